//
// Generated by NVIDIA NVVM Compiler
//
// Compiler Build ID: CL-36424714
// Cuda compilation tools, release 13.0, V13.0.88
// Based on NVVM 20.0.0
//

.version 9.0
.target sm_100
.address_size 64

	// .globl	_Z14initRandStatesP17curandStateXORWOWmi
.global .align 4 .b8 precalc_xorwow_matrix[102400];
.global .align 4 .b8 precalc_xorwow_offset_matrix[102400];
.global .align 4 .b8 mrg32k3aM1[2304];
.global .align 4 .b8 mrg32k3aM2[2304];
.global .align 4 .b8 mrg32k3aM1SubSeq[2016];
.global .align 4 .b8 mrg32k3aM2SubSeq[2016];
.global .align 4 .b8 mrg32k3aM1Seq[2304];
.global .align 4 .b8 mrg32k3aM2Seq[2304];
.const .align 8 .b8 __cr_lgamma_table[72];
.const .align 4 .u32 d_v;
.const .align 4 .u32 d_k;
.const .align 4 .u32 d_m;
.const .align 4 .u32 d_t;
.const .align 4 .u32 d_b;
.const .align 4 .u32 d_numMSubsets;
.const .align 4 .u32 d_numKSubsets;

.visible .entry _Z14initRandStatesP17curandStateXORWOWmi(
	.param .u64 .ptr .align 1 _Z14initRandStatesP17curandStateXORWOWmi_param_0,
	.param .u64 _Z14initRandStatesP17curandStateXORWOWmi_param_1,
	.param .u32 _Z14initRandStatesP17curandStateXORWOWmi_param_2
)
{
	.reg .pred 	%p<25>;
	.reg .b32 	%r<415>;
	.reg .b64 	%rd<21>;

	ld.param.u64 	%rd8, [_Z14initRandStatesP17curandStateXORWOWmi_param_0];
	ld.param.u64 	%rd9, [_Z14initRandStatesP17curandStateXORWOWmi_param_1];
	ld.param.u32 	%r183, [_Z14initRandStatesP17curandStateXORWOWmi_param_2];
	mov.u32 	%r184, %ctaid.x;
	mov.u32 	%r185, %ntid.x;
	mov.u32 	%r186, %tid.x;
	mad.lo.s32 	%r1, %r184, %r185, %r186;
	setp.ge.s32 	%p1, %r1, %r183;
	@%p1 bra 	$L__BB0_44;
	cvta.to.global.u64 	%rd10, %rd8;
	mul.lo.s32 	%r187, %r1, 1000;
	cvt.s64.s32 	%rd11, %r187;
	add.s64 	%rd12, %rd9, %rd11;
	cvt.s64.s32 	%rd20, %r1;
	mul.wide.s32 	%rd13, %r1, 48;
	add.s64 	%rd2, %rd10, %rd13;
	cvt.u32.u64 	%r188, %rd12;
	xor.b32  	%r189, %r188, -1429050551;
	mul.lo.s32 	%r190, %r189, 1099087573;
	{ .reg .b32 tmp; mov.b64 {tmp, %r191}, %rd12; }
	xor.b32  	%r192, %r191, -136515619;
	mul.lo.s32 	%r193, %r192, -1703105765;
	add.s32 	%r194, %r190, %r193;
	add.s32 	%r195, %r194, 6615241;
	add.s32 	%r196, %r190, 123456789;
	st.global.v2.u32 	[%rd2], {%r195, %r196};
	xor.b32  	%r197, %r190, 362436069;
	add.s32 	%r198, %r193, 521288629;
	st.global.v2.u32 	[%rd2+8], {%r197, %r198};
	xor.b32  	%r199, %r193, 88675123;
	add.s32 	%r200, %r190, 5783321;
	st.global.v2.u32 	[%rd2+16], {%r199, %r200};
	setp.eq.s32 	%p2, %r1, 0;
	@%p2 bra 	$L__BB0_43;
	mov.b32 	%r321, 0;
$L__BB0_3:
	and.b64  	%rd4, %rd20, 3;
	setp.eq.s64 	%p3, %rd4, 0;
	@%p3 bra 	$L__BB0_42;
	mul.wide.u32 	%rd14, %r321, 3200;
	mov.u64 	%rd15, precalc_xorwow_matrix;
	add.s64 	%rd5, %rd15, %rd14;
	cvt.u32.u64 	%r3, %rd4;
	mov.b32 	%r322, 0;
$L__BB0_5:
	mov.b32 	%r335, 0;
	mov.u32 	%r336, %r335;
	mov.u32 	%r337, %r335;
	mov.u32 	%r338, %r335;
	mov.u32 	%r339, %r335;
	mov.u32 	%r328, %r335;
$L__BB0_6:
	mul.wide.u32 	%rd16, %r328, 4;
	add.s64 	%rd17, %rd2, %rd16;
	ld.global.u32 	%r11, [%rd17+4];
	shl.b32 	%r12, %r328, 5;
	mov.b32 	%r334, 0;
$L__BB0_7:
	.pragma "nounroll";
	shr.u32 	%r205, %r11, %r334;
	and.b32  	%r206, %r205, 1;
	setp.eq.b32 	%p4, %r206, 1;
	not.pred 	%p5, %p4;
	add.s32 	%r207, %r12, %r334;
	mul.lo.s32 	%r208, %r207, 5;
	mul.wide.u32 	%rd18, %r208, 4;
	add.s64 	%rd6, %rd5, %rd18;
	@%p5 bra 	$L__BB0_9;
	ld.global.u32 	%r209, [%rd6];
	xor.b32  	%r339, %r339, %r209;
	ld.global.u32 	%r210, [%rd6+4];
	xor.b32  	%r338, %r338, %r210;
	ld.global.u32 	%r211, [%rd6+8];
	xor.b32  	%r337, %r337, %r211;
	ld.global.u32 	%r212, [%rd6+12];
	xor.b32  	%r336, %r336, %r212;
	ld.global.u32 	%r213, [%rd6+16];
	xor.b32  	%r335, %r335, %r213;
$L__BB0_9:
	and.b32  	%r215, %r205, 2;
	setp.eq.s32 	%p6, %r215, 0;
	@%p6 bra 	$L__BB0_11;
	ld.global.u32 	%r216, [%rd6+20];
	xor.b32  	%r339, %r339, %r216;
	ld.global.u32 	%r217, [%rd6+24];
	xor.b32  	%r338, %r338, %r217;
	ld.global.u32 	%r218, [%rd6+28];
	xor.b32  	%r337, %r337, %r218;
	ld.global.u32 	%r219, [%rd6+32];
	xor.b32  	%r336, %r336, %r219;
	ld.global.u32 	%r220, [%rd6+36];
	xor.b32  	%r335, %r335, %r220;
$L__BB0_11:
	and.b32  	%r222, %r205, 4;
	setp.eq.s32 	%p7, %r222, 0;
	@%p7 bra 	$L__BB0_13;
	ld.global.u32 	%r223, [%rd6+40];
	xor.b32  	%r339, %r339, %r223;
	ld.global.u32 	%r224, [%rd6+44];
	xor.b32  	%r338, %r338, %r224;
	ld.global.u32 	%r225, [%rd6+48];
	xor.b32  	%r337, %r337, %r225;
	ld.global.u32 	%r226, [%rd6+52];
	xor.b32  	%r336, %r336, %r226;
	ld.global.u32 	%r227, [%rd6+56];
	xor.b32  	%r335, %r335, %r227;
$L__BB0_13:
	and.b32  	%r229, %r205, 8;
	setp.eq.s32 	%p8, %r229, 0;
	@%p8 bra 	$L__BB0_15;
	ld.global.u32 	%r230, [%rd6+60];
	xor.b32  	%r339, %r339, %r230;
	ld.global.u32 	%r231, [%rd6+64];
	xor.b32  	%r338, %r338, %r231;
	ld.global.u32 	%r232, [%rd6+68];
	xor.b32  	%r337, %r337, %r232;
	ld.global.u32 	%r233, [%rd6+72];
	xor.b32  	%r336, %r336, %r233;
	ld.global.u32 	%r234, [%rd6+76];
	xor.b32  	%r335, %r335, %r234;
$L__BB0_15:
	and.b32  	%r236, %r205, 16;
	setp.eq.s32 	%p9, %r236, 0;
	@%p9 bra 	$L__BB0_17;
	ld.global.u32 	%r237, [%rd6+80];
	xor.b32  	%r339, %r339, %r237;
	ld.global.u32 	%r238, [%rd6+84];
	xor.b32  	%r338, %r338, %r238;
	ld.global.u32 	%r239, [%rd6+88];
	xor.b32  	%r337, %r337, %r239;
	ld.global.u32 	%r240, [%rd6+92];
	xor.b32  	%r336, %r336, %r240;
	ld.global.u32 	%r241, [%rd6+96];
	xor.b32  	%r335, %r335, %r241;
$L__BB0_17:
	and.b32  	%r243, %r205, 32;
	setp.eq.s32 	%p10, %r243, 0;
	@%p10 bra 	$L__BB0_19;
	ld.global.u32 	%r244, [%rd6+100];
	xor.b32  	%r339, %r339, %r244;
	ld.global.u32 	%r245, [%rd6+104];
	xor.b32  	%r338, %r338, %r245;
	ld.global.u32 	%r246, [%rd6+108];
	xor.b32  	%r337, %r337, %r246;
	ld.global.u32 	%r247, [%rd6+112];
	xor.b32  	%r336, %r336, %r247;
	ld.global.u32 	%r248, [%rd6+116];
	xor.b32  	%r335, %r335, %r248;
$L__BB0_19:
	and.b32  	%r250, %r205, 64;
	setp.eq.s32 	%p11, %r250, 0;
	@%p11 bra 	$L__BB0_21;
	ld.global.u32 	%r251, [%rd6+120];
	xor.b32  	%r339, %r339, %r251;
	ld.global.u32 	%r252, [%rd6+124];
	xor.b32  	%r338, %r338, %r252;
	ld.global.u32 	%r253, [%rd6+128];
	xor.b32  	%r337, %r337, %r253;
	ld.global.u32 	%r254, [%rd6+132];
	xor.b32  	%r336, %r336, %r254;
	ld.global.u32 	%r255, [%rd6+136];
	xor.b32  	%r335, %r335, %r255;
$L__BB0_21:
	and.b32  	%r257, %r205, 128;
	setp.eq.s32 	%p12, %r257, 0;
	@%p12 bra 	$L__BB0_23;
	ld.global.u32 	%r258, [%rd6+140];
	xor.b32  	%r339, %r339, %r258;
	ld.global.u32 	%r259, [%rd6+144];
	xor.b32  	%r338, %r338, %r259;
	ld.global.u32 	%r260, [%rd6+148];
	xor.b32  	%r337, %r337, %r260;
	ld.global.u32 	%r261, [%rd6+152];
	xor.b32  	%r336, %r336, %r261;
	ld.global.u32 	%r262, [%rd6+156];
	xor.b32  	%r335, %r335, %r262;
$L__BB0_23:
	and.b32  	%r264, %r205, 256;
	setp.eq.s32 	%p13, %r264, 0;
	@%p13 bra 	$L__BB0_25;
	ld.global.u32 	%r265, [%rd6+160];
	xor.b32  	%r339, %r339, %r265;
	ld.global.u32 	%r266, [%rd6+164];
	xor.b32  	%r338, %r338, %r266;
	ld.global.u32 	%r267, [%rd6+168];
	xor.b32  	%r337, %r337, %r267;
	ld.global.u32 	%r268, [%rd6+172];
	xor.b32  	%r336, %r336, %r268;
	ld.global.u32 	%r269, [%rd6+176];
	xor.b32  	%r335, %r335, %r269;
$L__BB0_25:
	and.b32  	%r271, %r205, 512;
	setp.eq.s32 	%p14, %r271, 0;
	@%p14 bra 	$L__BB0_27;
	ld.global.u32 	%r272, [%rd6+180];
	xor.b32  	%r339, %r339, %r272;
	ld.global.u32 	%r273, [%rd6+184];
	xor.b32  	%r338, %r338, %r273;
	ld.global.u32 	%r274, [%rd6+188];
	xor.b32  	%r337, %r337, %r274;
	ld.global.u32 	%r275, [%rd6+192];
	xor.b32  	%r336, %r336, %r275;
	ld.global.u32 	%r276, [%rd6+196];
	xor.b32  	%r335, %r335, %r276;
$L__BB0_27:
	and.b32  	%r278, %r205, 1024;
	setp.eq.s32 	%p15, %r278, 0;
	@%p15 bra 	$L__BB0_29;
	ld.global.u32 	%r279, [%rd6+200];
	xor.b32  	%r339, %r339, %r279;
	ld.global.u32 	%r280, [%rd6+204];
	xor.b32  	%r338, %r338, %r280;
	ld.global.u32 	%r281, [%rd6+208];
	xor.b32  	%r337, %r337, %r281;
	ld.global.u32 	%r282, [%rd6+212];
	xor.b32  	%r336, %r336, %r282;
	ld.global.u32 	%r283, [%rd6+216];
	xor.b32  	%r335, %r335, %r283;
$L__BB0_29:
	and.b32  	%r285, %r205, 2048;
	setp.eq.s32 	%p16, %r285, 0;
	@%p16 bra 	$L__BB0_31;
	ld.global.u32 	%r286, [%rd6+220];
	xor.b32  	%r339, %r339, %r286;
	ld.global.u32 	%r287, [%rd6+224];
	xor.b32  	%r338, %r338, %r287;
	ld.global.u32 	%r288, [%rd6+228];
	xor.b32  	%r337, %r337, %r288;
	ld.global.u32 	%r289, [%rd6+232];
	xor.b32  	%r336, %r336, %r289;
	ld.global.u32 	%r290, [%rd6+236];
	xor.b32  	%r335, %r335, %r290;
$L__BB0_31:
	and.b32  	%r292, %r205, 4096;
	setp.eq.s32 	%p17, %r292, 0;
	@%p17 bra 	$L__BB0_33;
	ld.global.u32 	%r293, [%rd6+240];
	xor.b32  	%r339, %r339, %r293;
	ld.global.u32 	%r294, [%rd6+244];
	xor.b32  	%r338, %r338, %r294;
	ld.global.u32 	%r295, [%rd6+248];
	xor.b32  	%r337, %r337, %r295;
	ld.global.u32 	%r296, [%rd6+252];
	xor.b32  	%r336, %r336, %r296;
	ld.global.u32 	%r297, [%rd6+256];
	xor.b32  	%r335, %r335, %r297;
$L__BB0_33:
	and.b32  	%r299, %r205, 8192;
	setp.eq.s32 	%p18, %r299, 0;
	@%p18 bra 	$L__BB0_35;
	ld.global.u32 	%r300, [%rd6+260];
	xor.b32  	%r339, %r339, %r300;
	ld.global.u32 	%r301, [%rd6+264];
	xor.b32  	%r338, %r338, %r301;
	ld.global.u32 	%r302, [%rd6+268];
	xor.b32  	%r337, %r337, %r302;
	ld.global.u32 	%r303, [%rd6+272];
	xor.b32  	%r336, %r336, %r303;
	ld.global.u32 	%r304, [%rd6+276];
	xor.b32  	%r335, %r335, %r304;
$L__BB0_35:
	and.b32  	%r306, %r205, 16384;
	setp.eq.s32 	%p19, %r306, 0;
	@%p19 bra 	$L__BB0_37;
	ld.global.u32 	%r307, [%rd6+280];
	xor.b32  	%r339, %r339, %r307;
	ld.global.u32 	%r308, [%rd6+284];
	xor.b32  	%r338, %r338, %r308;
	ld.global.u32 	%r309, [%rd6+288];
	xor.b32  	%r337, %r337, %r309;
	ld.global.u32 	%r310, [%rd6+292];
	xor.b32  	%r336, %r336, %r310;
	ld.global.u32 	%r311, [%rd6+296];
	xor.b32  	%r335, %r335, %r311;
$L__BB0_37:
	and.b32  	%r313, %r205, 32768;
	setp.eq.s32 	%p20, %r313, 0;
	@%p20 bra 	$L__BB0_39;
	ld.global.u32 	%r314, [%rd6+300];
	xor.b32  	%r339, %r339, %r314;
	ld.global.u32 	%r315, [%rd6+304];
	xor.b32  	%r338, %r338, %r315;
	ld.global.u32 	%r316, [%rd6+308];
	xor.b32  	%r337, %r337, %r316;
	ld.global.u32 	%r317, [%rd6+312];
	xor.b32  	%r336, %r336, %r317;
	ld.global.u32 	%r318, [%rd6+316];
	xor.b32  	%r335, %r335, %r318;
$L__BB0_39:
	add.s32 	%r334, %r334, 16;
	setp.ne.s32 	%p21, %r334, 32;
	@%p21 bra 	$L__BB0_7;
	mad.lo.s32 	%r319, %r328, -31, %r12;
	add.s32 	%r328, %r319, 1;
	setp.ne.s32 	%p22, %r328, 5;
	@%p22 bra 	$L__BB0_6;
	st.global.u32 	[%rd2+4], %r339;
	st.global.u32 	[%rd2+8], %r338;
	st.global.u32 	[%rd2+12], %r337;
	st.global.u32 	[%rd2+16], %r336;
	st.global.u32 	[%rd2+20], %r335;
	add.s32 	%r322, %r322, 1;
	setp.lt.u32 	%p23, %r322, %r3;
	@%p23 bra 	$L__BB0_5;
$L__BB0_42:
	shr.u64 	%rd7, %rd20, 2;
	add.s32 	%r321, %r321, 1;
	setp.gt.u64 	%p24, %rd20, 3;
	mov.u64 	%rd20, %rd7;
	@%p24 bra 	$L__BB0_3;
$L__BB0_43:
	mov.b32 	%r320, 0;
	st.global.v2.u32 	[%rd2+24], {%r320, %r320};
	st.global.u32 	[%rd2+32], %r320;
	mov.b64 	%rd19, 0;
	st.global.u64 	[%rd2+40], %rd19;
$L__BB0_44:
	ret;

}
	// .globl	_Z14initPopulationPmS_P17curandStateXORWOWi
.visible .entry _Z14initPopulationPmS_P17curandStateXORWOWi(
	.param .u64 .ptr .align 1 _Z14initPopulationPmS_P17curandStateXORWOWi_param_0,
	.param .u64 .ptr .align 1 _Z14initPopulationPmS_P17curandStateXORWOWi_param_1,
	.param .u64 .ptr .align 1 _Z14initPopulationPmS_P17curandStateXORWOWi_param_2,
	.param .u32 _Z14initPopulationPmS_P17curandStateXORWOWi_param_3
)
{
	.reg .pred 	%p<7>;
	.reg .b32 	%r<152>;
	.reg .b32 	%f<2>;
	.reg .b64 	%rd<29>;
	.reg .b64 	%fd<2>;

	ld.param.u64 	%rd6, [_Z14initPopulationPmS_P17curandStateXORWOWi_param_0];
	ld.param.u64 	%rd7, [_Z14initPopulationPmS_P17curandStateXORWOWi_param_1];
	ld.param.u64 	%rd5, [_Z14initPopulationPmS_P17curandStateXORWOWi_param_2];
	ld.param.u32 	%r67, [_Z14initPopulationPmS_P17curandStateXORWOWi_param_3];
	cvta.to.global.u64 	%rd1, %rd6;
	cvta.to.global.u64 	%rd2, %rd7;
	mov.u32 	%r68, %ctaid.x;
	mov.u32 	%r69, %ntid.x;
	mov.u32 	%r70, %tid.x;
	mad.lo.s32 	%r1, %r68, %r69, %r70;
	setp.ge.s32 	%p1, %r1, %r67;
	@%p1 bra 	$L__BB1_10;
	cvta.to.global.u64 	%rd8, %rd5;
	mul.wide.s32 	%rd9, %r1, 48;
	add.s64 	%rd3, %rd8, %rd9;
	ld.global.v2.u32 	{%r151, %r150}, [%rd3];
	ld.global.v2.u32 	{%r149, %r148}, [%rd3+8];
	ld.global.v2.u32 	{%r147, %r146}, [%rd3+16];
	ld.global.v2.u32 	{%r8, %r9}, [%rd3+24];
	ld.global.f32 	%f1, [%rd3+32];
	ld.global.f64 	%fd1, [%rd3+40];
	ld.const.u32 	%r10, [d_b];
	setp.lt.s32 	%p2, %r10, 1;
	@%p2 bra 	$L__BB1_9;
	ld.const.u32 	%r11, [d_numKSubsets];
	mul.lo.s32 	%r12, %r10, %r1;
	and.b32  	%r13, %r10, 3;
	setp.lt.u32 	%p3, %r10, 4;
	mov.b32 	%r131, 0;
	@%p3 bra 	$L__BB1_6;
	and.b32  	%r131, %r10, 2147483644;
	neg.s32 	%r119, %r131;
	add.s32 	%r118, %r151, 724874;
	add.s64 	%rd4, %rd1, 16;
	mov.u32 	%r117, %r12;
$L__BB1_4:
	mov.u32 	%r23, %r146;
	mul.wide.s32 	%rd10, %r117, 8;
	add.s64 	%rd11, %rd4, %rd10;
	shr.u32 	%r74, %r150, 2;
	xor.b32  	%r75, %r74, %r150;
	shl.b32 	%r76, %r23, 4;
	shl.b32 	%r77, %r75, 1;
	xor.b32  	%r78, %r76, %r77;
	xor.b32  	%r79, %r78, %r23;
	xor.b32  	%r24, %r79, %r75;
	add.s32 	%r80, %r118, %r24;
	add.s32 	%r81, %r80, -362437;
	rem.u32 	%r82, %r81, %r11;
	mul.wide.s32 	%rd12, %r82, 8;
	add.s64 	%rd13, %rd2, %rd12;
	ld.global.u64 	%rd14, [%rd13];
	st.global.u64 	[%rd11+-16], %rd14;
	shr.u32 	%r83, %r149, 2;
	xor.b32  	%r84, %r83, %r149;
	shl.b32 	%r85, %r24, 4;
	shl.b32 	%r86, %r84, 1;
	xor.b32  	%r87, %r85, %r86;
	xor.b32  	%r88, %r87, %r24;
	xor.b32  	%r25, %r88, %r84;
	add.s32 	%r89, %r118, %r25;
	rem.u32 	%r90, %r89, %r11;
	mul.wide.s32 	%rd15, %r90, 8;
	add.s64 	%rd16, %rd2, %rd15;
	ld.global.u64 	%rd17, [%rd16];
	st.global.u64 	[%rd11+-8], %rd17;
	shr.u32 	%r91, %r148, 2;
	xor.b32  	%r92, %r91, %r148;
	shl.b32 	%r93, %r25, 4;
	shl.b32 	%r94, %r92, 1;
	xor.b32  	%r95, %r93, %r94;
	xor.b32  	%r96, %r95, %r25;
	xor.b32  	%r26, %r96, %r92;
	add.s32 	%r97, %r118, %r26;
	add.s32 	%r98, %r97, 362437;
	rem.u32 	%r99, %r98, %r11;
	mul.wide.s32 	%rd18, %r99, 8;
	add.s64 	%rd19, %rd2, %rd18;
	ld.global.u64 	%rd20, [%rd19];
	st.global.u64 	[%rd11], %rd20;
	shr.u32 	%r100, %r147, 2;
	xor.b32  	%r101, %r100, %r147;
	shl.b32 	%r102, %r26, 4;
	shl.b32 	%r103, %r101, 1;
	xor.b32  	%r104, %r102, %r103;
	xor.b32  	%r105, %r104, %r26;
	xor.b32  	%r146, %r105, %r101;
	add.s32 	%r106, %r118, %r146;
	add.s32 	%r107, %r106, 724874;
	rem.u32 	%r108, %r107, %r11;
	mul.wide.s32 	%rd21, %r108, 8;
	add.s64 	%rd22, %rd2, %rd21;
	ld.global.u64 	%rd23, [%rd22];
	st.global.u64 	[%rd11+8], %rd23;
	add.s32 	%r119, %r119, 4;
	add.s32 	%r118, %r118, 1449748;
	add.s32 	%r117, %r117, 4;
	setp.ne.s32 	%p4, %r119, 0;
	mov.u32 	%r149, %r24;
	mov.u32 	%r148, %r25;
	mov.u32 	%r147, %r26;
	mov.u32 	%r150, %r23;
	@%p4 bra 	$L__BB1_4;
	add.s32 	%r151, %r118, -724874;
	mov.u32 	%r150, %r23;
	mov.u32 	%r149, %r24;
	mov.u32 	%r148, %r25;
	mov.u32 	%r147, %r26;
$L__BB1_6:
	setp.eq.s32 	%p5, %r13, 0;
	@%p5 bra 	$L__BB1_9;
	add.s32 	%r140, %r131, %r12;
	add.s32 	%r139, %r151, 362437;
	neg.s32 	%r138, %r13;
	mov.u32 	%r145, %r150;
$L__BB1_8:
	.pragma "nounroll";
	mov.u32 	%r150, %r149;
	mov.u32 	%r149, %r148;
	mov.u32 	%r148, %r147;
	mov.u32 	%r147, %r146;
	mov.u32 	%r151, %r139;
	mul.wide.s32 	%rd24, %r140, 8;
	add.s64 	%rd25, %rd1, %rd24;
	shr.u32 	%r109, %r145, 2;
	xor.b32  	%r110, %r109, %r145;
	shl.b32 	%r111, %r147, 4;
	shl.b32 	%r112, %r110, 1;
	xor.b32  	%r113, %r111, %r112;
	xor.b32  	%r114, %r113, %r147;
	xor.b32  	%r146, %r114, %r110;
	add.s32 	%r115, %r151, %r146;
	rem.u32 	%r116, %r115, %r11;
	mul.wide.s32 	%rd26, %r116, 8;
	add.s64 	%rd27, %rd2, %rd26;
	ld.global.u64 	%rd28, [%rd27];
	st.global.u64 	[%rd25], %rd28;
	add.s32 	%r140, %r140, 1;
	add.s32 	%r139, %r151, 362437;
	add.s32 	%r138, %r138, 1;
	setp.ne.s32 	%p6, %r138, 0;
	mov.u32 	%r145, %r150;
	@%p6 bra 	$L__BB1_8;
$L__BB1_9:
	st.global.v2.u32 	[%rd3], {%r151, %r150};
	st.global.v2.u32 	[%rd3+8], {%r149, %r148};
	st.global.v2.u32 	[%rd3+16], {%r147, %r146};
	st.global.v2.u32 	[%rd3+24], {%r8, %r9};
	st.global.f32 	[%rd3+32], %f1;
	st.global.f64 	[%rd3+40], %fd1;
$L__BB1_10:
	ret;

}
	// .globl	_Z15evaluateFitnessPmS_Pii
.visible .entry _Z15evaluateFitnessPmS_Pii(
	.param .u64 .ptr .align 1 _Z15evaluateFitnessPmS_Pii_param_0,
	.param .u64 .ptr .align 1 _Z15evaluateFitnessPmS_Pii_param_1,
	.param .u64 .ptr .align 1 _Z15evaluateFitnessPmS_Pii_param_2,
	.param .u32 _Z15evaluateFitnessPmS_Pii_param_3
)
{
	.reg .pred 	%p<7>;
	.reg .b32 	%r<29>;
	.reg .b64 	%rd<19>;

	ld.param.u64 	%rd5, [_Z15evaluateFitnessPmS_Pii_param_0];
	ld.param.u64 	%rd6, [_Z15evaluateFitnessPmS_Pii_param_1];
	ld.param.u64 	%rd7, [_Z15evaluateFitnessPmS_Pii_param_2];
	ld.param.u32 	%r13, [_Z15evaluateFitnessPmS_Pii_param_3];
	mov.u32 	%r14, %ctaid.x;
	mov.u32 	%r15, %ntid.x;
	mov.u32 	%r16, %tid.x;
	mad.lo.s32 	%r1, %r14, %r15, %r16;
	setp.ge.s32 	%p1, %r1, %r13;
	@%p1 bra 	$L__BB2_9;
	ld.const.u32 	%r2, [d_b];
	ld.const.u32 	%r3, [d_numMSubsets];
	setp.lt.s32 	%p2, %r3, 1;
	mov.b32 	%r28, 0;
	@%p2 bra 	$L__BB2_8;
	setp.lt.s32 	%p3, %r2, 1;
	mov.u32 	%r28, %r3;
	@%p3 bra 	$L__BB2_8;
	ld.const.u32 	%r4, [d_t];
	cvta.to.global.u64 	%rd1, %rd6;
	mul.lo.s32 	%r19, %r2, %r1;
	cvt.s64.s32 	%rd2, %r19;
	cvta.to.global.u64 	%rd3, %rd5;
	mov.b32 	%r24, 0;
	mov.u32 	%r28, %r24;
$L__BB2_4:
	mul.wide.u32 	%rd8, %r24, 8;
	add.s64 	%rd9, %rd1, %rd8;
	ld.global.u64 	%rd4, [%rd9];
	mov.b32 	%r26, 0;
	bra.uni 	$L__BB2_6;
$L__BB2_5:
	add.s32 	%r26, %r26, 1;
	setp.eq.s32 	%p5, %r26, %r2;
	mov.b32 	%r27, 1;
	@%p5 bra 	$L__BB2_7;
$L__BB2_6:
	cvt.u64.u32 	%rd10, %r26;
	add.s64 	%rd11, %rd10, %rd2;
	shl.b64 	%rd12, %rd11, 3;
	add.s64 	%rd13, %rd3, %rd12;
	ld.global.u64 	%rd14, [%rd13];
	and.b64  	%rd15, %rd14, %rd4;
	popc.b64 	%r22, %rd15;
	setp.gt.s32 	%p4, %r4, %r22;
	mov.b32 	%r27, 0;
	@%p4 bra 	$L__BB2_5;
$L__BB2_7:
	add.s32 	%r28, %r27, %r28;
	add.s32 	%r24, %r24, 1;
	setp.ne.s32 	%p6, %r24, %r3;
	@%p6 bra 	$L__BB2_4;
$L__BB2_8:
	cvta.to.global.u64 	%rd16, %rd7;
	mul.wide.s32 	%rd17, %r1, 4;
	add.s64 	%rd18, %rd16, %rd17;
	st.global.u32 	[%rd18], %r28;
$L__BB2_9:
	ret;

}
	// .globl	_Z11localSearchPmS_S_PiP17curandStateXORWOWii
.visible .entry _Z11localSearchPmS_S_PiP17curandStateXORWOWii(
	.param .u64 .ptr .align 1 _Z11localSearchPmS_S_PiP17curandStateXORWOWii_param_0,
	.param .u64 .ptr .align 1 _Z11localSearchPmS_S_PiP17curandStateXORWOWii_param_1,
	.param .u64 .ptr .align 1 _Z11localSearchPmS_S_PiP17curandStateXORWOWii_param_2,
	.param .u64 .ptr .align 1 _Z11localSearchPmS_S_PiP17curandStateXORWOWii_param_3,
	.param .u64 .ptr .align 1 _Z11localSearchPmS_S_PiP17curandStateXORWOWii_param_4,
	.param .u32 _Z11localSearchPmS_S_PiP17curandStateXORWOWii_param_5,
	.param .u32 _Z11localSearchPmS_S_PiP17curandStateXORWOWii_param_6
)
{
	.reg .pred 	%p<16>;
	.reg .b32 	%r<157>;
	.reg .b32 	%f<2>;
	.reg .b64 	%rd<45>;
	.reg .b64 	%fd<2>;

	ld.param.u64 	%rd14, [_Z11localSearchPmS_S_PiP17curandStateXORWOWii_param_0];
	ld.param.u64 	%rd18, [_Z11localSearchPmS_S_PiP17curandStateXORWOWii_param_2];
	ld.param.u64 	%rd16, [_Z11localSearchPmS_S_PiP17curandStateXORWOWii_param_3];
	ld.param.u64 	%rd17, [_Z11localSearchPmS_S_PiP17curandStateXORWOWii_param_4];
	ld.param.u32 	%r60, [_Z11localSearchPmS_S_PiP17curandStateXORWOWii_param_5];
	cvta.to.global.u64 	%rd1, %rd18;
	mov.u32 	%r61, %ctaid.x;
	mov.u32 	%r62, %ntid.x;
	mov.u32 	%r63, %tid.x;
	mad.lo.s32 	%r1, %r61, %r62, %r63;
	setp.ge.s32 	%p1, %r1, %r60;
	@%p1 bra 	$L__BB3_19;
	ld.param.u32 	%r125, [_Z11localSearchPmS_S_PiP17curandStateXORWOWii_param_6];
	cvta.to.global.u64 	%rd19, %rd17;
	cvta.to.global.u64 	%rd20, %rd16;
	cvta.to.global.u64 	%rd21, %rd14;
	mul.wide.s32 	%rd22, %r1, 48;
	add.s64 	%rd2, %rd19, %rd22;
	ld.global.v2.u32 	{%r155, %r154}, [%rd2];
	ld.global.v2.u32 	{%r153, %r5}, [%rd2+8];
	ld.global.v2.u32 	{%r6, %r7}, [%rd2+16];
	ld.global.v2.u32 	{%r8, %r9}, [%rd2+24];
	ld.global.f32 	%f1, [%rd2+32];
	ld.global.f64 	%fd1, [%rd2+40];
	ld.const.u32 	%r10, [d_b];
	mul.lo.s32 	%r64, %r10, %r1;
	mul.wide.s32 	%rd23, %r64, 8;
	add.s64 	%rd3, %rd21, %rd23;
	mul.wide.s32 	%rd24, %r1, 4;
	add.s64 	%rd4, %rd20, %rd24;
	ld.global.u32 	%r156, [%rd4];
	min.s32 	%r66, %r125, %r156;
	setp.lt.s32 	%p2, %r66, 1;
	mov.u32 	%r150, %r7;
	mov.u32 	%r151, %r6;
	mov.u32 	%r152, %r5;
	@%p2 bra 	$L__BB3_18;
	ld.const.u32 	%r12, [d_numKSubsets];
	ld.const.u32 	%r13, [d_numMSubsets];
	setp.lt.s32 	%p3, %r13, 1;
	@%p3 bra 	$L__BB3_17;
	setp.lt.s32 	%p4, %r10, 1;
	@%p4 bra 	$L__BB3_13;
	mov.b32 	%r137, 0;
	ld.const.u32 	%r14, [d_t];
	mov.u32 	%r151, %r6;
	mov.u32 	%r150, %r7;
	mov.u32 	%r152, %r5;
$L__BB3_5:
	mov.u32 	%r31, %r154;
	mov.u32 	%r154, %r152;
	mov.u32 	%r32, %r153;
	mov.u32 	%r152, %r150;
	mov.u32 	%r153, %r151;
	mov.u32 	%r29, %r156;
	shr.u32 	%r87, %r31, 2;
	xor.b32  	%r88, %r87, %r31;
	shl.b32 	%r89, %r152, 4;
	shl.b32 	%r90, %r88, 1;
	xor.b32  	%r91, %r89, %r90;
	xor.b32  	%r92, %r91, %r152;
	xor.b32  	%r151, %r92, %r88;
	add.s32 	%r93, %r155, %r151;
	add.s32 	%r94, %r93, 362437;
	rem.u32 	%r95, %r94, %r10;
	mul.wide.u32 	%rd30, %r95, 8;
	add.s64 	%rd9, %rd3, %rd30;
	ld.global.u64 	%rd10, [%rd9];
	shr.u32 	%r96, %r32, 2;
	xor.b32  	%r97, %r96, %r32;
	shl.b32 	%r98, %r151, 4;
	shl.b32 	%r99, %r97, 1;
	xor.b32  	%r100, %r99, %r98;
	xor.b32  	%r101, %r100, %r97;
	xor.b32  	%r150, %r101, %r151;
	add.s32 	%r155, %r155, 724874;
	add.s32 	%r102, %r150, %r155;
	rem.u32 	%r103, %r102, %r12;
	mul.wide.s32 	%rd31, %r103, 8;
	add.s64 	%rd32, %rd1, %rd31;
	ld.global.u64 	%rd33, [%rd32];
	st.global.u64 	[%rd9], %rd33;
	mov.b32 	%r145, 0;
	mov.u32 	%r156, %r145;
$L__BB3_6:
	ld.param.u64 	%rd42, [_Z11localSearchPmS_S_PiP17curandStateXORWOWii_param_1];
	neg.s32 	%r147, %r10;
	cvta.to.global.u64 	%rd34, %rd42;
	mul.wide.u32 	%rd35, %r145, 8;
	add.s64 	%rd36, %rd34, %rd35;
	ld.global.u64 	%rd11, [%rd36];
	mov.u64 	%rd44, %rd3;
$L__BB3_7:
	ld.global.u64 	%rd37, [%rd44];
	and.b64  	%rd38, %rd37, %rd11;
	popc.b64 	%r105, %rd38;
	setp.le.s32 	%p5, %r14, %r105;
	mov.b32 	%r149, 0;
	@%p5 bra 	$L__BB3_9;
	add.s32 	%r147, %r147, 1;
	setp.eq.s32 	%p6, %r147, 0;
	add.s64 	%rd44, %rd44, 8;
	mov.b32 	%r149, 1;
	@%p6 bra 	$L__BB3_9;
	bra.uni 	$L__BB3_7;
$L__BB3_9:
	add.s32 	%r156, %r149, %r156;
	add.s32 	%r145, %r145, 1;
	setp.ne.s32 	%p7, %r145, %r13;
	@%p7 bra 	$L__BB3_6;
	setp.gt.s32 	%p8, %r156, %r29;
	@%p8 bra 	$L__BB3_11;
	bra.uni 	$L__BB3_12;
$L__BB3_11:
	st.global.u64 	[%rd9], %rd10;
	mov.u32 	%r156, %r29;
$L__BB3_12:
	ld.param.u32 	%r126, [_Z11localSearchPmS_S_PiP17curandStateXORWOWii_param_6];
	add.s32 	%r137, %r137, 1;
	setp.lt.s32 	%p9, %r137, %r126;
	setp.gt.s32 	%p10, %r156, 0;
	and.pred  	%p11, %p9, %p10;
	@%p11 bra 	$L__BB3_5;
	bra.uni 	$L__BB3_18;
$L__BB3_13:
	mov.b32 	%r128, 0;
	mov.u32 	%r129, %r156;
	mov.u32 	%r151, %r6;
	mov.u32 	%r150, %r7;
	mov.u32 	%r133, %r153;
	mov.u32 	%r152, %r5;
	mov.u32 	%r135, %r154;
$L__BB3_14:
	mov.u32 	%r154, %r152;
	mov.u32 	%r152, %r150;
	mov.u32 	%r153, %r151;
	shr.u32 	%r108, %r135, 2;
	xor.b32  	%r109, %r108, %r135;
	shl.b32 	%r110, %r152, 4;
	shl.b32 	%r111, %r109, 1;
	xor.b32  	%r112, %r110, %r111;
	xor.b32  	%r113, %r112, %r152;
	xor.b32  	%r151, %r113, %r109;
	add.s32 	%r114, %r155, %r151;
	add.s32 	%r115, %r114, 362437;
	rem.u32 	%r116, %r115, %r10;
	mul.wide.s32 	%rd39, %r116, 8;
	add.s64 	%rd5, %rd3, %rd39;
	shr.u32 	%r117, %r133, 2;
	xor.b32  	%r118, %r117, %r133;
	shl.b32 	%r119, %r151, 4;
	shl.b32 	%r120, %r118, 1;
	xor.b32  	%r121, %r120, %r119;
	xor.b32  	%r122, %r121, %r118;
	xor.b32  	%r150, %r122, %r151;
	add.s32 	%r155, %r155, 724874;
	add.s32 	%r123, %r150, %r155;
	rem.u32 	%r124, %r123, %r12;
	mul.wide.s32 	%rd40, %r124, 8;
	add.s64 	%rd41, %rd1, %rd40;
	ld.global.u64 	%rd43, [%rd41];
	setp.le.s32 	%p12, %r13, %r129;
	mov.u32 	%r156, %r13;
	@%p12 bra 	$L__BB3_16;
	ld.global.u64 	%rd43, [%rd5];
	mov.u32 	%r156, %r129;
$L__BB3_16:
	ld.param.u32 	%r127, [_Z11localSearchPmS_S_PiP17curandStateXORWOWii_param_6];
	st.global.u64 	[%rd5], %rd43;
	add.s32 	%r128, %r128, 1;
	setp.lt.s32 	%p13, %r128, %r127;
	setp.gt.s32 	%p14, %r156, 0;
	and.pred  	%p15, %p13, %p14;
	mov.u32 	%r129, %r156;
	mov.u32 	%r133, %r153;
	mov.u32 	%r135, %r154;
	@%p15 bra 	$L__BB3_14;
	bra.uni 	$L__BB3_18;
$L__BB3_17:
	shl.b32 	%r68, %r7, 4;
	shr.u32 	%r69, %r154, 2;
	xor.b32  	%r70, %r69, %r154;
	shl.b32 	%r71, %r70, 1;
	xor.b32  	%r72, %r68, %r71;
	xor.b32  	%r73, %r72, %r7;
	xor.b32  	%r151, %r73, %r70;
	shr.u32 	%r74, %r153, 2;
	xor.b32  	%r75, %r74, %r153;
	shl.b32 	%r76, %r75, 1;
	shl.b32 	%r77, %r151, 4;
	xor.b32  	%r78, %r76, %r77;
	xor.b32  	%r79, %r78, %r75;
	xor.b32  	%r150, %r79, %r151;
	add.s32 	%r51, %r155, 724874;
	add.s32 	%r80, %r155, %r151;
	add.s32 	%r81, %r80, 362437;
	rem.u32 	%r82, %r81, %r10;
	mul.wide.s32 	%rd25, %r82, 8;
	add.s64 	%rd26, %rd3, %rd25;
	add.s32 	%r83, %r150, %r51;
	rem.u32 	%r84, %r83, %r12;
	mul.wide.s32 	%rd27, %r84, 8;
	add.s64 	%rd28, %rd1, %rd27;
	ld.global.u64 	%rd29, [%rd28];
	st.global.u64 	[%rd26], %rd29;
	mov.b32 	%r156, 0;
	mov.u32 	%r152, %r7;
	mov.u32 	%r153, %r6;
	mov.u32 	%r154, %r5;
	mov.u32 	%r155, %r51;
$L__BB3_18:
	st.global.u32 	[%rd4], %r156;
	st.global.v2.u32 	[%rd2], {%r155, %r154};
	st.global.v2.u32 	[%rd2+8], {%r153, %r152};
	st.global.v2.u32 	[%rd2+16], {%r151, %r150};
	st.global.v2.u32 	[%rd2+24], {%r8, %r9};
	st.global.f32 	[%rd2+32], %f1;
	st.global.f64 	[%rd2+40], %fd1;
$L__BB3_19:
	ret;

}
	// .globl	_Z19localSearchSteepestPmS_S_PiP17curandStateXORWOWii
.visible .entry _Z19localSearchSteepestPmS_S_PiP17curandStateXORWOWii(
	.param .u64 .ptr .align 1 _Z19localSearchSteepestPmS_S_PiP17curandStateXORWOWii_param_0,
	.param .u64 .ptr .align 1 _Z19localSearchSteepestPmS_S_PiP17curandStateXORWOWii_param_1,
	.param .u64 .ptr .align 1 _Z19localSearchSteepestPmS_S_PiP17curandStateXORWOWii_param_2,
	.param .u64 .ptr .align 1 _Z19localSearchSteepestPmS_S_PiP17curandStateXORWOWii_param_3,
	.param .u64 .ptr .align 1 _Z19localSearchSteepestPmS_S_PiP17curandStateXORWOWii_param_4,
	.param .u32 _Z19localSearchSteepestPmS_S_PiP17curandStateXORWOWii_param_5,
	.param .u32 _Z19localSearchSteepestPmS_S_PiP17curandStateXORWOWii_param_6
)
{
	.reg .pred 	%p<52>;
	.reg .b32 	%r<533>;
	.reg .b32 	%f<2>;
	.reg .b64 	%rd<136>;
	.reg .b64 	%fd<2>;

	ld.param.u64 	%rd33, [_Z19localSearchSteepestPmS_S_PiP17curandStateXORWOWii_param_0];
	ld.param.u64 	%rd36, [_Z19localSearchSteepestPmS_S_PiP17curandStateXORWOWii_param_1];
	ld.param.u64 	%rd37, [_Z19localSearchSteepestPmS_S_PiP17curandStateXORWOWii_param_2];
	ld.param.u64 	%rd34, [_Z19localSearchSteepestPmS_S_PiP17curandStateXORWOWii_param_3];
	ld.param.u64 	%rd35, [_Z19localSearchSteepestPmS_S_PiP17curandStateXORWOWii_param_4];
	ld.param.u32 	%r181, [_Z19localSearchSteepestPmS_S_PiP17curandStateXORWOWii_param_5];
	cvta.to.global.u64 	%rd1, %rd36;
	cvta.to.global.u64 	%rd2, %rd37;
	mov.u32 	%r182, %ctaid.x;
	mov.u32 	%r183, %ntid.x;
	mov.u32 	%r184, %tid.x;
	mad.lo.s32 	%r1, %r182, %r183, %r184;
	setp.ge.s32 	%p3, %r1, %r181;
	@%p3 bra 	$L__BB4_59;
	ld.param.u32 	%r432, [_Z19localSearchSteepestPmS_S_PiP17curandStateXORWOWii_param_6];
	cvta.to.global.u64 	%rd38, %rd35;
	cvta.to.global.u64 	%rd39, %rd34;
	cvta.to.global.u64 	%rd40, %rd33;
	mul.wide.s32 	%rd41, %r1, 48;
	add.s64 	%rd3, %rd38, %rd41;
	ld.global.v2.u32 	{%r531, %r530}, [%rd3];
	ld.global.v2.u32 	{%r529, %r507}, [%rd3+8];
	ld.global.v2.u32 	{%r508, %r509}, [%rd3+16];
	ld.global.v2.u32 	{%r8, %r9}, [%rd3+24];
	ld.global.f32 	%f1, [%rd3+32];
	ld.global.f64 	%fd1, [%rd3+40];
	ld.const.u32 	%r185, [d_b];
	mul.lo.s32 	%r186, %r185, %r1;
	mul.wide.s32 	%rd42, %r186, 8;
	add.s64 	%rd4, %rd40, %rd42;
	mul.wide.s32 	%rd43, %r1, 4;
	add.s64 	%rd5, %rd39, %rd43;
	ld.global.u32 	%r453, [%rd5];
	min.s32 	%r188, %r432, %r453;
	setp.lt.s32 	%p4, %r188, 1;
	mov.u32 	%r526, %r509;
	mov.u32 	%r527, %r508;
	mov.u32 	%r528, %r507;
	@%p4 bra 	$L__BB4_58;
	setp.lt.s32 	%p5, %r185, 1;
	ld.const.u32 	%r12, [d_numKSubsets];
	ld.const.u32 	%r189, [d_numMSubsets];
	ld.const.u32 	%r14, [d_t];
	@%p5 bra 	$L__BB4_49;
	setp.gt.s32 	%p14, %r189, 0;
	@%p14 bra 	$L__BB4_8;
	mov.b32 	%r503, -1;
	mov.b64 	%rd135, 0;
	mov.b32 	%r501, 0;
$L__BB4_5:
	mov.u32 	%r126, %r531;
	shr.u32 	%r249, %r530, 2;
	xor.b32  	%r250, %r249, %r530;
	shl.b32 	%r251, %r509, 4;
	shl.b32 	%r252, %r250, 1;
	xor.b32  	%r253, %r251, %r252;
	xor.b32  	%r254, %r253, %r509;
	xor.b32  	%r530, %r254, %r250;
	add.s32 	%r255, %r126, %r530;
	add.s32 	%r256, %r255, 362437;
	rem.u32 	%r257, %r256, %r12;
	mul.wide.s32 	%rd64, %r257, 8;
	add.s64 	%rd65, %rd2, %rd64;
	ld.global.u64 	%rd66, [%rd65];
	setp.gt.s32 	%p15, %r453, 0;
	selp.b32 	%r503, %r501, %r503, %p15;
	selp.b64 	%rd135, %rd66, %rd135, %p15;
	min.s32 	%r453, %r453, 0;
	shr.u32 	%r258, %r529, 2;
	xor.b32  	%r259, %r258, %r529;
	shl.b32 	%r260, %r530, 4;
	shl.b32 	%r261, %r259, 1;
	xor.b32  	%r262, %r260, %r261;
	xor.b32  	%r263, %r262, %r530;
	xor.b32  	%r529, %r263, %r259;
	shr.u32 	%r264, %r507, 2;
	xor.b32  	%r265, %r264, %r507;
	shl.b32 	%r266, %r529, 4;
	shl.b32 	%r267, %r265, 1;
	xor.b32  	%r268, %r266, %r267;
	xor.b32  	%r269, %r268, %r529;
	xor.b32  	%r507, %r269, %r265;
	shr.u32 	%r270, %r508, 2;
	xor.b32  	%r271, %r270, %r508;
	shl.b32 	%r272, %r507, 4;
	shl.b32 	%r273, %r271, 1;
	xor.b32  	%r274, %r272, %r273;
	xor.b32  	%r275, %r274, %r507;
	xor.b32  	%r508, %r275, %r271;
	shr.u32 	%r276, %r509, 2;
	xor.b32  	%r277, %r276, %r509;
	shl.b32 	%r278, %r508, 4;
	shl.b32 	%r279, %r277, 1;
	xor.b32  	%r280, %r278, %r279;
	xor.b32  	%r281, %r280, %r508;
	xor.b32  	%r509, %r281, %r277;
	add.s32 	%r531, %r126, 1812185;
	add.s32 	%r501, %r501, 1;
	setp.eq.s32 	%p16, %r501, %r185;
	@%p16 bra 	$L__BB4_6;
	bra.uni 	$L__BB4_5;
$L__BB4_6:
	setp.gt.s32 	%p17, %r503, -1;
	@%p17 bra 	$L__BB4_48;
	shr.u32 	%r283, %r530, 2;
	xor.b32  	%r284, %r283, %r530;
	shl.b32 	%r285, %r509, 4;
	shl.b32 	%r286, %r284, 1;
	xor.b32  	%r287, %r285, %r286;
	xor.b32  	%r288, %r287, %r509;
	xor.b32  	%r527, %r288, %r284;
	add.s32 	%r289, %r126, %r527;
	add.s32 	%r290, %r289, 2174622;
	rem.u32 	%r291, %r290, %r185;
	shr.u32 	%r292, %r529, 2;
	xor.b32  	%r293, %r292, %r529;
	shl.b32 	%r294, %r527, 4;
	shl.b32 	%r295, %r293, 1;
	xor.b32  	%r296, %r295, %r294;
	xor.b32  	%r297, %r296, %r293;
	xor.b32  	%r526, %r297, %r527;
	add.s32 	%r531, %r126, 2537059;
	add.s32 	%r298, %r526, %r531;
	rem.u32 	%r299, %r298, %r12;
	mul.wide.u32 	%rd67, %r299, 8;
	add.s64 	%rd68, %rd2, %rd67;
	ld.global.u64 	%rd69, [%rd68];
	mul.wide.u32 	%rd70, %r291, 8;
	add.s64 	%rd71, %rd4, %rd70;
	st.global.u64 	[%rd71], %rd69;
	mov.b32 	%r453, 0;
	mov.u32 	%r528, %r509;
	mov.u32 	%r529, %r508;
	mov.u32 	%r530, %r507;
	bra.uni 	$L__BB4_58;
$L__BB4_8:
	mov.b32 	%r436, 0;
	mov.u32 	%r528, %r507;
	mov.u32 	%r527, %r508;
	mov.u32 	%r526, %r509;
$L__BB4_9:
	mov.b32 	%r494, -1;
	mov.b64 	%rd134, 0;
	setp.lt.s32 	%p18, %r185, 1;
	@%p18 bra 	$L__BB4_46;
	mov.b32 	%r455, 0;
	mov.u32 	%r496, %r530;
	mov.u32 	%r497, %r529;
	mov.u32 	%r530, %r528;
	mov.u32 	%r529, %r527;
	mov.u32 	%r528, %r526;
$L__BB4_11:
	mul.wide.u32 	%rd75, %r455, 8;
	add.s64 	%rd8, %rd4, %rd75;
	ld.global.u64 	%rd9, [%rd8];
	shr.u32 	%r304, %r496, 2;
	xor.b32  	%r305, %r304, %r496;
	shl.b32 	%r306, %r528, 4;
	shl.b32 	%r307, %r305, 1;
	xor.b32  	%r308, %r306, %r307;
	xor.b32  	%r309, %r308, %r528;
	xor.b32  	%r496, %r309, %r305;
	add.s32 	%r310, %r531, %r496;
	add.s32 	%r311, %r310, 362437;
	rem.u32 	%r312, %r311, %r12;
	mul.wide.s32 	%rd76, %r312, 8;
	add.s64 	%rd77, %rd2, %rd76;
	ld.global.u64 	%rd10, [%rd77];
	st.global.u64 	[%rd8], %rd10;
	mov.b32 	%r464, 0;
	mov.u32 	%r465, %r464;
$L__BB4_12:
	neg.s32 	%r466, %r185;
	mul.wide.u32 	%rd78, %r464, 8;
	add.s64 	%rd79, %rd1, %rd78;
	ld.global.u64 	%rd11, [%rd79];
	mov.u64 	%rd132, %rd4;
$L__BB4_13:
	ld.global.u64 	%rd80, [%rd132];
	and.b64  	%rd81, %rd80, %rd11;
	popc.b64 	%r314, %rd81;
	setp.le.s32 	%p19, %r14, %r314;
	mov.b32 	%r483, 0;
	@%p19 bra 	$L__BB4_15;
	add.s32 	%r466, %r466, 1;
	setp.eq.s32 	%p20, %r466, 0;
	add.s64 	%rd132, %rd132, 8;
	mov.b32 	%r483, 1;
	@%p20 bra 	$L__BB4_15;
	bra.uni 	$L__BB4_13;
$L__BB4_15:
	add.s32 	%r465, %r483, %r465;
	add.s32 	%r464, %r464, 1;
	setp.ne.s32 	%p21, %r464, %r189;
	@%p21 bra 	$L__BB4_12;
	setp.lt.s32 	%p22, %r465, %r453;
	selp.b64 	%rd25, %rd10, %rd134, %p22;
	st.global.u64 	[%rd8], %rd9;
	shr.u32 	%r317, %r497, 2;
	xor.b32  	%r318, %r317, %r497;
	shl.b32 	%r319, %r496, 4;
	shl.b32 	%r320, %r318, 1;
	xor.b32  	%r321, %r319, %r320;
	xor.b32  	%r322, %r321, %r496;
	xor.b32  	%r497, %r322, %r318;
	add.s32 	%r323, %r531, %r497;
	add.s32 	%r324, %r323, 724874;
	rem.u32 	%r325, %r324, %r12;
	mul.wide.s32 	%rd82, %r325, 8;
	add.s64 	%rd83, %rd2, %rd82;
	ld.global.u64 	%rd26, [%rd83];
	st.global.u64 	[%rd8], %rd26;
	mov.b32 	%r467, 0;
	mov.u32 	%r468, %r467;
$L__BB4_17:
	mul.wide.u32 	%rd84, %r467, 8;
	add.s64 	%rd85, %rd1, %rd84;
	ld.global.u64 	%rd14, [%rd85];
	mov.b32 	%r469, 0;
$L__BB4_18:
	mul.wide.u32 	%rd86, %r469, 8;
	add.s64 	%rd87, %rd4, %rd86;
	ld.global.u64 	%rd88, [%rd87];
	and.b64  	%rd89, %rd88, %rd14;
	popc.b64 	%r328, %rd89;
	setp.le.s32 	%p23, %r14, %r328;
	mov.b32 	%r470, 0;
	@%p23 bra 	$L__BB4_20;
	add.s32 	%r469, %r469, 1;
	setp.ne.s32 	%p24, %r469, %r185;
	mov.b32 	%r470, 1;
	@%p24 bra 	$L__BB4_18;
$L__BB4_20:
	add.s32 	%r468, %r470, %r468;
	add.s32 	%r467, %r467, 1;
	setp.ne.s32 	%p25, %r467, %r189;
	@%p25 bra 	$L__BB4_17;
	min.s32 	%r331, %r465, %r453;
	setp.lt.s32 	%p27, %r468, %r331;
	or.pred  	%p1, %p22, %p27;
	selp.b64 	%rd15, %rd26, %rd25, %p27;
	min.s32 	%r63, %r468, %r331;
	st.global.u64 	[%rd8], %rd9;
	shr.u32 	%r332, %r530, 2;
	xor.b32  	%r333, %r332, %r530;
	shl.b32 	%r334, %r497, 4;
	shl.b32 	%r335, %r333, 1;
	xor.b32  	%r336, %r334, %r335;
	xor.b32  	%r337, %r336, %r497;
	xor.b32  	%r530, %r337, %r333;
	add.s32 	%r338, %r531, %r530;
	add.s32 	%r339, %r338, 1087311;
	rem.u32 	%r340, %r339, %r12;
	mul.wide.s32 	%rd90, %r340, 8;
	add.s64 	%rd91, %rd2, %rd90;
	ld.global.u64 	%rd16, [%rd91];
	st.global.u64 	[%rd8], %rd16;
	mov.b32 	%r471, 0;
	mov.u32 	%r472, %r471;
$L__BB4_22:
	mul.wide.u32 	%rd92, %r471, 8;
	add.s64 	%rd93, %rd1, %rd92;
	ld.global.u64 	%rd17, [%rd93];
	mov.b32 	%r473, 0;
$L__BB4_23:
	mul.wide.u32 	%rd94, %r473, 8;
	add.s64 	%rd95, %rd4, %rd94;
	ld.global.u64 	%rd96, [%rd95];
	and.b64  	%rd97, %rd96, %rd17;
	popc.b64 	%r343, %rd97;
	setp.le.s32 	%p28, %r14, %r343;
	mov.b32 	%r474, 0;
	@%p28 bra 	$L__BB4_25;
	add.s32 	%r473, %r473, 1;
	setp.ne.s32 	%p29, %r473, %r185;
	mov.b32 	%r474, 1;
	@%p29 bra 	$L__BB4_23;
$L__BB4_25:
	add.s32 	%r472, %r474, %r472;
	add.s32 	%r471, %r471, 1;
	setp.ne.s32 	%p30, %r471, %r189;
	@%p30 bra 	$L__BB4_22;
	setp.lt.s32 	%p31, %r472, %r63;
	selp.b64 	%rd18, %rd16, %rd15, %p31;
	st.global.u64 	[%rd8], %rd9;
	shr.u32 	%r346, %r529, 2;
	xor.b32  	%r347, %r346, %r529;
	shl.b32 	%r348, %r530, 4;
	shl.b32 	%r349, %r347, 1;
	xor.b32  	%r350, %r348, %r349;
	xor.b32  	%r351, %r350, %r530;
	xor.b32  	%r529, %r351, %r347;
	add.s32 	%r352, %r531, %r529;
	add.s32 	%r353, %r352, 1449748;
	rem.u32 	%r354, %r353, %r12;
	mul.wide.s32 	%rd98, %r354, 8;
	add.s64 	%rd99, %rd2, %rd98;
	ld.global.u64 	%rd19, [%rd99];
	st.global.u64 	[%rd8], %rd19;
	mov.b32 	%r475, 0;
	mov.u32 	%r476, %r475;
$L__BB4_27:
	mul.wide.u32 	%rd100, %r475, 8;
	add.s64 	%rd101, %rd1, %rd100;
	ld.global.u64 	%rd20, [%rd101];
	mov.b32 	%r477, 0;
$L__BB4_28:
	mul.wide.u32 	%rd102, %r477, 8;
	add.s64 	%rd103, %rd4, %rd102;
	ld.global.u64 	%rd104, [%rd103];
	and.b64  	%rd105, %rd104, %rd20;
	popc.b64 	%r357, %rd105;
	setp.le.s32 	%p32, %r14, %r357;
	mov.b32 	%r478, 0;
	@%p32 bra 	$L__BB4_30;
	add.s32 	%r477, %r477, 1;
	setp.ne.s32 	%p33, %r477, %r185;
	mov.b32 	%r478, 1;
	@%p33 bra 	$L__BB4_28;
$L__BB4_30:
	add.s32 	%r476, %r478, %r476;
	add.s32 	%r475, %r475, 1;
	setp.ne.s32 	%p34, %r475, %r189;
	@%p34 bra 	$L__BB4_27;
	min.s32 	%r360, %r472, %r63;
	setp.lt.s32 	%p36, %r476, %r360;
	or.pred  	%p2, %p31, %p36;
	selp.b64 	%rd21, %rd19, %rd18, %p36;
	min.s32 	%r80, %r476, %r360;
	st.global.u64 	[%rd8], %rd9;
	shr.u32 	%r361, %r528, 2;
	xor.b32  	%r362, %r361, %r528;
	shl.b32 	%r363, %r529, 4;
	shl.b32 	%r364, %r362, 1;
	xor.b32  	%r365, %r363, %r364;
	xor.b32  	%r366, %r365, %r529;
	xor.b32  	%r528, %r366, %r362;
	add.s32 	%r531, %r531, 1812185;
	add.s32 	%r367, %r528, %r531;
	rem.u32 	%r368, %r367, %r12;
	mul.wide.s32 	%rd106, %r368, 8;
	add.s64 	%rd107, %rd2, %rd106;
	ld.global.u64 	%rd22, [%rd107];
	st.global.u64 	[%rd8], %rd22;
	mov.b32 	%r479, 0;
	mov.u32 	%r480, %r479;
$L__BB4_32:
	mul.wide.u32 	%rd108, %r479, 8;
	add.s64 	%rd109, %rd1, %rd108;
	ld.global.u64 	%rd23, [%rd109];
	mov.b32 	%r481, 0;
$L__BB4_33:
	mul.wide.u32 	%rd110, %r481, 8;
	add.s64 	%rd111, %rd4, %rd110;
	ld.global.u64 	%rd112, [%rd111];
	and.b64  	%rd113, %rd112, %rd23;
	popc.b64 	%r371, %rd113;
	setp.le.s32 	%p37, %r14, %r371;
	mov.b32 	%r482, 0;
	@%p37 bra 	$L__BB4_35;
	add.s32 	%r481, %r481, 1;
	setp.ne.s32 	%p38, %r481, %r185;
	mov.b32 	%r482, 1;
	@%p38 bra 	$L__BB4_33;
$L__BB4_35:
	add.s32 	%r480, %r482, %r480;
	add.s32 	%r479, %r479, 1;
	setp.ne.s32 	%p39, %r479, %r189;
	@%p39 bra 	$L__BB4_32;
	bra.uni 	$L__BB4_44;
$L__BB4_36:
	setp.lt.s32 	%p45, %r185, 1;
	shr.u32 	%r410, %r496, 2;
	xor.b32  	%r411, %r410, %r496;
	shl.b32 	%r412, %r528, 4;
	shl.b32 	%r413, %r411, 1;
	xor.b32  	%r414, %r412, %r413;
	xor.b32  	%r415, %r414, %r528;
	xor.b32  	%r527, %r415, %r411;
	add.s32 	%r416, %r531, %r527;
	add.s32 	%r417, %r416, 362437;
	rem.u32 	%r418, %r417, %r185;
	shr.u32 	%r419, %r497, 2;
	xor.b32  	%r420, %r419, %r497;
	shl.b32 	%r421, %r527, 4;
	shl.b32 	%r422, %r420, 1;
	xor.b32  	%r423, %r422, %r421;
	xor.b32  	%r424, %r423, %r420;
	xor.b32  	%r526, %r424, %r527;
	add.s32 	%r531, %r531, 724874;
	add.s32 	%r425, %r526, %r531;
	rem.u32 	%r426, %r425, %r12;
	mul.wide.u32 	%rd118, %r426, 8;
	add.s64 	%rd119, %rd2, %rd118;
	ld.global.u64 	%rd120, [%rd119];
	mul.wide.u32 	%rd121, %r418, 8;
	add.s64 	%rd122, %rd4, %rd121;
	st.global.u64 	[%rd122], %rd120;
	mov.u32 	%r453, %r189;
	@%p45 bra 	$L__BB4_43;
	mov.b32 	%r444, 0;
	mov.u32 	%r453, %r444;
$L__BB4_38:
	mul.wide.u32 	%rd123, %r444, 8;
	add.s64 	%rd124, %rd1, %rd123;
	ld.global.u64 	%rd6, [%rd124];
	mov.b32 	%r446, 0;
$L__BB4_39:
	mul.wide.u32 	%rd125, %r446, 8;
	add.s64 	%rd126, %rd4, %rd125;
	ld.global.u64 	%rd127, [%rd126];
	and.b64  	%rd128, %rd127, %rd6;
	popc.b64 	%r430, %rd128;
	setp.le.s32 	%p46, %r14, %r430;
	mov.b32 	%r454, 0;
	@%p46 bra 	$L__BB4_41;
	add.s32 	%r446, %r446, 1;
	setp.eq.s32 	%p47, %r446, %r185;
	mov.b32 	%r454, 1;
	@%p47 bra 	$L__BB4_41;
	bra.uni 	$L__BB4_39;
$L__BB4_41:
	add.s32 	%r453, %r454, %r453;
	add.s32 	%r444, %r444, 1;
	setp.eq.s32 	%p48, %r444, %r189;
	@%p48 bra 	$L__BB4_43;
	bra.uni 	$L__BB4_38;
$L__BB4_42:
	mul.wide.u32 	%rd129, %r494, 8;
	add.s64 	%rd130, %rd4, %rd129;
	st.global.u64 	[%rd130], %rd134;
	mov.u32 	%r526, %r528;
	mov.u32 	%r527, %r529;
	mov.u32 	%r528, %r530;
	mov.u32 	%r529, %r497;
	mov.u32 	%r530, %r496;
$L__BB4_43:
	ld.param.u32 	%r435, [_Z19localSearchSteepestPmS_S_PiP17curandStateXORWOWii_param_6];
	add.s32 	%r436, %r436, 1;
	setp.lt.s32 	%p49, %r436, %r435;
	setp.gt.s32 	%p50, %r453, 0;
	and.pred  	%p51, %p49, %p50;
	@%p51 bra 	$L__BB4_9;
	bra.uni 	$L__BB4_58;
$L__BB4_44:
	setp.lt.s32 	%p40, %r480, %r80;
	selp.b32 	%r373, %r455, %r494, %p1;
	selp.b32 	%r374, %r455, %r373, %p2;
	selp.b32 	%r494, %r455, %r374, %p40;
	selp.b64 	%rd134, %rd22, %rd21, %p40;
	min.s32 	%r453, %r480, %r80;
	st.global.u64 	[%rd8], %rd9;
	add.s32 	%r455, %r455, 1;
	setp.eq.s32 	%p41, %r455, %r185;
	@%p41 bra 	$L__BB4_45;
	bra.uni 	$L__BB4_11;
$L__BB4_45:
	setp.gt.s32 	%p44, %r494, -1;
	@%p44 bra 	$L__BB4_42;
	bra.uni 	$L__BB4_36;
$L__BB4_46:
	mov.b32 	%r492, 0;
	mov.u32 	%r496, %r530;
	mov.u32 	%r497, %r529;
	mov.u32 	%r530, %r528;
	mov.u32 	%r529, %r527;
	mov.u32 	%r528, %r526;
$L__BB4_47:
	shr.u32 	%r377, %r496, 2;
	xor.b32  	%r378, %r377, %r496;
	shl.b32 	%r379, %r528, 4;
	shl.b32 	%r380, %r378, 1;
	xor.b32  	%r381, %r379, %r380;
	xor.b32  	%r382, %r381, %r528;
	xor.b32  	%r496, %r382, %r378;
	add.s32 	%r383, %r531, %r496;
	add.s32 	%r384, %r383, 362437;
	rem.u32 	%r385, %r384, %r12;
	mul.wide.s32 	%rd115, %r385, 8;
	add.s64 	%rd116, %rd2, %rd115;
	ld.global.u64 	%rd117, [%rd116];
	setp.lt.s32 	%p42, %r189, %r453;
	selp.b32 	%r494, %r492, %r494, %p42;
	selp.b64 	%rd134, %rd117, %rd134, %p42;
	min.s32 	%r453, %r189, %r453;
	shr.u32 	%r386, %r497, 2;
	xor.b32  	%r387, %r386, %r497;
	shl.b32 	%r388, %r496, 4;
	shl.b32 	%r389, %r387, 1;
	xor.b32  	%r390, %r388, %r389;
	xor.b32  	%r391, %r390, %r496;
	xor.b32  	%r497, %r391, %r387;
	shr.u32 	%r392, %r530, 2;
	xor.b32  	%r393, %r392, %r530;
	shl.b32 	%r394, %r497, 4;
	shl.b32 	%r395, %r393, 1;
	xor.b32  	%r396, %r394, %r395;
	xor.b32  	%r397, %r396, %r497;
	xor.b32  	%r530, %r397, %r393;
	shr.u32 	%r398, %r529, 2;
	xor.b32  	%r399, %r398, %r529;
	shl.b32 	%r400, %r530, 4;
	shl.b32 	%r401, %r399, 1;
	xor.b32  	%r402, %r400, %r401;
	xor.b32  	%r403, %r402, %r530;
	xor.b32  	%r529, %r403, %r399;
	shr.u32 	%r404, %r528, 2;
	xor.b32  	%r405, %r404, %r528;
	shl.b32 	%r406, %r529, 4;
	shl.b32 	%r407, %r405, 1;
	xor.b32  	%r408, %r406, %r407;
	xor.b32  	%r409, %r408, %r529;
	xor.b32  	%r528, %r409, %r405;
	add.s32 	%r531, %r531, 1812185;
	add.s32 	%r492, %r492, 1;
	setp.eq.s32 	%p43, %r492, %r185;
	@%p43 bra 	$L__BB4_45;
	bra.uni 	$L__BB4_47;
$L__BB4_48:
	mul.wide.u32 	%rd72, %r503, 8;
	add.s64 	%rd73, %rd4, %rd72;
	st.global.u64 	[%rd73], %rd135;
	mov.u32 	%r526, %r509;
	mov.u32 	%r527, %r508;
	mov.u32 	%r528, %r507;
	bra.uni 	$L__BB4_58;
$L__BB4_49:
	setp.lt.s32 	%p6, %r189, 1;
	@%p6 bra 	$L__BB4_57;
	setp.lt.s32 	%p7, %r185, 1;
	@%p7 bra 	$L__BB4_55;
	mov.b32 	%r517, 0;
	mov.u32 	%r527, %r508;
	mov.u32 	%r526, %r509;
	mov.u32 	%r521, %r529;
	mov.u32 	%r528, %r507;
	mov.u32 	%r523, %r530;
$L__BB4_52:
	mov.u32 	%r530, %r528;
	mov.u32 	%r528, %r526;
	mov.u32 	%r529, %r527;
	shr.u32 	%r210, %r523, 2;
	xor.b32  	%r211, %r210, %r523;
	shl.b32 	%r212, %r528, 4;
	shl.b32 	%r213, %r211, 1;
	xor.b32  	%r214, %r212, %r213;
	xor.b32  	%r215, %r214, %r528;
	xor.b32  	%r527, %r215, %r211;
	add.s32 	%r216, %r531, %r527;
	add.s32 	%r217, %r216, 362437;
	rem.u32 	%r218, %r217, %r185;
	shr.u32 	%r219, %r521, 2;
	xor.b32  	%r220, %r219, %r521;
	shl.b32 	%r221, %r527, 4;
	shl.b32 	%r222, %r220, 1;
	xor.b32  	%r223, %r222, %r221;
	xor.b32  	%r224, %r223, %r220;
	xor.b32  	%r526, %r224, %r527;
	add.s32 	%r531, %r531, 724874;
	add.s32 	%r225, %r526, %r531;
	rem.u32 	%r226, %r225, %r12;
	mul.wide.u32 	%rd49, %r226, 8;
	add.s64 	%rd50, %rd2, %rd49;
	ld.global.u64 	%rd51, [%rd50];
	mul.wide.u32 	%rd52, %r218, 8;
	add.s64 	%rd53, %rd4, %rd52;
	st.global.u64 	[%rd53], %rd51;
	ld.global.u64 	%rd32, [%rd4];
	mov.b32 	%r524, 0;
	mov.u32 	%r453, %r524;
$L__BB4_53:
	mul.wide.u32 	%rd54, %r524, 8;
	add.s64 	%rd55, %rd1, %rd54;
	ld.global.u64 	%rd56, [%rd55];
	and.b64  	%rd57, %rd32, %rd56;
	popc.b64 	%r227, %rd57;
	setp.gt.s32 	%p8, %r14, %r227;
	selp.u32 	%r228, 1, 0, %p8;
	add.s32 	%r453, %r453, %r228;
	add.s32 	%r524, %r524, 1;
	setp.ne.s32 	%p9, %r524, %r189;
	@%p9 bra 	$L__BB4_53;
	ld.param.u32 	%r433, [_Z19localSearchSteepestPmS_S_PiP17curandStateXORWOWii_param_6];
	add.s32 	%r517, %r517, 1;
	setp.lt.s32 	%p10, %r517, %r433;
	setp.ne.s32 	%p11, %r453, 0;
	and.pred  	%p12, %p10, %p11;
	mov.u32 	%r521, %r529;
	mov.u32 	%r523, %r530;
	@%p12 bra 	$L__BB4_52;
	bra.uni 	$L__BB4_58;
$L__BB4_55:
	mov.b32 	%r510, 0;
	mov.u32 	%r527, %r508;
	mov.u32 	%r526, %r509;
	mov.u32 	%r514, %r529;
	mov.u32 	%r528, %r507;
	mov.u32 	%r516, %r530;
$L__BB4_56:
	mov.u32 	%r530, %r528;
	mov.u32 	%r528, %r526;
	mov.u32 	%r529, %r527;
	ld.param.u32 	%r434, [_Z19localSearchSteepestPmS_S_PiP17curandStateXORWOWii_param_6];
	shr.u32 	%r230, %r516, 2;
	xor.b32  	%r231, %r230, %r516;
	shl.b32 	%r232, %r528, 4;
	shl.b32 	%r233, %r231, 1;
	xor.b32  	%r234, %r232, %r233;
	xor.b32  	%r235, %r234, %r528;
	xor.b32  	%r527, %r235, %r231;
	add.s32 	%r236, %r531, %r527;
	add.s32 	%r237, %r236, 362437;
	rem.u32 	%r238, %r237, %r185;
	shr.u32 	%r239, %r514, 2;
	xor.b32  	%r240, %r239, %r514;
	shl.b32 	%r241, %r527, 4;
	shl.b32 	%r242, %r240, 1;
	xor.b32  	%r243, %r242, %r241;
	xor.b32  	%r244, %r243, %r240;
	xor.b32  	%r526, %r244, %r527;
	add.s32 	%r531, %r531, 724874;
	add.s32 	%r245, %r526, %r531;
	rem.u32 	%r246, %r245, %r12;
	mul.wide.u32 	%rd58, %r246, 8;
	add.s64 	%rd59, %rd2, %rd58;
	ld.global.u64 	%rd60, [%rd59];
	mul.wide.s32 	%rd61, %r238, 8;
	add.s64 	%rd62, %rd4, %rd61;
	st.global.u64 	[%rd62], %rd60;
	add.s32 	%r510, %r510, 1;
	setp.lt.s32 	%p13, %r510, %r434;
	mov.u32 	%r514, %r529;
	mov.u32 	%r516, %r530;
	mov.u32 	%r453, %r189;
	@%p13 bra 	$L__BB4_56;
	bra.uni 	$L__BB4_58;
$L__BB4_57:
	add.s32 	%r170, %r531, 724874;
	shr.u32 	%r191, %r530, 2;
	xor.b32  	%r192, %r191, %r530;
	shl.b32 	%r193, %r509, 4;
	shl.b32 	%r194, %r192, 1;
	xor.b32  	%r195, %r193, %r194;
	xor.b32  	%r196, %r195, %r509;
	xor.b32  	%r527, %r196, %r192;
	add.s32 	%r197, %r531, %r527;
	add.s32 	%r198, %r197, 362437;
	rem.u32 	%r199, %r198, %r185;
	shr.u32 	%r200, %r529, 2;
	xor.b32  	%r201, %r200, %r529;
	shl.b32 	%r202, %r527, 4;
	shl.b32 	%r203, %r201, 1;
	xor.b32  	%r204, %r203, %r202;
	xor.b32  	%r205, %r204, %r201;
	xor.b32  	%r526, %r205, %r527;
	add.s32 	%r206, %r526, %r170;
	rem.u32 	%r207, %r206, %r12;
	mul.wide.u32 	%rd44, %r207, 8;
	add.s64 	%rd45, %rd2, %rd44;
	ld.global.u64 	%rd46, [%rd45];
	mul.wide.s32 	%rd47, %r199, 8;
	add.s64 	%rd48, %rd4, %rd47;
	st.global.u64 	[%rd48], %rd46;
	mov.b32 	%r453, 0;
	mov.u32 	%r528, %r509;
	mov.u32 	%r529, %r508;
	mov.u32 	%r530, %r507;
	mov.u32 	%r531, %r170;
$L__BB4_58:
	st.global.u32 	[%rd5], %r453;
	st.global.v2.u32 	[%rd3], {%r531, %r530};
	st.global.v2.u32 	[%rd3+8], {%r529, %r528};
	st.global.v2.u32 	[%rd3+16], {%r527, %r526};
	st.global.v2.u32 	[%rd3+24], {%r8, %r9};
	st.global.f32 	[%rd3+32], %f1;
	st.global.f64 	[%rd3+40], %fd1;
$L__BB4_59:
	ret;

}
	// .globl	_Z6evolvePmS_PiS_P17curandStateXORWOWiifi
.visible .entry _Z6evolvePmS_PiS_P17curandStateXORWOWiifi(
	.param .u64 .ptr .align 1 _Z6evolvePmS_PiS_P17curandStateXORWOWiifi_param_0,
	.param .u64 .ptr .align 1 _Z6evolvePmS_PiS_P17curandStateXORWOWiifi_param_1,
	.param .u64 .ptr .align 1 _Z6evolvePmS_PiS_P17curandStateXORWOWiifi_param_2,
	.param .u64 .ptr .align 1 _Z6evolvePmS_PiS_P17curandStateXORWOWiifi_param_3,
	.param .u64 .ptr .align 1 _Z6evolvePmS_PiS_P17curandStateXORWOWiifi_param_4,
	.param .u32 _Z6evolvePmS_PiS_P17curandStateXORWOWiifi_param_5,
	.param .u32 _Z6evolvePmS_PiS_P17curandStateXORWOWiifi_param_6,
	.param .f32 _Z6evolvePmS_PiS_P17curandStateXORWOWiifi_param_7,
	.param .u32 _Z6evolvePmS_PiS_P17curandStateXORWOWiifi_param_8
)
{
	.reg .pred 	%p<76>;
	.reg .b32 	%r<1093>;
	.reg .b32 	%f<18>;
	.reg .b64 	%rd<164>;
	.reg .b64 	%fd<2>;

	ld.param.u64 	%rd18, [_Z6evolvePmS_PiS_P17curandStateXORWOWiifi_param_1];
	ld.param.u64 	%rd19, [_Z6evolvePmS_PiS_P17curandStateXORWOWiifi_param_2];
	ld.param.u32 	%r356, [_Z6evolvePmS_PiS_P17curandStateXORWOWiifi_param_5];
	cvta.to.global.u64 	%rd1, %rd18;
	cvta.to.global.u64 	%rd2, %rd19;
	mov.u32 	%r359, %ctaid.x;
	mov.u32 	%r360, %ntid.x;
	mov.u32 	%r361, %tid.x;
	mad.lo.s32 	%r1, %r359, %r360, %r361;
	setp.ge.s32 	%p1, %r1, %r356;
	@%p1 bra 	$L__BB5_61;
	ld.param.u64 	%rd159, [_Z6evolvePmS_PiS_P17curandStateXORWOWiifi_param_4];
	cvta.to.global.u64 	%rd20, %rd159;
	mul.wide.s32 	%rd21, %r1, 48;
	add.s64 	%rd3, %rd20, %rd21;
	ld.global.v2.u32 	{%r5, %r4}, [%rd3];
	ld.global.v2.u32 	{%r935, %r980}, [%rd3+8];
	ld.global.v2.u32 	{%r979, %r978}, [%rd3+16];
	ld.global.v2.u32 	{%r14, %r15}, [%rd3+24];
	ld.global.f32 	%f1, [%rd3+32];
	ld.global.f64 	%fd1, [%rd3+40];
	setp.ne.s32 	%p2, %r1, 0;
	@%p2 bra 	$L__BB5_10;
	ld.const.u32 	%r16, [d_b];
	setp.lt.s32 	%p71, %r16, 1;
	@%p71 bra 	$L__BB5_9;
	ld.param.u32 	%r878, [_Z6evolvePmS_PiS_P17curandStateXORWOWiifi_param_8];
	mul.lo.s32 	%r17, %r16, %r878;
	and.b32  	%r18, %r16, 3;
	setp.lt.u32 	%p72, %r16, 4;
	mov.b32 	%r881, 0;
	@%p72 bra 	$L__BB5_6;
	ld.param.u64 	%rd152, [_Z6evolvePmS_PiS_P17curandStateXORWOWiifi_param_0];
	and.b32  	%r881, %r16, 2147483644;
	neg.s32 	%r880, %r881;
	cvta.to.global.u64 	%rd137, %rd152;
	add.s64 	%rd4, %rd137, 16;
	add.s64 	%rd161, %rd1, 16;
	mov.u32 	%r879, %r17;
$L__BB5_5:
	mul.wide.s32 	%rd138, %r879, 8;
	add.s64 	%rd139, %rd4, %rd138;
	ld.global.u64 	%rd140, [%rd139+-16];
	st.global.u64 	[%rd161+-16], %rd140;
	ld.global.u64 	%rd141, [%rd139+-8];
	st.global.u64 	[%rd161+-8], %rd141;
	ld.global.u64 	%rd142, [%rd139];
	st.global.u64 	[%rd161], %rd142;
	ld.global.u64 	%rd143, [%rd139+8];
	st.global.u64 	[%rd161+8], %rd143;
	add.s32 	%r880, %r880, 4;
	add.s32 	%r879, %r879, 4;
	add.s64 	%rd161, %rd161, 32;
	setp.ne.s32 	%p73, %r880, 0;
	@%p73 bra 	$L__BB5_5;
$L__BB5_6:
	setp.eq.s32 	%p74, %r18, 0;
	@%p74 bra 	$L__BB5_9;
	mul.wide.u32 	%rd144, %r881, 8;
	add.s64 	%rd162, %rd1, %rd144;
	add.s32 	%r883, %r881, %r17;
	neg.s32 	%r882, %r18;
$L__BB5_8:
	.pragma "nounroll";
	ld.param.u64 	%rd153, [_Z6evolvePmS_PiS_P17curandStateXORWOWiifi_param_0];
	mul.wide.s32 	%rd145, %r883, 8;
	cvta.to.global.u64 	%rd146, %rd153;
	add.s64 	%rd147, %rd146, %rd145;
	ld.global.u64 	%rd148, [%rd147];
	st.global.u64 	[%rd162], %rd148;
	add.s64 	%rd162, %rd162, 8;
	add.s32 	%r883, %r883, 1;
	add.s32 	%r882, %r882, 1;
	setp.ne.s32 	%p75, %r882, 0;
	@%p75 bra 	$L__BB5_8;
$L__BB5_9:
	ld.param.u64 	%rd160, [_Z6evolvePmS_PiS_P17curandStateXORWOWiifi_param_4];
	cvta.to.global.u64 	%rd149, %rd160;
	st.global.v2.u32 	[%rd149], {%r5, %r4};
	st.global.v2.u32 	[%rd149+8], {%r935, %r980};
	st.global.v2.u32 	[%rd149+16], {%r979, %r978};
	st.global.v2.u32 	[%rd149+24], {%r14, %r15};
	st.global.f32 	[%rd149+32], %f1;
	st.global.f64 	[%rd149+40], %fd1;
	bra.uni 	$L__BB5_61;
$L__BB5_10:
	ld.param.u32 	%r872, [_Z6evolvePmS_PiS_P17curandStateXORWOWiifi_param_6];
	shr.u32 	%r362, %r4, 2;
	xor.b32  	%r363, %r362, %r4;
	shl.b32 	%r364, %r978, 4;
	shl.b32 	%r365, %r363, 1;
	xor.b32  	%r366, %r364, %r365;
	xor.b32  	%r367, %r366, %r978;
	xor.b32  	%r977, %r367, %r363;
	add.s32 	%r936, %r5, 362437;
	add.s32 	%r368, %r977, %r936;
	rem.u32 	%r937, %r368, %r356;
	setp.lt.s32 	%p3, %r872, 2;
	@%p3 bra 	$L__BB5_23;
	ld.param.u32 	%r873, [_Z6evolvePmS_PiS_P17curandStateXORWOWiifi_param_6];
	mul.wide.s32 	%rd22, %r937, 4;
	add.s64 	%rd23, %rd2, %rd22;
	ld.global.u32 	%r912, [%rd23];
	add.s32 	%r36, %r873, -1;
	add.s32 	%r370, %r873, -2;
	setp.lt.u32 	%p4, %r370, 7;
	mov.u32 	%r914, %r936;
	mov.u32 	%r906, %r977;
	@%p4 bra 	$L__BB5_15;
	add.s32 	%r885, %r5, 1812185;
	and.b32  	%r371, %r36, -8;
	neg.s32 	%r884, %r371;
$L__BB5_13:
	.pragma "nounroll";
	shr.u32 	%r372, %r935, 2;
	xor.b32  	%r373, %r372, %r935;
	shl.b32 	%r374, %r977, 4;
	shl.b32 	%r375, %r373, 1;
	xor.b32  	%r376, %r374, %r375;
	xor.b32  	%r377, %r376, %r977;
	xor.b32  	%r378, %r377, %r373;
	add.s32 	%r379, %r885, %r378;
	add.s32 	%r380, %r379, -1087311;
	rem.u32 	%r381, %r380, %r356;
	mul.wide.s32 	%rd24, %r381, 4;
	add.s64 	%rd25, %rd2, %rd24;
	ld.global.u32 	%r382, [%rd25];
	setp.lt.s32 	%p5, %r382, %r912;
	selp.b32 	%r383, %r381, %r937, %p5;
	min.s32 	%r384, %r382, %r912;
	shr.u32 	%r385, %r980, 2;
	xor.b32  	%r386, %r385, %r980;
	shl.b32 	%r387, %r378, 4;
	shl.b32 	%r388, %r386, 1;
	xor.b32  	%r389, %r387, %r388;
	xor.b32  	%r390, %r389, %r378;
	xor.b32  	%r391, %r390, %r386;
	add.s32 	%r392, %r885, %r391;
	add.s32 	%r393, %r392, -724874;
	rem.u32 	%r394, %r393, %r356;
	mul.wide.s32 	%rd26, %r394, 4;
	add.s64 	%rd27, %rd2, %rd26;
	ld.global.u32 	%r395, [%rd27];
	setp.lt.s32 	%p6, %r395, %r384;
	selp.b32 	%r396, %r394, %r383, %p6;
	min.s32 	%r397, %r395, %r384;
	shr.u32 	%r398, %r979, 2;
	xor.b32  	%r399, %r398, %r979;
	shl.b32 	%r400, %r391, 4;
	shl.b32 	%r401, %r399, 1;
	xor.b32  	%r402, %r400, %r401;
	xor.b32  	%r403, %r402, %r391;
	xor.b32  	%r404, %r403, %r399;
	add.s32 	%r405, %r885, %r404;
	add.s32 	%r406, %r405, -362437;
	rem.u32 	%r407, %r406, %r356;
	mul.wide.s32 	%rd28, %r407, 4;
	add.s64 	%rd29, %rd2, %rd28;
	ld.global.u32 	%r408, [%rd29];
	setp.lt.s32 	%p7, %r408, %r397;
	selp.b32 	%r409, %r407, %r396, %p7;
	min.s32 	%r410, %r408, %r397;
	shr.u32 	%r411, %r978, 2;
	xor.b32  	%r412, %r411, %r978;
	shl.b32 	%r413, %r404, 4;
	shl.b32 	%r414, %r412, 1;
	xor.b32  	%r415, %r413, %r414;
	xor.b32  	%r416, %r415, %r404;
	xor.b32  	%r935, %r416, %r412;
	shr.u32 	%r417, %r977, 2;
	xor.b32  	%r418, %r417, %r977;
	shl.b32 	%r419, %r935, 4;
	shl.b32 	%r420, %r418, 1;
	xor.b32  	%r421, %r419, %r420;
	xor.b32  	%r422, %r421, %r935;
	xor.b32  	%r980, %r422, %r418;
	shr.u32 	%r423, %r378, 2;
	xor.b32  	%r424, %r423, %r378;
	shl.b32 	%r425, %r980, 4;
	shl.b32 	%r426, %r424, 1;
	xor.b32  	%r427, %r425, %r426;
	xor.b32  	%r428, %r427, %r980;
	xor.b32  	%r979, %r428, %r424;
	shr.u32 	%r429, %r391, 2;
	xor.b32  	%r430, %r429, %r391;
	shl.b32 	%r431, %r979, 4;
	shl.b32 	%r432, %r430, 1;
	xor.b32  	%r433, %r431, %r432;
	xor.b32  	%r434, %r433, %r979;
	xor.b32  	%r978, %r434, %r430;
	shr.u32 	%r435, %r404, 2;
	xor.b32  	%r436, %r435, %r404;
	shl.b32 	%r437, %r978, 4;
	shl.b32 	%r438, %r436, 1;
	xor.b32  	%r439, %r437, %r438;
	xor.b32  	%r440, %r439, %r978;
	xor.b32  	%r977, %r440, %r436;
	add.s32 	%r441, %r885, %r977;
	add.s32 	%r442, %r935, %r885;
	rem.u32 	%r443, %r442, %r356;
	mul.wide.s32 	%rd30, %r443, 4;
	add.s64 	%rd31, %rd2, %rd30;
	ld.global.u32 	%r444, [%rd31];
	setp.lt.s32 	%p8, %r444, %r410;
	selp.b32 	%r445, %r443, %r409, %p8;
	min.s32 	%r446, %r444, %r410;
	add.s32 	%r447, %r885, %r980;
	add.s32 	%r448, %r447, 362437;
	rem.u32 	%r449, %r448, %r356;
	mul.wide.s32 	%rd32, %r449, 4;
	add.s64 	%rd33, %rd2, %rd32;
	ld.global.u32 	%r450, [%rd33];
	setp.lt.s32 	%p9, %r450, %r446;
	selp.b32 	%r451, %r449, %r445, %p9;
	min.s32 	%r452, %r450, %r446;
	add.s32 	%r453, %r885, %r979;
	add.s32 	%r454, %r453, 724874;
	rem.u32 	%r455, %r454, %r356;
	mul.wide.s32 	%rd34, %r455, 4;
	add.s64 	%rd35, %rd2, %rd34;
	ld.global.u32 	%r456, [%rd35];
	setp.lt.s32 	%p10, %r456, %r452;
	selp.b32 	%r457, %r455, %r451, %p10;
	min.s32 	%r458, %r456, %r452;
	add.s32 	%r459, %r885, %r978;
	add.s32 	%r460, %r459, 1087311;
	rem.u32 	%r461, %r460, %r356;
	mul.wide.s32 	%rd36, %r461, 4;
	add.s64 	%rd37, %rd2, %rd36;
	ld.global.u32 	%r462, [%rd37];
	setp.lt.s32 	%p11, %r462, %r458;
	selp.b32 	%r463, %r461, %r457, %p11;
	min.s32 	%r464, %r462, %r458;
	add.s32 	%r465, %r441, 1449748;
	rem.u32 	%r466, %r465, %r356;
	mul.wide.s32 	%rd38, %r466, 4;
	add.s64 	%rd39, %rd2, %rd38;
	ld.global.u32 	%r467, [%rd39];
	setp.lt.s32 	%p12, %r467, %r464;
	selp.b32 	%r937, %r466, %r463, %p12;
	min.s32 	%r912, %r467, %r464;
	add.s32 	%r885, %r885, 2899496;
	add.s32 	%r884, %r884, 8;
	setp.ne.s32 	%p13, %r884, 0;
	@%p13 bra 	$L__BB5_13;
	add.s32 	%r914, %r885, -1449748;
	mov.u32 	%r906, %r977;
$L__BB5_15:
	ld.param.u32 	%r874, [_Z6evolvePmS_PiS_P17curandStateXORWOWiifi_param_6];
	mad.lo.s32 	%r936, %r874, 362437, %r5;
	and.b32  	%r468, %r36, 7;
	setp.eq.s32 	%p14, %r468, 0;
	@%p14 bra 	$L__BB5_23;
	setp.lt.u32 	%p15, %r468, 4;
	mov.u32 	%r926, %r935;
	mov.u32 	%r917, %r979;
	mov.u32 	%r918, %r978;
	mov.u32 	%r919, %r906;
	@%p15 bra 	$L__BB5_18;
	shr.u32 	%r471, %r935, 2;
	xor.b32  	%r472, %r471, %r935;
	shl.b32 	%r473, %r906, 4;
	shl.b32 	%r474, %r472, 1;
	xor.b32  	%r475, %r473, %r474;
	xor.b32  	%r476, %r475, %r906;
	xor.b32  	%r73, %r476, %r472;
	add.s32 	%r477, %r914, %r73;
	add.s32 	%r478, %r477, 362437;
	rem.u32 	%r479, %r478, %r356;
	mul.wide.s32 	%rd40, %r479, 4;
	add.s64 	%rd41, %rd2, %rd40;
	ld.global.u32 	%r480, [%rd41];
	setp.lt.s32 	%p16, %r480, %r912;
	selp.b32 	%r481, %r479, %r937, %p16;
	min.s32 	%r482, %r480, %r912;
	shr.u32 	%r483, %r980, 2;
	xor.b32  	%r484, %r483, %r980;
	shl.b32 	%r485, %r73, 4;
	shl.b32 	%r486, %r484, 1;
	xor.b32  	%r487, %r485, %r486;
	xor.b32  	%r488, %r487, %r73;
	xor.b32  	%r917, %r488, %r484;
	add.s32 	%r489, %r914, %r917;
	add.s32 	%r490, %r489, 724874;
	rem.u32 	%r491, %r490, %r356;
	mul.wide.s32 	%rd42, %r491, 4;
	add.s64 	%rd43, %rd2, %rd42;
	ld.global.u32 	%r492, [%rd43];
	setp.lt.s32 	%p17, %r492, %r482;
	selp.b32 	%r493, %r491, %r481, %p17;
	min.s32 	%r494, %r492, %r482;
	shr.u32 	%r495, %r979, 2;
	xor.b32  	%r496, %r495, %r979;
	shl.b32 	%r497, %r917, 4;
	shl.b32 	%r498, %r496, 1;
	xor.b32  	%r499, %r497, %r498;
	xor.b32  	%r500, %r499, %r917;
	xor.b32  	%r918, %r500, %r496;
	add.s32 	%r501, %r914, %r918;
	add.s32 	%r502, %r501, 1087311;
	rem.u32 	%r503, %r502, %r356;
	mul.wide.s32 	%rd44, %r503, 4;
	add.s64 	%rd45, %rd2, %rd44;
	ld.global.u32 	%r504, [%rd45];
	setp.lt.s32 	%p18, %r504, %r494;
	selp.b32 	%r505, %r503, %r493, %p18;
	min.s32 	%r506, %r504, %r494;
	shr.u32 	%r507, %r978, 2;
	xor.b32  	%r508, %r507, %r978;
	shl.b32 	%r509, %r918, 4;
	shl.b32 	%r510, %r508, 1;
	xor.b32  	%r511, %r509, %r510;
	xor.b32  	%r512, %r511, %r918;
	xor.b32  	%r977, %r512, %r508;
	add.s32 	%r914, %r914, 1449748;
	add.s32 	%r513, %r977, %r914;
	rem.u32 	%r514, %r513, %r356;
	mul.wide.s32 	%rd46, %r514, 4;
	add.s64 	%rd47, %rd2, %rd46;
	ld.global.u32 	%r515, [%rd47];
	setp.lt.s32 	%p19, %r515, %r506;
	selp.b32 	%r937, %r514, %r505, %p19;
	min.s32 	%r912, %r515, %r506;
	mov.u32 	%r980, %r73;
	mov.u32 	%r979, %r917;
	mov.u32 	%r978, %r918;
	mov.u32 	%r926, %r906;
	mov.u32 	%r919, %r977;
$L__BB5_18:
	and.b32  	%r516, %r36, 3;
	setp.eq.s32 	%p20, %r516, 0;
	mov.u32 	%r935, %r906;
	@%p20 bra 	$L__BB5_23;
	setp.eq.s32 	%p21, %r516, 1;
	mov.u32 	%r927, %r980;
	mov.u32 	%r928, %r917;
	mov.u32 	%r929, %r918;
	mov.u32 	%r930, %r919;
	@%p21 bra 	$L__BB5_21;
	shr.u32 	%r519, %r926, 2;
	xor.b32  	%r520, %r519, %r926;
	shl.b32 	%r521, %r919, 4;
	shl.b32 	%r522, %r520, 1;
	xor.b32  	%r523, %r521, %r522;
	xor.b32  	%r524, %r523, %r919;
	xor.b32  	%r978, %r524, %r520;
	add.s32 	%r525, %r914, %r978;
	add.s32 	%r526, %r525, 362437;
	rem.u32 	%r527, %r526, %r356;
	mul.wide.s32 	%rd48, %r527, 4;
	add.s64 	%rd49, %rd2, %rd48;
	ld.global.u32 	%r528, [%rd49];
	setp.lt.s32 	%p22, %r528, %r912;
	selp.b32 	%r529, %r527, %r937, %p22;
	min.s32 	%r530, %r528, %r912;
	shr.u32 	%r531, %r980, 2;
	xor.b32  	%r532, %r531, %r980;
	shl.b32 	%r533, %r978, 4;
	shl.b32 	%r534, %r532, 1;
	xor.b32  	%r535, %r533, %r534;
	xor.b32  	%r536, %r535, %r978;
	xor.b32  	%r977, %r536, %r532;
	add.s32 	%r914, %r914, 724874;
	add.s32 	%r537, %r977, %r914;
	rem.u32 	%r538, %r537, %r356;
	mul.wide.s32 	%rd50, %r538, 4;
	add.s64 	%rd51, %rd2, %rd50;
	ld.global.u32 	%r539, [%rd51];
	setp.lt.s32 	%p23, %r539, %r530;
	selp.b32 	%r937, %r538, %r529, %p23;
	min.s32 	%r912, %r539, %r530;
	mov.u32 	%r926, %r917;
	mov.u32 	%r927, %r918;
	mov.u32 	%r928, %r919;
	mov.u32 	%r929, %r978;
	mov.u32 	%r930, %r977;
$L__BB5_21:
	and.b32  	%r540, %r36, 1;
	setp.eq.b32 	%p24, %r540, 1;
	not.pred 	%p25, %p24;
	mov.u32 	%r979, %r919;
	mov.u32 	%r980, %r918;
	mov.u32 	%r935, %r917;
	@%p25 bra 	$L__BB5_23;
	shr.u32 	%r541, %r926, 2;
	xor.b32  	%r542, %r541, %r926;
	shl.b32 	%r543, %r930, 4;
	shl.b32 	%r544, %r542, 1;
	xor.b32  	%r545, %r543, %r544;
	xor.b32  	%r546, %r545, %r930;
	xor.b32  	%r977, %r546, %r542;
	add.s32 	%r547, %r914, %r977;
	add.s32 	%r548, %r547, 362437;
	rem.u32 	%r549, %r548, %r356;
	mul.wide.s32 	%rd52, %r549, 4;
	add.s64 	%rd53, %rd2, %rd52;
	ld.global.u32 	%r550, [%rd53];
	setp.lt.s32 	%p26, %r550, %r912;
	selp.b32 	%r937, %r549, %r937, %p26;
	mov.u32 	%r978, %r930;
	mov.u32 	%r979, %r929;
	mov.u32 	%r980, %r928;
	mov.u32 	%r935, %r927;
$L__BB5_23:
	ld.param.u32 	%r875, [_Z6evolvePmS_PiS_P17curandStateXORWOWiifi_param_6];
	setp.lt.s32 	%p27, %r875, 2;
	shr.u32 	%r551, %r935, 2;
	xor.b32  	%r552, %r551, %r935;
	shl.b32 	%r553, %r977, 4;
	shl.b32 	%r554, %r552, 1;
	xor.b32  	%r555, %r553, %r554;
	xor.b32  	%r556, %r555, %r977;
	xor.b32  	%r1014, %r556, %r552;
	add.s32 	%r981, %r936, 362437;
	add.s32 	%r557, %r1014, %r981;
	rem.u32 	%r982, %r557, %r356;
	@%p27 bra 	$L__BB5_36;
	ld.param.u32 	%r876, [_Z6evolvePmS_PiS_P17curandStateXORWOWiifi_param_6];
	mul.wide.s32 	%rd54, %r982, 4;
	add.s64 	%rd55, %rd2, %rd54;
	ld.global.u32 	%r957, [%rd55];
	add.s32 	%r122, %r876, -1;
	add.s32 	%r559, %r876, -2;
	setp.lt.u32 	%p28, %r559, 7;
	mov.u32 	%r959, %r981;
	mov.u32 	%r951, %r1014;
	@%p28 bra 	$L__BB5_28;
	add.s32 	%r984, %r936, 1812185;
	and.b32  	%r560, %r122, -8;
	neg.s32 	%r983, %r560;
$L__BB5_26:
	.pragma "nounroll";
	shr.u32 	%r561, %r980, 2;
	xor.b32  	%r562, %r561, %r980;
	shl.b32 	%r563, %r1014, 4;
	shl.b32 	%r564, %r562, 1;
	xor.b32  	%r565, %r563, %r564;
	xor.b32  	%r566, %r565, %r1014;
	xor.b32  	%r567, %r566, %r562;
	add.s32 	%r568, %r984, %r567;
	add.s32 	%r569, %r568, -1087311;
	rem.u32 	%r570, %r569, %r356;
	mul.wide.s32 	%rd56, %r570, 4;
	add.s64 	%rd57, %rd2, %rd56;
	ld.global.u32 	%r571, [%rd57];
	setp.lt.s32 	%p29, %r571, %r957;
	selp.b32 	%r572, %r570, %r982, %p29;
	min.s32 	%r573, %r571, %r957;
	shr.u32 	%r574, %r979, 2;
	xor.b32  	%r575, %r574, %r979;
	shl.b32 	%r576, %r567, 4;
	shl.b32 	%r577, %r575, 1;
	xor.b32  	%r578, %r576, %r577;
	xor.b32  	%r579, %r578, %r567;
	xor.b32  	%r580, %r579, %r575;
	add.s32 	%r581, %r984, %r580;
	add.s32 	%r582, %r581, -724874;
	rem.u32 	%r583, %r582, %r356;
	mul.wide.s32 	%rd58, %r583, 4;
	add.s64 	%rd59, %rd2, %rd58;
	ld.global.u32 	%r584, [%rd59];
	setp.lt.s32 	%p30, %r584, %r573;
	selp.b32 	%r585, %r583, %r572, %p30;
	min.s32 	%r586, %r584, %r573;
	shr.u32 	%r587, %r978, 2;
	xor.b32  	%r588, %r587, %r978;
	shl.b32 	%r589, %r580, 4;
	shl.b32 	%r590, %r588, 1;
	xor.b32  	%r591, %r589, %r590;
	xor.b32  	%r592, %r591, %r580;
	xor.b32  	%r593, %r592, %r588;
	add.s32 	%r594, %r984, %r593;
	add.s32 	%r595, %r594, -362437;
	rem.u32 	%r596, %r595, %r356;
	mul.wide.s32 	%rd60, %r596, 4;
	add.s64 	%rd61, %rd2, %rd60;
	ld.global.u32 	%r597, [%rd61];
	setp.lt.s32 	%p31, %r597, %r586;
	selp.b32 	%r598, %r596, %r585, %p31;
	min.s32 	%r599, %r597, %r586;
	shr.u32 	%r600, %r977, 2;
	xor.b32  	%r601, %r600, %r977;
	shl.b32 	%r602, %r593, 4;
	shl.b32 	%r603, %r601, 1;
	xor.b32  	%r604, %r602, %r603;
	xor.b32  	%r605, %r604, %r593;
	xor.b32  	%r980, %r605, %r601;
	shr.u32 	%r606, %r1014, 2;
	xor.b32  	%r607, %r606, %r1014;
	shl.b32 	%r608, %r980, 4;
	shl.b32 	%r609, %r607, 1;
	xor.b32  	%r610, %r608, %r609;
	xor.b32  	%r611, %r610, %r980;
	xor.b32  	%r979, %r611, %r607;
	shr.u32 	%r612, %r567, 2;
	xor.b32  	%r613, %r612, %r567;
	shl.b32 	%r614, %r979, 4;
	shl.b32 	%r615, %r613, 1;
	xor.b32  	%r616, %r614, %r615;
	xor.b32  	%r617, %r616, %r979;
	xor.b32  	%r978, %r617, %r613;
	shr.u32 	%r618, %r580, 2;
	xor.b32  	%r619, %r618, %r580;
	shl.b32 	%r620, %r978, 4;
	shl.b32 	%r621, %r619, 1;
	xor.b32  	%r622, %r620, %r621;
	xor.b32  	%r623, %r622, %r978;
	xor.b32  	%r977, %r623, %r619;
	shr.u32 	%r624, %r593, 2;
	xor.b32  	%r625, %r624, %r593;
	shl.b32 	%r626, %r977, 4;
	shl.b32 	%r627, %r625, 1;
	xor.b32  	%r628, %r626, %r627;
	xor.b32  	%r629, %r628, %r977;
	xor.b32  	%r1014, %r629, %r625;
	add.s32 	%r630, %r984, %r1014;
	add.s32 	%r631, %r980, %r984;
	rem.u32 	%r632, %r631, %r356;
	mul.wide.s32 	%rd62, %r632, 4;
	add.s64 	%rd63, %rd2, %rd62;
	ld.global.u32 	%r633, [%rd63];
	setp.lt.s32 	%p32, %r633, %r599;
	selp.b32 	%r634, %r632, %r598, %p32;
	min.s32 	%r635, %r633, %r599;
	add.s32 	%r636, %r984, %r979;
	add.s32 	%r637, %r636, 362437;
	rem.u32 	%r638, %r637, %r356;
	mul.wide.s32 	%rd64, %r638, 4;
	add.s64 	%rd65, %rd2, %rd64;
	ld.global.u32 	%r639, [%rd65];
	setp.lt.s32 	%p33, %r639, %r635;
	selp.b32 	%r640, %r638, %r634, %p33;
	min.s32 	%r641, %r639, %r635;
	add.s32 	%r642, %r984, %r978;
	add.s32 	%r643, %r642, 724874;
	rem.u32 	%r644, %r643, %r356;
	mul.wide.s32 	%rd66, %r644, 4;
	add.s64 	%rd67, %rd2, %rd66;
	ld.global.u32 	%r645, [%rd67];
	setp.lt.s32 	%p34, %r645, %r641;
	selp.b32 	%r646, %r644, %r640, %p34;
	min.s32 	%r647, %r645, %r641;
	add.s32 	%r648, %r984, %r977;
	add.s32 	%r649, %r648, 1087311;
	rem.u32 	%r650, %r649, %r356;
	mul.wide.s32 	%rd68, %r650, 4;
	add.s64 	%rd69, %rd2, %rd68;
	ld.global.u32 	%r651, [%rd69];
	setp.lt.s32 	%p35, %r651, %r647;
	selp.b32 	%r652, %r650, %r646, %p35;
	min.s32 	%r653, %r651, %r647;
	add.s32 	%r654, %r630, 1449748;
	rem.u32 	%r655, %r654, %r356;
	mul.wide.s32 	%rd70, %r655, 4;
	add.s64 	%rd71, %rd2, %rd70;
	ld.global.u32 	%r656, [%rd71];
	setp.lt.s32 	%p36, %r656, %r653;
	selp.b32 	%r982, %r655, %r652, %p36;
	min.s32 	%r957, %r656, %r653;
	add.s32 	%r984, %r984, 2899496;
	add.s32 	%r983, %r983, 8;
	setp.eq.s32 	%p37, %r983, 0;
	@%p37 bra 	$L__BB5_27;
	bra.uni 	$L__BB5_26;
$L__BB5_27:
	add.s32 	%r959, %r984, -1449748;
	mov.u32 	%r951, %r1014;
$L__BB5_28:
	ld.param.u32 	%r877, [_Z6evolvePmS_PiS_P17curandStateXORWOWiifi_param_6];
	mad.lo.s32 	%r981, %r877, 362437, %r936;
	and.b32  	%r657, %r122, 7;
	setp.eq.s32 	%p38, %r657, 0;
	@%p38 bra 	$L__BB5_36;
	setp.lt.u32 	%p39, %r657, 4;
	mov.u32 	%r971, %r980;
	mov.u32 	%r962, %r978;
	mov.u32 	%r963, %r977;
	mov.u32 	%r964, %r951;
	@%p39 bra 	$L__BB5_31;
	shr.u32 	%r660, %r980, 2;
	xor.b32  	%r661, %r660, %r980;
	shl.b32 	%r662, %r951, 4;
	shl.b32 	%r663, %r661, 1;
	xor.b32  	%r664, %r662, %r663;
	xor.b32  	%r665, %r664, %r951;
	xor.b32  	%r141, %r665, %r661;
	add.s32 	%r666, %r959, %r141;
	add.s32 	%r667, %r666, 362437;
	rem.u32 	%r668, %r667, %r356;
	mul.wide.s32 	%rd72, %r668, 4;
	add.s64 	%rd73, %rd2, %rd72;
	ld.global.u32 	%r669, [%rd73];
	setp.lt.s32 	%p40, %r669, %r957;
	selp.b32 	%r670, %r668, %r982, %p40;
	min.s32 	%r671, %r669, %r957;
	shr.u32 	%r672, %r979, 2;
	xor.b32  	%r673, %r672, %r979;
	shl.b32 	%r674, %r141, 4;
	shl.b32 	%r675, %r673, 1;
	xor.b32  	%r676, %r674, %r675;
	xor.b32  	%r677, %r676, %r141;
	xor.b32  	%r962, %r677, %r673;
	add.s32 	%r678, %r959, %r962;
	add.s32 	%r679, %r678, 724874;
	rem.u32 	%r680, %r679, %r356;
	mul.wide.s32 	%rd74, %r680, 4;
	add.s64 	%rd75, %rd2, %rd74;
	ld.global.u32 	%r681, [%rd75];
	setp.lt.s32 	%p41, %r681, %r671;
	selp.b32 	%r682, %r680, %r670, %p41;
	min.s32 	%r683, %r681, %r671;
	shr.u32 	%r684, %r978, 2;
	xor.b32  	%r685, %r684, %r978;
	shl.b32 	%r686, %r962, 4;
	shl.b32 	%r687, %r685, 1;
	xor.b32  	%r688, %r686, %r687;
	xor.b32  	%r689, %r688, %r962;
	xor.b32  	%r963, %r689, %r685;
	add.s32 	%r690, %r959, %r963;
	add.s32 	%r691, %r690, 1087311;
	rem.u32 	%r692, %r691, %r356;
	mul.wide.s32 	%rd76, %r692, 4;
	add.s64 	%rd77, %rd2, %rd76;
	ld.global.u32 	%r693, [%rd77];
	setp.lt.s32 	%p42, %r693, %r683;
	selp.b32 	%r694, %r692, %r682, %p42;
	min.s32 	%r695, %r693, %r683;
	shr.u32 	%r696, %r977, 2;
	xor.b32  	%r697, %r696, %r977;
	shl.b32 	%r698, %r963, 4;
	shl.b32 	%r699, %r697, 1;
	xor.b32  	%r700, %r698, %r699;
	xor.b32  	%r701, %r700, %r963;
	xor.b32  	%r1014, %r701, %r697;
	add.s32 	%r959, %r959, 1449748;
	add.s32 	%r702, %r1014, %r959;
	rem.u32 	%r703, %r702, %r356;
	mul.wide.s32 	%rd78, %r703, 4;
	add.s64 	%rd79, %rd2, %rd78;
	ld.global.u32 	%r704, [%rd79];
	setp.lt.s32 	%p43, %r704, %r695;
	selp.b32 	%r982, %r703, %r694, %p43;
	min.s32 	%r957, %r704, %r695;
	mov.u32 	%r979, %r141;
	mov.u32 	%r978, %r962;
	mov.u32 	%r977, %r963;
	mov.u32 	%r971, %r951;
	mov.u32 	%r964, %r1014;
$L__BB5_31:
	and.b32  	%r705, %r122, 3;
	setp.eq.s32 	%p44, %r705, 0;
	mov.u32 	%r980, %r951;
	@%p44 bra 	$L__BB5_36;
	setp.eq.s32 	%p45, %r705, 1;
	mov.u32 	%r972, %r979;
	mov.u32 	%r973, %r962;
	mov.u32 	%r974, %r963;
	mov.u32 	%r975, %r964;
	@%p45 bra 	$L__BB5_34;
	shr.u32 	%r708, %r971, 2;
	xor.b32  	%r709, %r708, %r971;
	shl.b32 	%r710, %r964, 4;
	shl.b32 	%r711, %r709, 1;
	xor.b32  	%r712, %r710, %r711;
	xor.b32  	%r713, %r712, %r964;
	xor.b32  	%r977, %r713, %r709;
	add.s32 	%r714, %r959, %r977;
	add.s32 	%r715, %r714, 362437;
	rem.u32 	%r716, %r715, %r356;
	mul.wide.s32 	%rd80, %r716, 4;
	add.s64 	%rd81, %rd2, %rd80;
	ld.global.u32 	%r717, [%rd81];
	setp.lt.s32 	%p46, %r717, %r957;
	selp.b32 	%r718, %r716, %r982, %p46;
	min.s32 	%r719, %r717, %r957;
	shr.u32 	%r720, %r979, 2;
	xor.b32  	%r721, %r720, %r979;
	shl.b32 	%r722, %r977, 4;
	shl.b32 	%r723, %r721, 1;
	xor.b32  	%r724, %r722, %r723;
	xor.b32  	%r725, %r724, %r977;
	xor.b32  	%r1014, %r725, %r721;
	add.s32 	%r959, %r959, 724874;
	add.s32 	%r726, %r1014, %r959;
	rem.u32 	%r727, %r726, %r356;
	mul.wide.s32 	%rd82, %r727, 4;
	add.s64 	%rd83, %rd2, %rd82;
	ld.global.u32 	%r728, [%rd83];
	setp.lt.s32 	%p47, %r728, %r719;
	selp.b32 	%r982, %r727, %r718, %p47;
	min.s32 	%r957, %r728, %r719;
	mov.u32 	%r971, %r962;
	mov.u32 	%r972, %r963;
	mov.u32 	%r973, %r964;
	mov.u32 	%r974, %r977;
	mov.u32 	%r975, %r1014;
$L__BB5_34:
	and.b32  	%r729, %r122, 1;
	setp.eq.b32 	%p48, %r729, 1;
	not.pred 	%p49, %p48;
	mov.u32 	%r978, %r964;
	mov.u32 	%r979, %r963;
	mov.u32 	%r980, %r962;
	@%p49 bra 	$L__BB5_36;
	shr.u32 	%r730, %r971, 2;
	xor.b32  	%r731, %r730, %r971;
	shl.b32 	%r732, %r975, 4;
	shl.b32 	%r733, %r731, 1;
	xor.b32  	%r734, %r732, %r733;
	xor.b32  	%r735, %r734, %r975;
	xor.b32  	%r1014, %r735, %r731;
	add.s32 	%r736, %r959, %r1014;
	add.s32 	%r737, %r736, 362437;
	rem.u32 	%r738, %r737, %r356;
	mul.wide.s32 	%rd84, %r738, 4;
	add.s64 	%rd85, %rd2, %rd84;
	ld.global.u32 	%r739, [%rd85];
	setp.lt.s32 	%p50, %r739, %r957;
	selp.b32 	%r982, %r738, %r982, %p50;
	mov.u32 	%r977, %r975;
	mov.u32 	%r978, %r974;
	mov.u32 	%r979, %r973;
	mov.u32 	%r980, %r972;
$L__BB5_36:
	ld.const.u32 	%r186, [d_b];
	setp.lt.s32 	%p51, %r186, 1;
	@%p51 bra 	$L__BB5_43;
	setp.lt.u32 	%p52, %r186, 4;
	mov.b32 	%r998, 0;
	@%p52 bra 	$L__BB5_40;
	mul.lo.s32 	%r1020, %r186, %r1;
	and.b32  	%r998, %r186, 2147483644;
	neg.s32 	%r1021, %r998;
	mov.b64 	%rd163, 0;
	mov.u32 	%r1022, %r981;
	mov.u32 	%r1023, %r979;
	mov.u32 	%r1024, %r978;
	mov.u32 	%r1025, %r977;
	mov.u32 	%r1027, %r980;
$L__BB5_39:
	mov.u32 	%r980, %r1014;
	ld.param.u64 	%rd150, [_Z6evolvePmS_PiS_P17curandStateXORWOWiifi_param_0];
	cvt.u32.u64 	%r743, %rd163;
	mul.wide.s32 	%rd87, %r1020, 8;
	add.s64 	%rd88, %rd1, %rd87;
	shr.u32 	%r744, %r1027, 2;
	xor.b32  	%r745, %r744, %r1027;
	shl.b32 	%r746, %r980, 4;
	shl.b32 	%r747, %r745, 1;
	xor.b32  	%r748, %r746, %r747;
	xor.b32  	%r749, %r748, %r980;
	xor.b32  	%r979, %r749, %r745;
	add.s32 	%r750, %r1022, %r979;
	and.b32  	%r751, %r750, 1;
	setp.eq.b32 	%p53, %r751, 1;
	selp.b32 	%r752, %r937, %r982, %p53;
	mad.lo.s32 	%r753, %r186, %r752, %r743;
	mul.wide.s32 	%rd89, %r753, 8;
	cvta.to.global.u64 	%rd90, %rd150;
	add.s64 	%rd91, %rd90, %rd89;
	ld.global.u64 	%rd92, [%rd91];
	st.global.u64 	[%rd88], %rd92;
	shr.u32 	%r754, %r1023, 2;
	xor.b32  	%r755, %r754, %r1023;
	shl.b32 	%r756, %r979, 4;
	shl.b32 	%r757, %r755, 1;
	xor.b32  	%r758, %r756, %r757;
	xor.b32  	%r759, %r758, %r979;
	xor.b32  	%r978, %r759, %r755;
	add.s32 	%r760, %r1022, %r978;
	and.b32  	%r761, %r760, 1;
	setp.eq.b32 	%p54, %r761, 1;
	selp.b32 	%r762, %r982, %r937, %p54;
	mul.lo.s32 	%r763, %r186, %r762;
	cvt.s64.s32 	%rd93, %r763;
	add.s64 	%rd94, %rd163, %rd93;
	shl.b64 	%rd95, %rd94, 3;
	add.s64 	%rd96, %rd90, %rd95;
	ld.global.u64 	%rd97, [%rd96+8];
	st.global.u64 	[%rd88+8], %rd97;
	shr.u32 	%r764, %r1024, 2;
	xor.b32  	%r765, %r764, %r1024;
	shl.b32 	%r766, %r978, 4;
	shl.b32 	%r767, %r765, 1;
	xor.b32  	%r768, %r766, %r767;
	xor.b32  	%r769, %r768, %r978;
	xor.b32  	%r977, %r769, %r765;
	add.s32 	%r770, %r1022, %r977;
	and.b32  	%r771, %r770, 1;
	setp.eq.b32 	%p55, %r771, 1;
	selp.b32 	%r772, %r937, %r982, %p55;
	mul.lo.s32 	%r773, %r186, %r772;
	cvt.s64.s32 	%rd98, %r773;
	add.s64 	%rd99, %rd163, %rd98;
	shl.b64 	%rd100, %rd99, 3;
	add.s64 	%rd101, %rd90, %rd100;
	ld.global.u64 	%rd102, [%rd101+16];
	st.global.u64 	[%rd88+16], %rd102;
	shr.u32 	%r774, %r1025, 2;
	xor.b32  	%r775, %r774, %r1025;
	shl.b32 	%r776, %r977, 4;
	shl.b32 	%r777, %r775, 1;
	xor.b32  	%r778, %r776, %r777;
	xor.b32  	%r779, %r778, %r977;
	xor.b32  	%r1014, %r779, %r775;
	add.s32 	%r981, %r1022, 1449748;
	add.s32 	%r780, %r1022, %r1014;
	and.b32  	%r781, %r780, 1;
	setp.eq.b32 	%p56, %r781, 1;
	selp.b32 	%r782, %r982, %r937, %p56;
	mul.lo.s32 	%r783, %r186, %r782;
	cvt.s64.s32 	%rd103, %r783;
	add.s64 	%rd104, %rd163, %rd103;
	shl.b64 	%rd105, %rd104, 3;
	add.s64 	%rd106, %rd90, %rd105;
	ld.global.u64 	%rd107, [%rd106+24];
	st.global.u64 	[%rd88+24], %rd107;
	add.s64 	%rd163, %rd163, 4;
	add.s32 	%r1021, %r1021, 4;
	add.s32 	%r1020, %r1020, 4;
	setp.eq.s32 	%p57, %r1021, 0;
	mov.u32 	%r1022, %r981;
	mov.u32 	%r1023, %r979;
	mov.u32 	%r1024, %r978;
	mov.u32 	%r1025, %r977;
	mov.u32 	%r1027, %r980;
	@%p57 bra 	$L__BB5_40;
	bra.uni 	$L__BB5_39;
$L__BB5_40:
	and.b32  	%r220, %r186, 3;
	setp.eq.s32 	%p58, %r220, 0;
	@%p58 bra 	$L__BB5_43;
	mad.lo.s32 	%r1007, %r186, %r1, %r998;
	add.s32 	%r1006, %r981, 362437;
	neg.s32 	%r1005, %r220;
	mov.u32 	%r1013, %r980;
$L__BB5_42:
	.pragma "nounroll";
	mov.u32 	%r980, %r979;
	mov.u32 	%r979, %r978;
	mov.u32 	%r978, %r977;
	mov.u32 	%r977, %r1014;
	mov.u32 	%r981, %r1006;
	ld.param.u64 	%rd151, [_Z6evolvePmS_PiS_P17curandStateXORWOWiifi_param_0];
	mul.wide.s32 	%rd108, %r1007, 8;
	add.s64 	%rd109, %rd1, %rd108;
	shr.u32 	%r784, %r1013, 2;
	xor.b32  	%r785, %r784, %r1013;
	shl.b32 	%r786, %r977, 4;
	shl.b32 	%r787, %r785, 1;
	xor.b32  	%r788, %r786, %r787;
	xor.b32  	%r789, %r788, %r977;
	xor.b32  	%r1014, %r789, %r785;
	add.s32 	%r790, %r981, %r1014;
	and.b32  	%r791, %r790, 1;
	setp.eq.b32 	%p59, %r791, 1;
	selp.b32 	%r792, %r982, %r937, %p59;
	mad.lo.s32 	%r793, %r186, %r792, %r998;
	mul.wide.s32 	%rd110, %r793, 8;
	cvta.to.global.u64 	%rd111, %rd151;
	add.s64 	%rd112, %rd111, %rd110;
	ld.global.u64 	%rd113, [%rd112];
	st.global.u64 	[%rd109], %rd113;
	add.s32 	%r998, %r998, 1;
	add.s32 	%r1007, %r1007, 1;
	add.s32 	%r1006, %r981, 362437;
	add.s32 	%r1005, %r1005, 1;
	setp.ne.s32 	%p60, %r1005, 0;
	mov.u32 	%r1013, %r980;
	@%p60 bra 	$L__BB5_42;
$L__BB5_43:
	setp.lt.s32 	%p61, %r186, 1;
	@%p61 bra 	$L__BB5_60;
	ld.const.u32 	%r244, [d_numKSubsets];
	mul.lo.s32 	%r245, %r186, %r1;
	and.b32  	%r246, %r186, 3;
	setp.lt.u32 	%p62, %r186, 4;
	mov.b32 	%r1066, 0;
	@%p62 bra 	$L__BB5_55;
	and.b32  	%r1066, %r186, 2147483644;
	neg.s32 	%r1029, %r1066;
	add.s64 	%rd11, %rd1, 16;
	mov.u32 	%r1028, %r245;
$L__BB5_46:
	ld.param.f32 	%f13, [_Z6evolvePmS_PiS_P17curandStateXORWOWiifi_param_7];
	mul.wide.s32 	%rd114, %r1028, 8;
	add.s64 	%rd14, %rd11, %rd114;
	shr.u32 	%r796, %r980, 2;
	xor.b32  	%r797, %r796, %r980;
	shl.b32 	%r798, %r1014, 4;
	shl.b32 	%r799, %r797, 1;
	xor.b32  	%r800, %r798, %r799;
	xor.b32  	%r801, %r800, %r1014;
	xor.b32  	%r273, %r801, %r797;
	add.s32 	%r1041, %r981, 362437;
	add.s32 	%r802, %r273, %r1041;
	cvt.rn.f32.u32 	%f3, %r802;
	fma.rn.f32 	%f4, %f3, 0f2F800000, 0f2F000000;
	setp.geu.f32 	%p63, %f4, %f13;
	mov.u32 	%r1036, %r273;
	mov.u32 	%r1037, %r1014;
	mov.u32 	%r1038, %r977;
	mov.u32 	%r1046, %r978;
	@%p63 bra 	$L__BB5_48;
	ld.param.u64 	%rd154, [_Z6evolvePmS_PiS_P17curandStateXORWOWiifi_param_3];
	shr.u32 	%r803, %r979, 2;
	xor.b32  	%r804, %r803, %r979;
	shl.b32 	%r805, %r273, 4;
	shl.b32 	%r806, %r804, 1;
	xor.b32  	%r807, %r806, %r805;
	xor.b32  	%r808, %r807, %r804;
	xor.b32  	%r1036, %r808, %r273;
	add.s32 	%r1041, %r981, 724874;
	add.s32 	%r809, %r1036, %r1041;
	rem.u32 	%r810, %r809, %r244;
	cvta.to.global.u64 	%rd115, %rd154;
	mul.wide.s32 	%rd116, %r810, 8;
	add.s64 	%rd117, %rd115, %rd116;
	ld.global.u64 	%rd118, [%rd117];
	st.global.u64 	[%rd14+-16], %rd118;
	mov.u32 	%r1037, %r273;
	mov.u32 	%r1038, %r1014;
	mov.u32 	%r1046, %r977;
	mov.u32 	%r979, %r978;
$L__BB5_48:
	ld.param.f32 	%f14, [_Z6evolvePmS_PiS_P17curandStateXORWOWiifi_param_7];
	shr.u32 	%r811, %r979, 2;
	xor.b32  	%r812, %r811, %r979;
	shl.b32 	%r813, %r1036, 4;
	shl.b32 	%r814, %r812, 1;
	xor.b32  	%r815, %r813, %r814;
	xor.b32  	%r816, %r815, %r1036;
	xor.b32  	%r283, %r816, %r812;
	add.s32 	%r1047, %r1041, 362437;
	add.s32 	%r817, %r283, %r1047;
	cvt.rn.f32.u32 	%f5, %r817;
	fma.rn.f32 	%f6, %f5, 0f2F800000, 0f2F000000;
	setp.geu.f32 	%p64, %f6, %f14;
	mov.u32 	%r1042, %r283;
	mov.u32 	%r1043, %r1036;
	mov.u32 	%r1044, %r1037;
	mov.u32 	%r1052, %r1038;
	@%p64 bra 	$L__BB5_50;
	ld.param.u64 	%rd155, [_Z6evolvePmS_PiS_P17curandStateXORWOWiifi_param_3];
	shr.u32 	%r818, %r1046, 2;
	xor.b32  	%r819, %r818, %r1046;
	shl.b32 	%r820, %r283, 4;
	shl.b32 	%r821, %r819, 1;
	xor.b32  	%r822, %r821, %r820;
	xor.b32  	%r823, %r822, %r819;
	xor.b32  	%r1042, %r823, %r283;
	add.s32 	%r1047, %r1041, 724874;
	add.s32 	%r824, %r1042, %r1047;
	rem.u32 	%r825, %r824, %r244;
	cvta.to.global.u64 	%rd119, %rd155;
	mul.wide.s32 	%rd120, %r825, 8;
	add.s64 	%rd121, %rd119, %rd120;
	ld.global.u64 	%rd122, [%rd121];
	st.global.u64 	[%rd14+-8], %rd122;
	mov.u32 	%r1043, %r283;
	mov.u32 	%r1044, %r1036;
	mov.u32 	%r1052, %r1037;
	mov.u32 	%r1046, %r1038;
$L__BB5_50:
	ld.param.f32 	%f15, [_Z6evolvePmS_PiS_P17curandStateXORWOWiifi_param_7];
	shr.u32 	%r826, %r1046, 2;
	xor.b32  	%r827, %r826, %r1046;
	shl.b32 	%r828, %r1042, 4;
	shl.b32 	%r829, %r827, 1;
	xor.b32  	%r830, %r828, %r829;
	xor.b32  	%r831, %r830, %r1042;
	xor.b32  	%r293, %r831, %r827;
	add.s32 	%r1053, %r1047, 362437;
	add.s32 	%r832, %r293, %r1053;
	cvt.rn.f32.u32 	%f7, %r832;
	fma.rn.f32 	%f8, %f7, 0f2F800000, 0f2F000000;
	setp.geu.f32 	%p65, %f8, %f15;
	mov.u32 	%r1048, %r293;
	mov.u32 	%r1049, %r1042;
	mov.u32 	%r1050, %r1043;
	mov.u32 	%r980, %r1044;
	@%p65 bra 	$L__BB5_52;
	ld.param.u64 	%rd156, [_Z6evolvePmS_PiS_P17curandStateXORWOWiifi_param_3];
	shr.u32 	%r833, %r1052, 2;
	xor.b32  	%r834, %r833, %r1052;
	shl.b32 	%r835, %r293, 4;
	shl.b32 	%r836, %r834, 1;
	xor.b32  	%r837, %r836, %r835;
	xor.b32  	%r838, %r837, %r834;
	xor.b32  	%r1048, %r838, %r293;
	add.s32 	%r1053, %r1047, 724874;
	add.s32 	%r839, %r1048, %r1053;
	rem.u32 	%r840, %r839, %r244;
	cvta.to.global.u64 	%rd123, %rd156;
	mul.wide.s32 	%rd124, %r840, 8;
	add.s64 	%rd125, %rd123, %rd124;
	ld.global.u64 	%rd126, [%rd125];
	st.global.u64 	[%rd14], %rd126;
	mov.u32 	%r1049, %r293;
	mov.u32 	%r1050, %r1042;
	mov.u32 	%r980, %r1043;
	mov.u32 	%r1052, %r1044;
$L__BB5_52:
	ld.param.f32 	%f16, [_Z6evolvePmS_PiS_P17curandStateXORWOWiifi_param_7];
	shr.u32 	%r841, %r1052, 2;
	xor.b32  	%r842, %r841, %r1052;
	shl.b32 	%r843, %r1048, 4;
	shl.b32 	%r844, %r842, 1;
	xor.b32  	%r845, %r843, %r844;
	xor.b32  	%r846, %r845, %r1048;
	xor.b32  	%r303, %r846, %r842;
	add.s32 	%r981, %r1053, 362437;
	add.s32 	%r847, %r303, %r981;
	cvt.rn.f32.u32 	%f9, %r847;
	fma.rn.f32 	%f10, %f9, 0f2F800000, 0f2F000000;
	setp.geu.f32 	%p66, %f10, %f16;
	mov.u32 	%r1014, %r303;
	mov.u32 	%r977, %r1048;
	mov.u32 	%r978, %r1049;
	mov.u32 	%r979, %r1050;
	@%p66 bra 	$L__BB5_54;
	ld.param.u64 	%rd157, [_Z6evolvePmS_PiS_P17curandStateXORWOWiifi_param_3];
	shr.u32 	%r848, %r980, 2;
	xor.b32  	%r849, %r848, %r980;
	shl.b32 	%r850, %r303, 4;
	shl.b32 	%r851, %r849, 1;
	xor.b32  	%r852, %r851, %r850;
	xor.b32  	%r853, %r852, %r849;
	xor.b32  	%r1014, %r853, %r303;
	add.s32 	%r981, %r1053, 724874;
	add.s32 	%r854, %r1014, %r981;
	rem.u32 	%r855, %r854, %r244;
	cvta.to.global.u64 	%rd127, %rd157;
	mul.wide.s32 	%rd128, %r855, 8;
	add.s64 	%rd129, %rd127, %rd128;
	ld.global.u64 	%rd130, [%rd129];
	st.global.u64 	[%rd14+8], %rd130;
	mov.u32 	%r977, %r303;
	mov.u32 	%r978, %r1048;
	mov.u32 	%r979, %r1049;
	mov.u32 	%r980, %r1050;
$L__BB5_54:
	add.s32 	%r1029, %r1029, 4;
	add.s32 	%r1028, %r1028, 4;
	setp.ne.s32 	%p67, %r1029, 0;
	@%p67 bra 	$L__BB5_46;
$L__BB5_55:
	setp.eq.s32 	%p68, %r246, 0;
	@%p68 bra 	$L__BB5_60;
	add.s32 	%r1074, %r1066, %r245;
	neg.s32 	%r1073, %r246;
	mov.u32 	%r1075, %r981;
	mov.u32 	%r1085, %r979;
	mov.u32 	%r1078, %r978;
	mov.u32 	%r1079, %r977;
	mov.u32 	%r1080, %r1014;
$L__BB5_57:
	.pragma "nounroll";
	ld.param.f32 	%f17, [_Z6evolvePmS_PiS_P17curandStateXORWOWiifi_param_7];
	shr.u32 	%r856, %r980, 2;
	xor.b32  	%r857, %r856, %r980;
	shl.b32 	%r858, %r1080, 4;
	shl.b32 	%r859, %r857, 1;
	xor.b32  	%r860, %r858, %r859;
	xor.b32  	%r861, %r860, %r1080;
	xor.b32  	%r338, %r861, %r857;
	add.s32 	%r981, %r1075, 362437;
	add.s32 	%r862, %r338, %r981;
	cvt.rn.f32.u32 	%f11, %r862;
	fma.rn.f32 	%f12, %f11, 0f2F800000, 0f2F000000;
	setp.geu.f32 	%p69, %f12, %f17;
	mov.u32 	%r1014, %r338;
	mov.u32 	%r977, %r1080;
	mov.u32 	%r978, %r1079;
	mov.u32 	%r979, %r1078;
	@%p69 bra 	$L__BB5_59;
	ld.param.u64 	%rd158, [_Z6evolvePmS_PiS_P17curandStateXORWOWiifi_param_3];
	shr.u32 	%r863, %r1085, 2;
	xor.b32  	%r864, %r863, %r1085;
	shl.b32 	%r865, %r338, 4;
	shl.b32 	%r866, %r864, 1;
	xor.b32  	%r867, %r866, %r865;
	xor.b32  	%r868, %r867, %r864;
	xor.b32  	%r1014, %r868, %r338;
	add.s32 	%r981, %r1075, 724874;
	add.s32 	%r869, %r1014, %r981;
	rem.u32 	%r870, %r869, %r244;
	cvta.to.global.u64 	%rd131, %rd158;
	mul.wide.s32 	%rd132, %r870, 8;
	add.s64 	%rd133, %rd131, %rd132;
	ld.global.u64 	%rd134, [%rd133];
	mul.wide.s32 	%rd135, %r1074, 8;
	add.s64 	%rd136, %rd1, %rd135;
	st.global.u64 	[%rd136], %rd134;
	mov.u32 	%r977, %r338;
	mov.u32 	%r978, %r1080;
	mov.u32 	%r979, %r1079;
	mov.u32 	%r1085, %r1078;
$L__BB5_59:
	mov.u32 	%r980, %r1085;
	add.s32 	%r1074, %r1074, 1;
	add.s32 	%r1073, %r1073, 1;
	setp.ne.s32 	%p70, %r1073, 0;
	mov.u32 	%r1075, %r981;
	mov.u32 	%r1085, %r979;
	mov.u32 	%r1078, %r978;
	mov.u32 	%r1079, %r977;
	mov.u32 	%r1080, %r1014;
	@%p70 bra 	$L__BB5_57;
$L__BB5_60:
	st.global.v2.u32 	[%rd3], {%r981, %r980};
	st.global.v2.u32 	[%rd3+8], {%r979, %r978};
	st.global.v2.u32 	[%rd3+16], {%r977, %r1014};
	st.global.v2.u32 	[%rd3+24], {%r14, %r15};
	st.global.f32 	[%rd3+32], %f1;
	st.global.f64 	[%rd3+40], %fd1;
$L__BB5_61:
	ret;

}


// ===== COMPILED SASS (sm_100) =====

	.target	sm_100

	.elftype	@"ET_EXEC"


//--------------------- .note.nv.tkinfo           --------------------------
	.section	.note.nv.tkinfo,"",@"SHT_NOTE"
	.sectionflags	@"SHF_NOTE_NV_TKINFO"
	.tkinfo
        /*0018*/ 	.word	0x00000002
        /*0030*/ 	.string	""
        /*0030*/ 	.string	"ptxas"
        /*0030*/ 	.string	"Cuda compilation tools, release 13.0, V13.0.88"
        /*0030*/ 	.string	"Build cuda_13.0.r13.0/compiler.36424714_0"
        /*0030*/ 	.string	"-arch sm_100 -m 64 "



//--------------------- .note.nv.cuinfo           --------------------------
	.section	.note.nv.cuinfo,"",@"SHT_NOTE"
	.sectionflags	@"SHF_NOTE_NV_CUINFO"
        /*0018*/ 	.short	0x0002
        /*001a*/ 	.short	0x0064
        /*001c*/ 	.short	0x0082
	.zero		2


//--------------------- .nv.info                  --------------------------
	.section	.nv.info,"",@"SHT_CUDA_INFO"
	.align	4


	//----- nvinfo : EIATTR_REGCOUNT
	.align		4
        /*0000*/ 	.byte	0x04, 0x2f
        /*0002*/ 	.short	(.L_17 - .L_16)
	.align		4
.L_16:
        /*0004*/ 	.word	index@(_Z14initRandStatesP17curandStateXORWOWmi)
        /*0008*/ 	.word	0x0000001f


	//----- nvinfo : EIATTR_FRAME_SIZE
	.align		4
.L_17:
        /*000c*/ 	.byte	0x04, 0x11
        /*000e*/ 	.short	(.L_19 - .L_18)
	.align		4
.L_18:
        /*0010*/ 	.word	index@(_Z14initRandStatesP17curandStateXORWOWmi)
        /*0014*/ 	.word	0x00000000


	//----- nvinfo : EIATTR_REGCOUNT
	.align		4
.L_19:
        /*0018*/ 	.byte	0x04, 0x2f
        /*001a*/ 	.short	(.L_21 - .L_20)
	.align		4
.L_20:
        /*001c*/ 	.word	index@(_Z14initPopulationPmS_P17curandStateXORWOWi)
        /*0020*/ 	.word	0x00000020


	//----- nvinfo : EIATTR_FRAME_SIZE
	.align		4
.L_21:
        /*0024*/ 	.byte	0x04, 0x11
        /*0026*/ 	.short	(.L_23 - .L_22)
	.align		4
.L_22:
        /*0028*/ 	.word	index@(_Z14initPopulationPmS_P17curandStateXORWOWi)
        /*002c*/ 	.word	0x00000000


	//----- nvinfo : EIATTR_REGCOUNT
	.align		4
.L_23:
        /*0030*/ 	.byte	0x04, 0x2f
        /*0032*/ 	.short	(.L_25 - .L_24)
	.align		4
.L_24:
        /*0034*/ 	.word	index@(_Z15evaluateFitnessPmS_Pii)
        /*0038*/ 	.word	0x00000012


	//----- nvinfo : EIATTR_FRAME_SIZE
	.align		4
.L_25:
        /*003c*/ 	.byte	0x04, 0x11
        /*003e*/ 	.short	(.L_27 - .L_26)
	.align		4
.L_26:
        /*0040*/ 	.word	index@(_Z15evaluateFitnessPmS_Pii)
        /*0044*/ 	.word	0x00000000


	//----- nvinfo : EIATTR_REGCOUNT
	.align		4
.L_27:
        /*0048*/ 	.byte	0x04, 0x2f
        /*004a*/ 	.short	(.L_29 - .L_28)
	.align		4
.L_28:
        /*004c*/ 	.word	index@(_Z11localSearchPmS_S_PiP17curandStateXORWOWii)
        /*0050*/ 	.word	0x00000026


	//----- nvinfo : EIATTR_FRAME_SIZE
	.align		4
.L_29:
        /*0054*/ 	.byte	0x04, 0x11
        /*0056*/ 	.short	(.L_31 - .L_30)
	.align		4
.L_30:
        /*0058*/ 	.word	index@(_Z11localSearchPmS_S_PiP17curandStateXORWOWii)
        /*005c*/ 	.word	0x00000000


	//----- nvinfo : EIATTR_REGCOUNT
	.align		4
.L_31:
        /*0060*/ 	.byte	0x04, 0x2f
        /*0062*/ 	.short	(.L_33 - .L_32)
	.align		4
.L_32:
        /*0064*/ 	.word	index@(_Z19localSearchSteepestPmS_S_PiP17curandStateXORWOWii)
        /*0068*/ 	.word	0x0000002e


	//----- nvinfo : EIATTR_FRAME_SIZE
	.align		4
.L_33:
        /*006c*/ 	.byte	0x04, 0x11
        /*006e*/ 	.short	(.L_35 - .L_34)
	.align		4
.L_34:
        /*0070*/ 	.word	index@(_Z19localSearchSteepestPmS_S_PiP17curandStateXORWOWii)
        /*0074*/ 	.word	0x00000000


	//----- nvinfo : EIATTR_REGCOUNT
	.align		4
.L_35:
        /*0078*/ 	.byte	0x04, 0x2f
        /*007a*/ 	.short	(.L_37 - .L_36)
	.align		4
.L_36:
        /*007c*/ 	.word	index@(_Z6evolvePmS_PiS_P17curandStateXORWOWiifi)
        /*0080*/ 	.word	0x00000028


	//----- nvinfo : EIATTR_FRAME_SIZE
	.align		4
.L_37:
        /*0084*/ 	.byte	0x04, 0x11
        /*0086*/ 	.short	(.L_39 - .L_38)
	.align		4
.L_38:
        /*0088*/ 	.word	index@(_Z6evolvePmS_PiS_P17curandStateXORWOWiifi)
        /*008c*/ 	.word	0x00000000


	//----- nvinfo : EIATTR_MIN_STACK_SIZE
	.align		4
.L_39:
        /*0090*/ 	.byte	0x04, 0x12
        /*0092*/ 	.short	(.L_41 - .L_40)
	.align		4
.L_40:
        /*0094*/ 	.word	index@(_Z6evolvePmS_PiS_P17curandStateXORWOWiifi)
        /*0098*/ 	.word	0x00000000


	//----- nvinfo : EIATTR_MIN_STACK_SIZE
	.align		4
.L_41:
        /*009c*/ 	.byte	0x04, 0x12
        /*009e*/ 	.short	(.L_43 - .L_42)
	.align		4
.L_42:
        /*00a0*/ 	.word	index@(_Z19localSearchSteepestPmS_S_PiP17curandStateXORWOWii)
        /*00a4*/ 	.word	0x00000000


	//----- nvinfo : EIATTR_MIN_STACK_SIZE
	.align		4
.L_43:
        /*00a8*/ 	.byte	0x04, 0x12
        /*00aa*/ 	.short	(.L_45 - .L_44)
	.align		4
.L_44:
        /*00ac*/ 	.word	index@(_Z11localSearchPmS_S_PiP17curandStateXORWOWii)
        /*00b0*/ 	.word	0x00000000


	//----- nvinfo : EIATTR_MIN_STACK_SIZE
	.align		4
.L_45:
        /*00b4*/ 	.byte	0x04, 0x12
        /*00b6*/ 	.short	(.L_47 - .L_46)
	.align		4
.L_46:
        /*00b8*/ 	.word	index@(_Z15evaluateFitnessPmS_Pii)
        /*00bc*/ 	.word	0x00000000


	//----- nvinfo : EIATTR_MIN_STACK_SIZE
	.align		4
.L_47:
        /*00c0*/ 	.byte	0x04, 0x12
        /*00c2*/ 	.short	(.L_49 - .L_48)
	.align		4
.L_48:
        /*00c4*/ 	.word	index@(_Z14initPopulationPmS_P17curandStateXORWOWi)
        /*00c8*/ 	.word	0x00000000


	//----- nvinfo : EIATTR_MIN_STACK_SIZE
	.align		4
.L_49:
        /*00cc*/ 	.byte	0x04, 0x12
        /*00ce*/ 	.short	(.L_51 - .L_50)
	.align		4
.L_50:
        /*00d0*/ 	.word	index@(_Z14initRandStatesP17curandStateXORWOWmi)
        /*00d4*/ 	.word	0x00000000
.L_51:


//--------------------- .nv.compat                --------------------------
	.section	.nv.compat,"",@"SHT_CUDA_COMPAT_INFO"
	.align	4
        /*0000*/ 	.byte	0x02, 0x09, 0x00, 0x00, 0x02, 0x02, 0x01, 0x00, 0x02, 0x05, 0x05, 0x00, 0x03, 0x07, 0x01, 0x01
        /*0010*/ 	.byte	0x02, 0x03, 0x00, 0x00, 0x02, 0x06, 0x01, 0x00, 0x04, 0x0b, 0x08, 0x00, 0x09, 0x00, 0x00, 0x00
        /*0020*/ 	.byte	0x00, 0x00, 0x00, 0x00


//--------------------- .nv.info._Z6evolvePmS_PiS_P17curandStateXORWOWiifi --------------------------
	.section	.nv.info._Z6evolvePmS_PiS_P17curandStateXORWOWiifi,"",@"SHT_CUDA_INFO"
	.sectionflags	@""
	.align	4


	//----- nvinfo : EIATTR_CUDA_API_VERSION
	.align		4
        /*0000*/ 	.byte	0x04, 0x37
        /*0002*/ 	.short	(.L_53 - .L_52)
.L_52:
        /*0004*/ 	.word	0x00000082


	//----- nvinfo : EIATTR_KPARAM_INFO
	.align		4
.L_53:
        /*0008*/ 	.byte	0x04, 0x17
        /*000a*/ 	.short	(.L_55 - .L_54)
.L_54:
        /*000c*/ 	.word	0x00000000
        /*0010*/ 	.short	0x0008
        /*0012*/ 	.short	0x0034
        /*0014*/ 	.byte	0x00, 0xf0, 0x11, 0x00


	//----- nvinfo : EIATTR_KPARAM_INFO
	.align		4
.L_55:
        /*0018*/ 	.byte	0x04, 0x17
        /*001a*/ 	.short	(.L_57 - .L_56)
.L_56:
        /*001c*/ 	.word	0x00000000
        /*0020*/ 	.short	0x0007
        /*0022*/ 	.short	0x0030
        /*0024*/ 	.byte	0x00, 0xf0, 0x11, 0x00


	//----- nvinfo : EIATTR_KPARAM_INFO
	.align		4
.L_57:
        /*0028*/ 	.byte	0x04, 0x17
        /*002a*/ 	.short	(.L_59 - .L_58)
.L_58:
        /*002c*/ 	.word	0x00000000
        /*0030*/ 	.short	0x0006
        /*0032*/ 	.short	0x002c
        /*0034*/ 	.byte	0x00, 0xf0, 0x11, 0x00


	//----- nvinfo : EIATTR_KPARAM_INFO
	.align		4
.L_59:
        /*0038*/ 	.byte	0x04, 0x17
        /*003a*/ 	.short	(.L_61 - .L_60)
.L_60:
        /*003c*/ 	.word	0x00000000
        /*0040*/ 	.short	0x0005
        /*0042*/ 	.short	0x0028
        /*0044*/ 	.byte	0x00, 0xf0, 0x11, 0x00


	//----- nvinfo : EIATTR_KPARAM_INFO
	.align		4
.L_61:
        /*0048*/ 	.byte	0x04, 0x17
        /*004a*/ 	.short	(.L_63 - .L_62)
.L_62:
        /*004c*/ 	.word	0x00000000
        /*0050*/ 	.short	0x0004
        /*0052*/ 	.short	0x0020
        /*0054*/ 	.byte	0x00, 0xf5, 0x21, 0x00


	//----- nvinfo : EIATTR_KPARAM_INFO
	.align		4
.L_63:
        /*0058*/ 	.byte	0x04, 0x17
        /*005a*/ 	.short	(.L_65 - .L_64)
.L_64:
        /*005c*/ 	.word	0x00000000
        /*0060*/ 	.short	0x0003
        /*0062*/ 	.short	0x0018
        /*0064*/ 	.byte	0x00, 0xf5, 0x21, 0x00


	//----- nvinfo : EIATTR_KPARAM_INFO
	.align		4
.L_65:
        /*0068*/ 	.byte	0x04, 0x17
        /*006a*/ 	.short	(.L_67 - .L_66)
.L_66:
        /*006c*/ 	.word	0x00000000
        /*0070*/ 	.short	0x0002
        /*0072*/ 	.short	0x0010
        /*0074*/ 	.byte	0x00, 0xf5, 0x21, 0x00


	//----- nvinfo : EIATTR_KPARAM_INFO
	.align		4
.L_67:
        /*0078*/ 	.byte	0x04, 0x17
        /*007a*/ 	.short	(.L_69 - .L_68)
.L_68:
        /*007c*/ 	.word	0x00000000
        /*0080*/ 	.short	0x0001
        /*0082*/ 	.short	0x0008
        /*0084*/ 	.byte	0x00, 0xf5, 0x21, 0x00


	//----- nvinfo : EIATTR_KPARAM_INFO
	.align		4
.L_69:
        /*0088*/ 	.byte	0x04, 0x17
        /*008a*/ 	.short	(.L_71 - .L_70)
.L_70:
        /*008c*/ 	.word	0x00000000
        /*0090*/ 	.short	0x0000
        /*0092*/ 	.short	0x0000
        /*0094*/ 	.byte	0x00, 0xf5, 0x21, 0x00


	//----- nvinfo : EIATTR_SPARSE_MMA_MASK
	.align		4
.L_71:
        /*0098*/ 	.byte	0x03, 0x50
        /*009a*/ 	.short	0x0000


	//----- nvinfo : EIATTR_MAXREG_COUNT
	.align		4
        /*009c*/ 	.byte	0x03, 0x1b
        /*009e*/ 	.short	0x00ff


	//----- nvinfo : EIATTR_MERCURY_ISA_VERSION
	.align		4
        /*00a0*/ 	.byte	0x03, 0x5f
        /*00a2*/ 	.short	0x0101


	//----- nvinfo : EIATTR_VRC_CTA_INIT_COUNT
	.align		4
        /*00a4*/ 	.byte	0x02, 0x4a
	.zero		1
	.zero		1


	//----- nvinfo : EIATTR_EXIT_INSTR_OFFSETS
	.align		4
        /*00a8*/ 	.byte	0x04, 0x1c
        /*00aa*/ 	.short	(.L_73 - .L_72)


	//   ....[0]....
.L_72:
        /*00ac*/ 	.word	0x00000070


	//   ....[1]....
        /*00b0*/ 	.word	0x00000a80


	//   ....[2]....
        /*00b4*/ 	.word	0x00005510


	//----- nvinfo : EIATTR_CRS_STACK_SIZE
	.align		4
.L_73:
        /*00b8*/ 	.byte	0x04, 0x1e
        /*00ba*/ 	.short	(.L_75 - .L_74)
.L_74:
        /*00bc*/ 	.word	0x00000000


	//----- nvinfo : EIATTR_CBANK_PARAM_SIZE
	.align		4
.L_75:
        /*00c0*/ 	.byte	0x03, 0x19
        /*00c2*/ 	.short	0x0038


	//----- nvinfo : EIATTR_PARAM_CBANK
	.align		4
        /*00c4*/ 	.byte	0x04, 0x0a
        /*00c6*/ 	.short	(.L_77 - .L_76)
	.align		4
.L_76:
        /*00c8*/ 	.word	index@(.nv.constant0._Z6evolvePmS_PiS_P17curandStateXORWOWiifi)
        /*00cc*/ 	.short	0x0380
        /*00ce*/ 	.short	0x0038


	//----- nvinfo : EIATTR_SW_WAR
	.align		4
.L_77:
        /*00d0*/ 	.byte	0x04, 0x36
        /*00d2*/ 	.short	(.L_79 - .L_78)
.L_78:
        /*00d4*/ 	.word	0x00000008
.L_79:


//--------------------- .nv.info._Z19localSearchSteepestPmS_S_PiP17curandStateXORWOWii --------------------------
	.section	.nv.info._Z19localSearchSteepestPmS_S_PiP17curandStateXORWOWii,"",@"SHT_CUDA_INFO"
	.sectionflags	@""
	.align	4


	//----- nvinfo : EIATTR_CUDA_API_VERSION
	.align		4
        /*0000*/ 	.byte	0x04, 0x37
        /*0002*/ 	.short	(.L_81 - .L_80)
.L_80:
        /*0004*/ 	.word	0x00000082


	//----- nvinfo : EIATTR_KPARAM_INFO
	.align		4
.L_81:
        /*0008*/ 	.byte	0x04, 0x17
        /*000a*/ 	.short	(.L_83 - .L_82)
.L_82:
        /*000c*/ 	.word	0x00000000
        /*0010*/ 	.short	0x0006
        /*0012*/ 	.short	0x002c
        /*0014*/ 	.byte	0x00, 0xf0, 0x11, 0x00


	//----- nvinfo : EIATTR_KPARAM_INFO
	.align		4
.L_83:
        /*0018*/ 	.byte	0x04, 0x17
        /*001a*/ 	.short	(.L_85 - .L_84)
.L_84:
        /*001c*/ 	.word	0x00000000
        /*0020*/ 	.short	0x0005
        /*0022*/ 	.short	0x0028
        /*0024*/ 	.byte	0x00, 0xf0, 0x11, 0x00


	//----- nvinfo : EIATTR_KPARAM_INFO
	.align		4
.L_85:
        /*0028*/ 	.byte	0x04, 0x17
        /*002a*/ 	.short	(.L_87 - .L_86)
.L_86:
        /*002c*/ 	.word	0x00000000
        /*0030*/ 	.short	0x0004
        /*0032*/ 	.short	0x0020
        /*0034*/ 	.byte	0x00, 0xf5, 0x21, 0x00


	//----- nvinfo : EIATTR_KPARAM_INFO
	.align		4
.L_87:
        /*0038*/ 	.byte	0x04, 0x17
        /*003a*/ 	.short	(.L_89 - .L_88)
.L_88:
        /*003c*/ 	.word	0x00000000
        /*0040*/ 	.short	0x0003
        /*0042*/ 	.short	0x0018
        /*0044*/ 	.byte	0x00, 0xf5, 0x21, 0x00


	//----- nvinfo : EIATTR_KPARAM_INFO
	.align		4
.L_89:
        /*0048*/ 	.byte	0x04, 0x17
        /*004a*/ 	.short	(.L_91 - .L_90)
.L_90:
        /*004c*/ 	.word	0x00000000
        /*0050*/ 	.short	0x0002
        /*0052*/ 	.short	0x0010
        /*0054*/ 	.byte	0x00, 0xf5, 0x21, 0x00


	//----- nvinfo : EIATTR_KPARAM_INFO
	.align		4
.L_91:
        /*0058*/ 	.byte	0x04, 0x17
        /*005a*/ 	.short	(.L_93 - .L_92)
.L_92:
        /*005c*/ 	.word	0x00000000
        /*0060*/ 	.short	0x0001
        /*0062*/ 	.short	0x0008
        /*0064*/ 	.byte	0x00, 0xf5, 0x21, 0x00


	//----- nvinfo : EIATTR_KPARAM_INFO
	.align		4
.L_93:
        /*0068*/ 	.byte	0x04, 0x17
        /*006a*/ 	.short	(.L_95 - .L_94)
.L_94:
        /*006c*/ 	.word	0x00000000
        /*0070*/ 	.short	0x0000
        /*0072*/ 	.short	0x0000
        /*0074*/ 	.byte	0x00, 0xf5, 0x21, 0x00


	//----- nvinfo : EIATTR_SPARSE_MMA_MASK
	.align		4
.L_95:
        /*0078*/ 	.byte	0x03, 0x50
        /*007a*/ 	.short	0x0000


	//----- nvinfo : EIATTR_MAXREG_COUNT
	.align		4
        /*007c*/ 	.byte	0x03, 0x1b
        /*007e*/ 	.short	0x00ff


	//----- nvinfo : EIATTR_MERCURY_ISA_VERSION
	.align		4
        /*0080*/ 	.byte	0x03, 0x5f
        /*0082*/ 	.short	0x0101


	//----- nvinfo : EIATTR_VRC_CTA_INIT_COUNT
	.align		4
        /*0084*/ 	.byte	0x02, 0x4a
	.zero		1
	.zero		1


	//----- nvinfo : EIATTR_EXIT_INSTR_OFFSETS
	.align		4
        /*0088*/ 	.byte	0x04, 0x1c
        /*008a*/ 	.short	(.L_97 - .L_96)


	//   ....[0]....
.L_96:
        /*008c*/ 	.word	0x00000070


	//   ....[1]....
        /*0090*/ 	.word	0x00003440


	//----- nvinfo : EIATTR_CRS_STACK_SIZE
	.align		4
.L_97:
        /*0094*/ 	.byte	0x04, 0x1e
        /*0096*/ 	.short	(.L_99 - .L_98)
.L_98:
        /*0098*/ 	.word	0x00000000


	//----- nvinfo : EIATTR_CBANK_PARAM_SIZE
	.align		4
.L_99:
        /*009c*/ 	.byte	0x03, 0x19
        /*009e*/ 	.short	0x0030


	//----- nvinfo : EIATTR_PARAM_CBANK
	.align		4
        /*00a0*/ 	.byte	0x04, 0x0a
        /*00a2*/ 	.short	(.L_101 - .L_100)
	.align		4
.L_100:
        /*00a4*/ 	.word	index@(.nv.constant0._Z19localSearchSteepestPmS_S_PiP17curandStateXORWOWii)
        /*00a8*/ 	.short	0x0380
        /*00aa*/ 	.short	0x0030


	//----- nvinfo : EIATTR_SW_WAR
	.align		4
.L_101:
        /*00ac*/ 	.byte	0x04, 0x36
        /*00ae*/ 	.short	(.L_103 - .L_102)
.L_102:
        /*00b0*/ 	.word	0x00000008
.L_103:


//--------------------- .nv.info._Z11localSearchPmS_S_PiP17curandStateXORWOWii --------------------------
	.section	.nv.info._Z11localSearchPmS_S_PiP17curandStateXORWOWii,"",@"SHT_CUDA_INFO"
	.sectionflags	@""
	.align	4


	//----- nvinfo : EIATTR_CUDA_API_VERSION
	.align		4
        /*0000*/ 	.byte	0x04, 0x37
        /*0002*/ 	.short	(.L_105 - .L_104)
.L_104:
        /*0004*/ 	.word	0x00000082


	//----- nvinfo : EIATTR_KPARAM_INFO
	.align		4
.L_105:
        /*0008*/ 	.byte	0x04, 0x17
        /*000a*/ 	.short	(.L_107 - .L_106)
.L_106:
        /*000c*/ 	.word	0x00000000
        /*0010*/ 	.short	0x0006
        /*0012*/ 	.short	0x002c
        /*0014*/ 	.byte	0x00, 0xf0, 0x11, 0x00


	//----- nvinfo : EIATTR_KPARAM_INFO
	.align		4
.L_107:
        /*0018*/ 	.byte	0x04, 0x17
        /*001a*/ 	.short	(.L_109 - .L_108)
.L_108:
        /*001c*/ 	.word	0x00000000
        /*0020*/ 	.short	0x0005
        /*0022*/ 	.short	0x0028
        /*0024*/ 	.byte	0x00, 0xf0, 0x11, 0x00


	//----- nvinfo : EIATTR_KPARAM_INFO
	.align		4
.L_109:
        /*0028*/ 	.byte	0x04, 0x17
        /*002a*/ 	.short	(.L_111 - .L_110)
.L_110:
        /*002c*/ 	.word	0x00000000
        /*0030*/ 	.short	0x0004
        /*0032*/ 	.short	0x0020
        /*0034*/ 	.byte	0x00, 0xf5, 0x21, 0x00


	//----- nvinfo : EIATTR_KPARAM_INFO
	.align		4
.L_111:
        /*0038*/ 	.byte	0x04, 0x17
        /*003a*/ 	.short	(.L_113 - .L_112)
.L_112:
        /*003c*/ 	.word	0x00000000
        /*0040*/ 	.short	0x0003
        /*0042*/ 	.short	0x0018
        /*0044*/ 	.byte	0x00, 0xf5, 0x21, 0x00


	//----- nvinfo : EIATTR_KPARAM_INFO
	.align		4
.L_113:
        /*0048*/ 	.byte	0x04, 0x17
        /*004a*/ 	.short	(.L_115 - .L_114)
.L_114:
        /*004c*/ 	.word	0x00000000
        /*0050*/ 	.short	0x0002
        /*0052*/ 	.short	0x0010
        /*0054*/ 	.byte	0x00, 0xf5, 0x21, 0x00


	//----- nvinfo : EIATTR_KPARAM_INFO
	.align		4
.L_115:
        /*0058*/ 	.byte	0x04, 0x17
        /*005a*/ 	.short	(.L_117 - .L_116)
.L_116:
        /*005c*/ 	.word	0x00000000
        /*0060*/ 	.short	0x0001
        /*0062*/ 	.short	0x0008
        /*0064*/ 	.byte	0x00, 0xf5, 0x21, 0x00


	//----- nvinfo : EIATTR_KPARAM_INFO
	.align		4
.L_117:
        /*0068*/ 	.byte	0x04, 0x17
        /*006a*/ 	.short	(.L_119 - .L_118)
.L_118:
        /*006c*/ 	.word	0x00000000
        /*0070*/ 	.short	0x0000
        /*0072*/ 	.short	0x0000
        /*0074*/ 	.byte	0x00, 0xf5, 0x21, 0x00


	//----- nvinfo : EIATTR_SPARSE_MMA_MASK
	.align		4
.L_119:
        /*0078*/ 	.byte	0x03, 0x50
        /*007a*/ 	.short	0x0000


	//----- nvinfo : EIATTR_MAXREG_COUNT
	.align		4
        /*007c*/ 	.byte	0x03, 0x1b
        /*007e*/ 	.short	0x00ff


	//----- nvinfo : EIATTR_MERCURY_ISA_VERSION
	.align		4
        /*0080*/ 	.byte	0x03, 0x5f
        /*0082*/ 	.short	0x0101


	//----- nvinfo : EIATTR_VRC_CTA_INIT_COUNT
	.align		4
        /*0084*/ 	.byte	0x02, 0x4a
	.zero		1
	.zero		1


	//----- nvinfo : EIATTR_EXIT_INSTR_OFFSETS
	.align		4
        /*0088*/ 	.byte	0x04, 0x1c
        /*008a*/ 	.short	(.L_121 - .L_120)


	//   ....[0]....
.L_120:
        /*008c*/ 	.word	0x00000070


	//   ....[1]....
        /*0090*/ 	.word	0x00001350


	//----- nvinfo : EIATTR_CRS_STACK_SIZE
	.align		4
.L_121:
        /*0094*/ 	.byte	0x04, 0x1e
        /*0096*/ 	.short	(.L_123 - .L_122)
.L_122:
        /*0098*/ 	.word	0x00000000


	//----- nvinfo : EIATTR_CBANK_PARAM_SIZE
	.align		4
.L_123:
        /*009c*/ 	.byte	0x03, 0x19
        /*009e*/ 	.short	0x0030


	//----- nvinfo : EIATTR_PARAM_CBANK
	.align		4
        /*00a0*/ 	.byte	0x04, 0x0a
        /*00a2*/ 	.short	(.L_125 - .L_124)
	.align		4
.L_124:
        /*00a4*/ 	.word	index@(.nv.constant0._Z11localSearchPmS_S_PiP17curandStateXORWOWii)
        /*00a8*/ 	.short	0x0380
        /*00aa*/ 	.short	0x0030


	//----- nvinfo : EIATTR_SW_WAR
	.align		4
.L_125:
        /*00ac*/ 	.byte	0x04, 0x36
        /*00ae*/ 	.short	(.L_127 - .L_126)
.L_126:
        /*00b0*/ 	.word	0x00000008
.L_127:


//--------------------- .nv.info._Z15evaluateFitnessPmS_Pii --------------------------
	.section	.nv.info._Z15evaluateFitnessPmS_Pii,"",@"SHT_CUDA_INFO"
	.sectionflags	@""
	.align	4


	//----- nvinfo : EIATTR_CUDA_API_VERSION
	.align		4
        /*0000*/ 	.byte	0x04, 0x37
        /*0002*/ 	.short	(.L_129 - .L_128)
.L_128:
        /*0004*/ 	.word	0x00000082


	//----- nvinfo : EIATTR_KPARAM_INFO
	.align		4
.L_129:
        /*0008*/ 	.byte	0x04, 0x17
        /*000a*/ 	.short	(.L_131 - .L_130)
.L_130:
        /*000c*/ 	.word	0x00000000
        /*0010*/ 	.short	0x0003
        /*0012*/ 	.short	0x0018
        /*0014*/ 	.byte	0x00, 0xf0, 0x11, 0x00


	//----- nvinfo : EIATTR_KPARAM_INFO
	.align		4
.L_131:
        /*0018*/ 	.byte	0x04, 0x17
        /*001a*/ 	.short	(.L_133 - .L_132)
.L_132:
        /*001c*/ 	.word	0x00000000
        /*0020*/ 	.short	0x0002
        /*0022*/ 	.short	0x0010
        /*0024*/ 	.byte	0x00, 0xf5, 0x21, 0x00


	//----- nvinfo : EIATTR_KPARAM_INFO
	.align		4
.L_133:
        /*0028*/ 	.byte	0x04, 0x17
        /*002a*/ 	.short	(.L_135 - .L_134)
.L_134:
        /*002c*/ 	.word	0x00000000
        /*0030*/ 	.short	0x0001
        /*0032*/ 	.short	0x0008
        /*0034*/ 	.byte	0x00, 0xf5, 0x21, 0x00


	//----- nvinfo : EIATTR_KPARAM_INFO
	.align		4
.L_135:
        /*0038*/ 	.byte	0x04, 0x17
        /*003a*/ 	.short	(.L_137 - .L_136)
.L_136:
        /*003c*/ 	.word	0x00000000
        /*0040*/ 	.short	0x0000
        /*0042*/ 	.short	0x0000
        /*0044*/ 	.byte	0x00, 0xf5, 0x21, 0x00


	//----- nvinfo : EIATTR_SPARSE_MMA_MASK
	.align		4
.L_137:
        /*0048*/ 	.byte	0x03, 0x50
        /*004a*/ 	.short	0x0000


	//----- nvinfo : EIATTR_MAXREG_COUNT
	.align		4
        /*004c*/ 	.byte	0x03, 0x1b
        /*004e*/ 	.short	0x00ff


	//----- nvinfo : EIATTR_MERCURY_ISA_VERSION
	.align		4
        /*0050*/ 	.byte	0x03, 0x5f
        /*0052*/ 	.short	0x0101


	//----- nvinfo : EIATTR_VRC_CTA_INIT_COUNT
	.align		4
        /*0054*/ 	.byte	0x02, 0x4a
	.zero		1
	.zero		1


	//----- nvinfo : EIATTR_EXIT_INSTR_OFFSETS
	.align		4
        /*0058*/ 	.byte	0x04, 0x1c
        /*005a*/ 	.short	(.L_139 - .L_138)


	//   ....[0]....
.L_138:
        /*005c*/ 	.word	0x00000070


	//   ....[1]....
        /*0060*/ 	.word	0x00000370


	//----- nvinfo : EIATTR_CRS_STACK_SIZE
	.align		4
.L_139:
        /*0064*/ 	.byte	0x04, 0x1e
        /*0066*/ 	.short	(.L_141 - .L_140)
.L_140:
        /*0068*/ 	.word	0x00000000


	//----- nvinfo : EIATTR_CBANK_PARAM_SIZE
	.align		4
.L_141:
        /*006c*/ 	.byte	0x03, 0x19
        /*006e*/ 	.short	0x001c


	//----- nvinfo : EIATTR_PARAM_CBANK
	.align		4
        /*0070*/ 	.byte	0x04, 0x0a
        /*0072*/ 	.short	(.L_143 - .L_142)
	.align		4
.L_142:
        /*0074*/ 	.word	index@(.nv.constant0._Z15evaluateFitnessPmS_Pii)
        /*0078*/ 	.short	0x0380
        /*007a*/ 	.short	0x001c


	//----- nvinfo : EIATTR_SW_WAR
	.align		4
.L_143:
        /*007c*/ 	.byte	0x04, 0x36
        /*007e*/ 	.short	(.L_145 - .L_144)
.L_144:
        /*0080*/ 	.word	0x00000008
.L_145:


//--------------------- .nv.info._Z14initPopulationPmS_P17curandStateXORWOWi --------------------------
	.section	.nv.info._Z14initPopulationPmS_P17curandStateXORWOWi,"",@"SHT_CUDA_INFO"
	.sectionflags	@""
	.align	4


	//----- nvinfo : EIATTR_CUDA_API_VERSION
	.align		4
        /*0000*/ 	.byte	0x04, 0x37
        /*0002*/ 	.short	(.L_147 - .L_146)
.L_146:
        /*0004*/ 	.word	0x00000082


	//----- nvinfo : EIATTR_KPARAM_INFO
	.align		4
.L_147:
        /*0008*/ 	.byte	0x04, 0x17
        /*000a*/ 	.short	(.L_149 - .L_148)
.L_148:
        /*000c*/ 	.word	0x00000000
        /*0010*/ 	.short	0x0003
        /*0012*/ 	.short	0x0018
        /*0014*/ 	.byte	0x00, 0xf0, 0x11, 0x00


	//----- nvinfo : EIATTR_KPARAM_INFO
	.align		4
.L_149:
        /*0018*/ 	.byte	0x04, 0x17
        /*001a*/ 	.short	(.L_151 - .L_150)
.L_150:
        /*001c*/ 	.word	0x00000000
        /*0020*/ 	.short	0x0002
        /*0022*/ 	.short	0x0010
        /*0024*/ 	.byte	0x00, 0xf5, 0x21, 0x00


	//----- nvinfo : EIATTR_KPARAM_INFO
	.align		4
.L_151:
        /*0028*/ 	.byte	0x04, 0x17
        /*002a*/ 	.short	(.L_153 - .L_152)
.L_152:
        /*002c*/ 	.word	0x00000000
        /*0030*/ 	.short	0x0001
        /*0032*/ 	.short	0x0008
        /*0034*/ 	.byte	0x00, 0xf5, 0x21, 0x00


	//----- nvinfo : EIATTR_KPARAM_INFO
	.align		4
.L_153:
        /*0038*/ 	.byte	0x04, 0x17
        /*003a*/ 	.short	(.L_155 - .L_154)
.L_154:
        /*003c*/ 	.word	0x00000000
        /*0040*/ 	.short	0x0000
        /*0042*/ 	.short	0x0000
        /*0044*/ 	.byte	0x00, 0xf5, 0x21, 0x00


	//----- nvinfo : EIATTR_SPARSE_MMA_MASK
	.align		4
.L_155:
        /*0048*/ 	.byte	0x03, 0x50
        /*004a*/ 	.short	0x0000


	//----- nvinfo : EIATTR_MAXREG_COUNT
	.align		4
        /*004c*/ 	.byte	0x03, 0x1b
        /*004e*/ 	.short	0x00ff


	//----- nvinfo : EIATTR_MERCURY_ISA_VERSION
	.align		4
        /*0050*/ 	.byte	0x03, 0x5f
        /*0052*/ 	.short	0x0101


	//----- nvinfo : EIATTR_VRC_CTA_INIT_COUNT
	.align		4
        /*0054*/ 	.byte	0x02, 0x4a
	.zero		1
	.zero		1


	//----- nvinfo : EIATTR_EXIT_INSTR_OFFSETS
	.align		4
        /*0058*/ 	.byte	0x04, 0x1c
        /*005a*/ 	.short	(.L_157 - .L_156)


	//   ....[0]....
.L_156:
        /*005c*/ 	.word	0x00000070


	//   ....[1]....
        /*0060*/ 	.word	0x00000bf0


	//----- nvinfo : EIATTR_CBANK_PARAM_SIZE
	.align		4
.L_157:
        /*0064*/ 	.byte	0x03, 0x19
        /*0066*/ 	.short	0x001c


	//----- nvinfo : EIATTR_PARAM_CBANK
	.align		4
        /*0068*/ 	.byte	0x04, 0x0a
        /*006a*/ 	.short	(.L_159 - .L_158)
	.align		4
.L_158:
        /*006c*/ 	.word	index@(.nv.constant0._Z14initPopulationPmS_P17curandStateXORWOWi)
        /*0070*/ 	.short	0x0380
        /*0072*/ 	.short	0x001c


	//----- nvinfo : EIATTR_SW_WAR
	.align		4
.L_159:
        /*0074*/ 	.byte	0x04, 0x36
        /*0076*/ 	.short	(.L_161 - .L_160)
.L_160:
        /*0078*/ 	.word	0x00000008
.L_161:


//--------------------- .nv.info._Z14initRandStatesP17curandStateXORWOWmi --------------------------
	.section	.nv.info._Z14initRandStatesP17curandStateXORWOWmi,"",@"SHT_CUDA_INFO"
	.sectionflags	@""
	.align	4


	//----- nvinfo : EIATTR_CUDA_API_VERSION
	.align		4
        /*0000*/ 	.byte	0x04, 0x37
        /*0002*/ 	.short	(.L_163 - .L_162)
.L_162:
        /*0004*/ 	.word	0x00000082


	//----- nvinfo : EIATTR_KPARAM_INFO
	.align		4
.L_163:
        /*0008*/ 	.byte	0x04, 0x17
        /*000a*/ 	.short	(.L_165 - .L_164)
.L_164:
        /*000c*/ 	.word	0x00000000
        /*0010*/ 	.short	0x0002
        /*0012*/ 	.short	0x0010
        /*0014*/ 	.byte	0x00, 0xf0, 0x11, 0x00


	//----- nvinfo : EIATTR_KPARAM_INFO
	.align		4
.L_165:
        /*0018*/ 	.byte	0x04, 0x17
        /*001a*/ 	.short	(.L_167 - .L_166)
.L_166:
        /*001c*/ 	.word	0x00000000
        /*0020*/ 	.short	0x0001
        /*0022*/ 	.short	0x0008
        /*0024*/ 	.byte	0x00, 0xf0, 0x21, 0x00


	//----- nvinfo : EIATTR_KPARAM_INFO
	.align		4
.L_167:
        /*0028*/ 	.byte	0x04, 0x17
        /*002a*/ 	.short	(.L_169 - .L_168)
.L_168:
        /*002c*/ 	.word	0x00000000
        /*0030*/ 	.short	0x0000
        /*0032*/ 	.short	0x0000
        /*0034*/ 	.byte	0x00, 0xf5, 0x21, 0x00


	//----- nvinfo : EIATTR_SPARSE_MMA_MASK
	.align		4
.L_169:
        /*0038*/ 	.byte	0x03, 0x50
        /*003a*/ 	.short	0x0000


	//----- nvinfo : EIATTR_MAXREG_COUNT
	.align		4
        /*003c*/ 	.byte	0x03, 0x1b
        /*003e*/ 	.short	0x00ff


	//----- nvinfo : EIATTR_MERCURY_ISA_VERSION
	.align		4
        /*0040*/ 	.byte	0x03, 0x5f
        /*0042*/ 	.short	0x0101


	//----- nvinfo : EIATTR_VRC_CTA_INIT_COUNT
	.align		4
        /*0044*/ 	.byte	0x02, 0x4a
	.zero		1
	.zero		1


	//----- nvinfo : EIATTR_EXIT_INSTR_OFFSETS
	.align		4
        /*0048*/ 	.byte	0x04, 0x1c
        /*004a*/ 	.short	(.L_171 - .L_170)


	//   ....[0]....
.L_170:
        /*004c*/ 	.word	0x00000070


	//   ....[1]....
        /*0050*/ 	.word	0x00000f30


	//----- nvinfo : EIATTR_CRS_STACK_SIZE
	.align		4
.L_171:
        /*0054*/ 	.byte	0x04, 0x1e
        /*0056*/ 	.short	(.L_173 - .L_172)
.L_172:
        /*0058*/ 	.word	0x00000000


	//----- nvinfo : EIATTR_CBANK_PARAM_SIZE
	.align		4
.L_173:
        /*005c*/ 	.byte	0x03, 0x19
        /*005e*/ 	.short	0x0014


	//----- nvinfo : EIATTR_PARAM_CBANK
	.align		4
        /*0060*/ 	.byte	0x04, 0x0a
        /*0062*/ 	.short	(.L_175 - .L_174)
	.align		4
.L_174:
        /*0064*/ 	.word	index@(.nv.constant0._Z14initRandStatesP17curandStateXORWOWmi)
        /*0068*/ 	.short	0x0380
        /*006a*/ 	.short	0x0014


	//----- nvinfo : EIATTR_SW_WAR
	.align		4
.L_175:
        /*006c*/ 	.byte	0x04, 0x36
        /*006e*/ 	.short	(.L_177 - .L_176)
.L_176:
        /*0070*/ 	.word	0x00000008
.L_177:


//--------------------- .nv.callgraph             --------------------------
	.section	.nv.callgraph,"",@"SHT_CUDA_CALLGRAPH"
	.align	4
	.sectionentsize	8
	.align		4
        /*0000*/ 	.word	0x00000000
	.align		4
        /*0004*/ 	.word	0xffffffff
	.align		4
        /*0008*/ 	.word	0x00000000
	.align		4
        /*000c*/ 	.word	0xfffffffe
	.align		4
        /*0010*/ 	.word	0x00000000
	.align		4
        /*0014*/ 	.word	0xfffffffd
	.align		4
        /*0018*/ 	.word	0x00000000
	.align		4
        /*001c*/ 	.word	0xfffffffc


//--------------------- .nv.constant4             --------------------------
	.section	.nv.constant4,"a",@progbits
	.align	8
	.align		8
.nv.constant4:
        /*0000*/ 	.dword	precalc_xorwow_matrix
	.align		8
        /*0008*/ 	.dword	precalc_xorwow_offset_matrix
	.align		8
        /*0010*/ 	.dword	mrg32k3aM1
	.align		8
        /*0018*/ 	.dword	mrg32k3aM2
	.align		8
        /*0020*/ 	.dword	mrg32k3aM1SubSeq
	.align		8
        /*0028*/ 	.dword	mrg32k3aM2SubSeq
	.align		8
        /*0030*/ 	.dword	mrg32k3aM1Seq
	.align		8
        /*0038*/ 	.dword	mrg32k3aM2Seq


//--------------------- .nv.constant3             --------------------------
	.section	.nv.constant3,"a",@progbits
	.align	8
.nv.constant3:
	.type		__cr_lgamma_table,@object
	.size		__cr_lgamma_table,(d_v - __cr_lgamma_table)
__cr_lgamma_table:
        /*0000*/ 	.byte	0x00, 0x00, 0x00, 0x00, 0x00, 0x00, 0x00, 0x00, 0x00, 0x00, 0x00, 0x00, 0x00, 0x00, 0x00, 0x00
        /*0010*/ 	.byte	0xef, 0x39, 0xfa, 0xfe, 0x42, 0x2e, 0xe6, 0x3f, 0x02, 0x20, 0x2a, 0xfa, 0x0b, 0xab, 0xfc, 0x3f
        /*0020*/ 	.byte	0xf9, 0x2c, 0x92, 0x7c, 0xa7, 0x6c, 0x09, 0x40, 0xc9, 0x79, 0x44, 0x3c, 0x64, 0x26, 0x13, 0x40
        /*0030*/ 	.byte	0xca, 0x01, 0xcf, 0x3a, 0x27, 0x51, 0x1a, 0x40, 0x30, 0xcc, 0x2d, 0xf3, 0xe1, 0x0c, 0x21, 0x40
        /*0040*/ 	.byte	0x0d, 0xb7, 0xfc, 0x82, 0x8e, 0x35, 0x25, 0x40
	.type		d_v,@object
	.size		d_v,(d_k - d_v)
d_v:
	.zero		4
	.type		d_k,@object
	.size		d_k,(d_m - d_k)
d_k:
	.zero		4
	.type		d_m,@object
	.size		d_m,(d_t - d_m)
d_m:
	.zero		4
	.type		d_t,@object
	.size		d_t,(d_b - d_t)
d_t:
	.zero		4
	.type		d_b,@object
	.size		d_b,(d_numMSubsets - d_b)
d_b:
	.zero		4
	.type		d_numMSubsets,@object
	.size		d_numMSubsets,(d_numKSubsets - d_numMSubsets)
d_numMSubsets:
	.zero		4
	.type		d_numKSubsets,@object
	.size		d_numKSubsets,(.L_15 - d_numKSubsets)
d_numKSubsets:
	.zero		4
.L_15:


//--------------------- .text._Z6evolvePmS_PiS_P17curandStateXORWOWiifi --------------------------
	.section	.text._Z6evolvePmS_PiS_P17curandStateXORWOWiifi,"ax",@progbits
	.align	128
        .global         _Z6evolvePmS_PiS_P17curandStateXORWOWiifi
        .type           _Z6evolvePmS_PiS_P17curandStateXORWOWiifi,@function
        .size           _Z6evolvePmS_PiS_P17curandStateXORWOWiifi,(.L_x_115 - _Z6evolvePmS_PiS_P17curandStateXORWOWiifi)
        .other          _Z6evolvePmS_PiS_P17curandStateXORWOWiifi,@"STO_CUDA_ENTRY STV_DEFAULT"
_Z6evolvePmS_PiS_P17curandStateXORWOWiifi:
.text._Z6evolvePmS_PiS_P17curandStateXORWOWiifi:
[----:B------:R-:W-:Y:S01]  /*0000*/  LDC R1, c[0x0][0x37c] ;  /* 0x0000df00ff017b82 */ /* 0x000fe20000000800 */
[----:B------:R-:W0:Y:S07]  /*0010*/  S2R R3, SR_TID.X ;  /* 0x0000000000037919 */ /* 0x000e2e0000002100 */
[----:B------:R-:W0:Y:S01]  /*0020*/  S2UR UR4, SR_CTAID.X ;  /* 0x00000000000479c3 */ /* 0x000e220000002500 */
[----:B------:R-:W1:Y:S07]  /*0030*/  LDCU UR18, c[0x0][0x3a8] ;  /* 0x00007500ff1277ac */ /* 0x000e6e0008000800 */
[----:B------:R-:W0:Y:S02]  /*0040*/  LDC R0, c[0x0][0x360] ;  /* 0x0000d800ff007b82 */ /* 0x000e240000000800 */
[----:B0-----:R-:W-:-:S05]  /*0050*/  IMAD R0, R0, UR4, R3 ;  /* 0x0000000400007c24 */ /* 0x001fca000f8e0203 */
[----:B-1----:R-:W-:-:S13]  /*0060*/  ISETP.GE.AND P0, PT, R0, UR18, PT ;  /* 0x0000001200007c0c */ /* 0x002fda000bf06270 */
[----:B------:R-:W-:Y:S05]  /*0070*/  @P0 EXIT ;  /* 0x000000000000094d */ /* 0x000fea0003800000 */
[----:B------:R-:W0:Y:S01]  /*0080*/  LDC.64 R12, c[0x0][0x3a0] ;  /* 0x0000e800ff0c7b82 */ /* 0x000e220000000a00 */
[----:B------:R-:W1:Y:S01]  /*0090*/  LDCU.64 UR16, c[0x0][0x358] ;  /* 0x00006b00ff1077ac */ /* 0x000e620008000a00 */
[----:B0-----:R-:W-:-:S05]  /*00a0*/  IMAD.WIDE R12, R0, 0x30, R12 ;  /* 0x00000030000c7825 */ /* 0x001fca00078e020c */
[----:B-1----:R0:W5:Y:S04]  /*00b0*/  LDG.E R2, desc[UR16][R12.64+0x20] ;  /* 0x000020100c027981 */ /* 0x002168000c1e1900 */
[----:B------:R0:W5:Y:S04]  /*00c0*/  LDG.E.64 R14, desc[UR16][R12.64+0x28] ;  /* 0x000028100c0e7981 */ /* 0x000168000c1e1b00 */
[----:B------:R0:W5:Y:S04]  /*00d0*/  LDG.E.64 R16, desc[UR16][R12.64] ;  /* 0x000000100c107981 */ /* 0x000168000c1e1b00 */
[----:B------:R0:W5:Y:S04]  /*00e0*/  LDG.E.64 R18, desc[UR16][R12.64+0x8] ;  /* 0x000008100c127981 */ /* 0x000168000c1e1b00 */
[----:B------:R0:W5:Y:S04]  /*00f0*/  LDG.E.64 R26, desc[UR16][R12.64+0x10] ;  /* 0x000010100c1a7981 */ /* 0x000168000c1e1b00 */
[----:B------:R0:W5:Y:S01]  /*0100*/  LDG.E.64 R20, desc[UR16][R12.64+0x18] ;  /* 0x000018100c147981 */ /* 0x000162000c1e1b00 */
[----:B------:R-:W-:-:S13]  /*0110*/  ISETP.NE.AND P0, PT, R0, RZ, PT ;  /* 0x000000ff0000720c */ /* 0x000fda0003f05270 */
[----:B0-----:R-:W-:Y:S05]  /*0120*/  @P0 BRA `(.L_x_0) ;  /* 0x0000000800580947 */ /* 0x001fea0003800000 */
[----:B------:R-:W0:Y:S02]  /*0130*/  LDCU UR6, c[0x3][0x58] ;  /* 0x00c00b00ff0677ac */ /* 0x000e240008000800 */
[----:B0-----:R-:W-:-:S09]  /*0140*/  UISETP.GE.AND UP0, UPT, UR6, 0x1, UPT ;  /* 0x000000010600788c */ /* 0x001fd2000bf06270 */
[----:B------:R-:W-:Y:S05]  /*0150*/  BRA.U !UP0, `(.L_x_1) ;  /* 0x00000009082c7547 */ /* 0x000fea000b800000 */
[----:B------:R-:W0:Y:S01]  /*0160*/  LDCU UR5, c[0x0][0x3b4] ;  /* 0x00007680ff0577ac */ /* 0x000e220008000800 */
[----:B------:R-:W-:Y:S02]  /*0170*/  UISETP.GE.U32.AND UP0, UPT, UR6, 0x4, UPT ;  /* 0x000000040600788c */ /* 0x000fe4000bf06070 */
[----:B------:R-:W-:Y:S01]  /*0180*/  ULOP3.LUT UR8, UR6, 0x3, URZ, 0xc0, !UPT ;  /* 0x0000000306087892 */ /* 0x000fe2000f8ec0ff */
[----:B------:R-:W-:Y:S01]  /*0190*/  UMOV UR4, URZ ;  /* 0x000000ff00047c82 */ /* 0x000fe20008000000 */
[----:B0-----:R-:W-:-:S05]  /*01a0*/  UIMAD UR5, UR6, UR5, URZ ;  /* 0x00000005060572a4 */ /* 0x001fca000f8e02ff */
[----:B------:R-:W-:Y:S07]  /*01b0*/  BRA.U !UP0, `(.L_x_2) ;  /* 0x0000000508c87547 */ /* 0x000fee000b800000 */
[----:B------:R-:W0:Y:S01]  /*01c0*/  LDCU.128 UR12, c[0x0][0x380] ;  /* 0x00007000ff0c77ac */ /* 0x000e220008000c00 */
[----:B------:R-:W-:Y:S01]  /*01d0*/  IMAD.U32 R3, RZ, RZ, UR5 ;  /* 0x00000005ff037e24 */ /* 0x000fe2000f8e00ff */
[----:B------:R-:W-:-:S04]  /*01e0*/  ULOP3.LUT UR4, UR6, 0x7ffffffc, URZ, 0xc0, !UPT ;  /* 0x7ffffffc06047892 */ /* 0x000fc8000f8ec0ff */
[----:B------:R-:W-:Y:S02]  /*01f0*/  UIADD3 UR11, UPT, UPT, -UR4, URZ, URZ ;  /* 0x000000ff040b7290 */ /* 0x000fe4000fffe1ff */
[----:B0-----:R-:W-:Y:S02]  /*0200*/  UIADD3 UR9, UP0, UPT, UR12, 0x10, URZ ;  /* 0x000000100c097890 */ /* 0x001fe4000ff1e0ff */
[----:B------:R-:W-:Y:S02]  /*0210*/  UIADD3 UR6, UP1, UPT, UR14, 0x10, URZ ;  /* 0x000000100e067890 */ /* 0x000fe4000ff3e0ff */
[----:B------:R-:W-:Y:S02]  /*0220*/  UIADD3.X UR10, UPT, UPT, URZ, UR13, URZ, UP0, !UPT ;  /* 0x0000000dff0a7290 */ /* 0x000fe400087fe4ff */
[----:B------:R-:W-:Y:S01]  /*0230*/  UISETP.GE.AND UP0, UPT, UR11, URZ, UPT ;  /* 0x000000ff0b00728c */ /* 0x000fe2000bf06270 */
[----:B------:R-:W-:Y:S01]  /*0240*/  IMAD.U32 R4, RZ, RZ, UR9 ;  /* 0x00000009ff047e24 */ /* 0x000fe2000f8e00ff */
[----:B------:R-:W-:Y:S01]  /*0250*/  UIADD3.X UR7, UPT, UPT, URZ, UR15, URZ, UP1, !UPT ;  /* 0x0000000fff077290 */ /* 0x000fe20008ffe4ff */
[----:B------:R-:W-:-:S02]  /*0260*/  IMAD.U32 R6, RZ, RZ, UR6 ;  /* 0x00000006ff067e24 */ /* 0x000fc4000f8e00ff */
[----:B------:R-:W-:-:S03]  /*0270*/  IMAD.U32 R5, RZ, RZ, UR10 ;  /* 0x0000000aff057e24 */ /* 0x000fc6000f8e00ff */
[----:B------:R-:W-:Y:S01]  /*0280*/  IMAD.U32 R7, RZ, RZ, UR7 ;  /* 0x00000007ff077e24 */ /* 0x000fe2000f8e00ff */
[----:B------:R-:W-:Y:S06]  /*0290*/  BRA.U UP0, `(.L_x_3) ;  /* 0x00000005004c7547 */ /* 0x000fec000b800000 */
[----:B------:R-:W-:Y:S02]  /*02a0*/  UIADD3 UR6, UPT, UPT, -UR11, URZ, URZ ;  /* 0x000000ff0b067290 */ /* 0x000fe4000fffe1ff */
[----:B------:R-:W-:Y:S02]  /*02b0*/  UPLOP3.LUT UP0, UPT, UPT, UPT, UPT, 0x80, 0x8 ;  /* 0x000000000008789c */ /* 0x000fe40003f0f070 */
[----:B------:R-:W-:-:S09]  /*02c0*/  UISETP.GT.AND UP1, UPT, UR6, 0xc, UPT ;  /* 0x0000000c0600788c */ /* 0x000fd2000bf24270 */
[----:B------:R-:W-:Y:S05]  /*02d0*/  BRA.U !UP1, `(.L_x_4) ;  /* 0x0000000109c07547 */ /* 0x000fea000b800000 */
[----:B------:R-:W-:-:S11]  /*02e0*/  UPLOP3.LUT UP0, UPT, UPT, UPT, UPT, 0x40, 0x4 ;  /* 0x000000000004789c */ /* 0x000fd60003f0e870 */
.L_x_5:
[----:B------:R-:W-:-:S05]  /*02f0*/  IMAD.WIDE R8, R3, 0x8, R4 ;  /* 0x0000000803087825 */ /* 0x000fca00078e0204 */
[----:B------:R-:W2:Y:S04]  /*0300*/  LDG.E.64 R10, desc[UR16][R8.64+-0x10] ;  /* 0xfffff010080a7981 */ /* 0x000ea8000c1e1b00 */
[----:B--2---:R0:W-:Y:S04]  /*0310*/  STG.E.64 desc[UR16][R6.64+-0x10], R10 ;  /* 0xfffff00a06007986 */ /* 0x0041e8000c101b10 */
[----:B------:R-:W2:Y:S04]  /*0320*/  LDG.E.64 R12, desc[UR16][R8.64+-0x8] ;  /* 0xfffff810080c7981 */ /* 0x000ea8000c1e1b00 */
[----:B--2---:R1:W-:Y:S04]  /*0330*/  STG.E.64 desc[UR16][R6.64+-0x8], R12 ;  /* 0xfffff80c06007986 */ /* 0x0043e8000c101b10 */
[----:B------:R-:W2:Y:S01]  /*0340*/  LDG.E.64 R22, desc[UR16][R8.64] ;  /* 0x0000001008167981 */ /* 0x000ea2000c1e1b00 */
[----:B------:R-:W-:-:S03]  /*0350*/  VIADD R29, R3, 0x4 ;  /* 0x00000004031d7836 */ /* 0x000fc60000000000 */
[----:B--2---:R2:W-:Y:S04]  /*0360*/  STG.E.64 desc[UR16][R6.64], R22 ;  /* 0x0000001606007986 */ /* 0x0045e8000c101b10 */
[----:B------:R-:W3:Y:S01]  /*0370*/  LDG.E.64 R24, desc[UR16][R8.64+0x8] ;  /* 0x0000081008187981 */ /* 0x000ee2000c1e1b00 */
[----:B------:R-:W-:-:S03]  /*0380*/  IMAD.WIDE R28, R29, 0x8, R4 ;  /* 0x000000081d1c7825 */ /* 0x000fc600078e0204 */
[----:B---3--:R3:W-:Y:S04]  /*0390*/  STG.E.64 desc[UR16][R6.64+0x8], R24 ;  /* 0x0000081806007986 */ /* 0x0087e8000c101b10 */
[----:B------:R-:W4:Y:S04]  /*03a0*/  LDG.E.64 R30, desc[UR16][R28.64+-0x10] ;  /* 0xfffff0101c1e7981 */ /* 0x000f28000c1e1b00 */
[----:B----4-:R4:W-:Y:S04]  /*03b0*/  STG.E.64 desc[UR16][R6.64+0x10], R30 ;  /* 0x0000101e06007986 */ /* 0x0109e8000c101b10 */
[----:B0-----:R-:W2:Y:S04]  /*03c0*/  LDG.E.64 R10, desc[UR16][R28.64+-0x8] ;  /* 0xfffff8101c0a7981 */ /* 0x001ea8000c1e1b00 */
[----:B--2---:R0:W-:Y:S04]  /*03d0*/  STG.E.64 desc[UR16][R6.64+0x18], R10 ;  /* 0x0000180a06007986 */ /* 0x0041e8000c101b10 */
[----:B-1----:R-:W2:Y:S01]  /*03e0*/  LDG.E.64 R12, desc[UR16][R28.64] ;  /* 0x000000101c0c7981 */ /* 0x002ea2000c1e1b00 */
[----:B------:R-:W-:-:S03]  /*03f0*/  VIADD R9, R3, 0x8 ;  /* 0x0000000803097836 */ /* 0x000fc60000000000 */
[----:B--2---:R1:W-:Y:S04]  /*0400*/  STG.E.64 desc[UR16][R6.64+0x20], R12 ;  /* 0x0000200c06007986 */ /* 0x0043e8000c101b10 */
[----:B------:R-:W2:Y:S01]  /*0410*/  LDG.E.64 R22, desc[UR16][R28.64+0x8] ;  /* 0x000008101c167981 */ /* 0x000ea2000c1e1b00 */
[----:B------:R-:W-:-:S03]  /*0420*/  IMAD.WIDE R8, R9, 0x8, R4 ;  /* 0x0000000809087825 */ /* 0x000fc600078e0204 */
[----:B--2---:R2:W-:Y:S04]  /*0430*/  STG.E.64 desc[UR16][R6.64+0x28], R22 ;  /* 0x0000281606007986 */ /* 0x0045e8000c101b10 */
[----:B---3--:R-:W3:Y:S04]  /*0440*/  LDG.E.64 R24, desc[UR16][R8.64+-0x10] ;  /* 0xfffff01008187981 */ /* 0x008ee8000c1e1b00 */
[----:B---3--:R3:W-:Y:S04]  /*0450*/  STG.E.64 desc[UR16][R6.64+0x30], R24 ;  /* 0x0000301806007986 */ /* 0x0087e8000c101b10 */
[----:B----4-:R-:W4:Y:S04]  /*0460*/  LDG.E.64 R30, desc[UR16][R8.64+-0x8] ;  /* 0xfffff810081e7981 */ /* 0x010f28000c1e1b00 */
[----:B----4-:R4:W-:Y:S04]  /*0470*/  STG.E.64 desc[UR16][R6.64+0x38], R30 ;  /* 0x0000381e06007986 */ /* 0x0109e8000c101b10 */
[----:B0-----:R-:W2:Y:S01]  /*0480*/  LDG.E.64 R10, desc[UR16][R8.64] ;  /* 0x00000010080a7981 */ /* 0x001ea2000c1e1b00 */
[----:B------:R-:W-:-:S03]  /*0490*/  IADD3 R29, PT, PT, R3, 0xc, RZ ;  /* 0x0000000c031d7810 */ /* 0x000fc60007ffe0ff */
[----:B--2---:R0:W-:Y:S04]  /*04a0*/  STG.E.64 desc[UR16][R6.64+0x40], R10 ;  /* 0x0000400a06007986 */ /* 0x0041e8000c101b10 */
[----:B-1----:R-:W2:Y:S01]  /*04b0*/  LDG.E.64 R12, desc[UR16][R8.64+0x8] ;  /* 0x00000810080c7981 */ /* 0x002ea2000c1e1b00 */
[----:B------:R-:W-:-:S03]  /*04c0*/  IMAD.WIDE R28, R29, 0x8, R4 ;  /* 0x000000081d1c7825 */ /* 0x000fc600078e0204 */
[----:B--2---:R-:W-:Y:S04]  /*04d0*/  STG.E.64 desc[UR16][R6.64+0x48], R12 ;  /* 0x0000480c06007986 */ /* 0x004fe8000c101b10 */
[----:B------:R-:W2:Y:S04]  /*04e0*/  LDG.E.64 R22, desc[UR16][R28.64+-0x10] ;  /* 0xfffff0101c167981 */ /* 0x000ea8000c1e1b00 */
[----:B--2---:R-:W-:Y:S04]  /*04f0*/  STG.E.64 desc[UR16][R6.64+0x50], R22 ;  /* 0x0000501606007986 */ /* 0x004fe8000c101b10 */
[----:B---3--:R-:W2:Y:S04]  /*0500*/  LDG.E.64 R24, desc[UR16][R28.64+-0x8] ;  /* 0xfffff8101c187981 */ /* 0x008ea8000c1e1b00 */
[----:B--2---:R-:W-:Y:S04]  /*0510*/  STG.E.64 desc[UR16][R6.64+0x58], R24 ;  /* 0x0000581806007986 */ /* 0x004fe8000c101b10 */
[----:B----4-:R-:W2:Y:S01]  /*0520*/  LDG.E.64 R30, desc[UR16][R28.64] ;  /* 0x000000101c1e7981 */ /* 0x010ea2000c1e1b00 */
[----:B------:R-:W-:Y:S01]  /*0530*/  UIADD3 UR11, UPT, UPT, UR11, 0x10, URZ ;  /* 0x000000100b0b7890 */ /* 0x000fe2000fffe0ff */
[----:B------:R-:W-:-:S03]  /*0540*/  IADD3 R0, P0, PT, R6, 0x80, RZ ;  /* 0x0000008006007810 */ /* 0x000fc60007f1e0ff */
[----:B------:R-:W-:Y:S01]  /*0550*/  UISETP.GE.AND UP1, UPT, UR11, -0xc, UPT ;  /* 0xfffffff40b00788c */ /* 0x000fe2000bf26270 */
[----:B--2---:R-:W-:Y:S04]  /*0560*/  STG.E.64 desc[UR16][R6.64+0x60], R30 ;  /* 0x0000601e06007986 */ /* 0x004fe8000c101b10 */
[----:B0-----:R-:W2:Y:S01]  /*0570*/  LDG.E.64 R10, desc[UR16][R28.64+0x8] ;  /* 0x000008101c0a7981 */ /* 0x001ea2000c1e1b00 */
[----:B------:R-:W-:Y:S02]  /*0580*/  IMAD.X R9, RZ, RZ, R7, P0 ;  /* 0x000000ffff097224 */ /* 0x000fe400000e0607 */
[----:B------:R-:W-:Y:S01]  /*0590*/  VIADD R3, R3, 0x10 ;  /* 0x0000001003037836 */ /* 0x000fe20000000000 */
[----:B--2---:R0:W-:Y:S02]  /*05a0*/  STG.E.64 desc[UR16][R6.64+0x68], R10 ;  /* 0x0000680a06007986 */ /* 0x0041e4000c101b10 */
[----:B0-----:R-:W-:-:S02]  /*05b0*/  IMAD.MOV.U32 R6, RZ, RZ, R0 ;  /* 0x000000ffff067224 */ /* 0x001fc400078e0000 */
[----:B------:R-:W-:Y:S01]  /*05c0*/  IMAD.MOV.U32 R7, RZ, RZ, R9 ;  /* 0x000000ffff077224 */ /* 0x000fe200078e0009 */
[----:B------:R-:W-:Y:S06]  /*05d0*/  BRA.U !UP1, `(.L_x_5) ;  /* 0xfffffffd09447547 */ /* 0x000fec000b83ffff */
.L_x_4:
[----:B------:R-:W-:-:S04]  /*05e0*/  UIADD3 UR6, UPT, UPT, -UR11, URZ, URZ ;  /* 0x000000ff0b067290 */ /* 0x000fc8000fffe1ff */
[----:B------:R-:W-:-:S09]  /*05f0*/  UISETP.GT.AND UP1, UPT, UR6, 0x4, UPT ;  /* 0x000000040600788c */ /* 0x000fd2000bf24270 */
[----:B------:R-:W-:Y:S05]  /*0600*/  BRA.U !UP1, `(.L_x_6) ;  /* 0x0000000109687547 */ /* 0x000fea000b800000 */
        /* <DEDUP_REMOVED lines=10> */
[----:B---3--:R-:W-:Y:S04]  /*06b0*/  STG.E.64 desc[UR16][R6.64+0x8], R24 ;  /* 0x0000081806007986 */ /* 0x008fe8000c101b10 */
[----:B------:R-:W3:Y:S04]  /*06c0*/  LDG.E.64 R30, desc[UR16][R28.64+-0x10] ;  /* 0xfffff0101c1e7981 */ /* 0x000ee8000c1e1b00 */
[----:B---3--:R-:W-:Y:S04]  /*06d0*/  STG.E.64 desc[UR16][R6.64+0x10], R30 ;  /* 0x0000101e06007986 */ /* 0x008fe8000c101b10 */
[----:B0-----:R-:W3:Y:S04]  /*06e0*/  LDG.E.64 R10, desc[UR16][R28.64+-0x8] ;  /* 0xfffff8101c0a7981 */ /* 0x001ee8000c1e1b00 */
[----:B---3--:R-:W-:Y:S04]  /*06f0*/  STG.E.64 desc[UR16][R6.64+0x18], R10 ;  /* 0x0000180a06007986 */ /* 0x008fe8000c101b10 */
[----:B-1----:R-:W3:Y:S01]  /*0700*/  LDG.E.64 R12, desc[UR16][R28.64] ;  /* 0x000000101c0c7981 */ /* 0x002ee2000c1e1b00 */
[----:B------:R-:W-:-:S03]  /*0710*/  IADD3 R0, P0, PT, R6, 0x40, RZ ;  /* 0x0000004006007810 */ /* 0x000fc60007f1e0ff */
[----:B---3--:R-:W-:Y:S04]  /*0720*/  STG.E.64 desc[UR16][R6.64+0x20], R12 ;  /* 0x0000200c06007986 */ /* 0x008fe8000c101b10 */
[----:B--2---:R-:W2:Y:S01]  /*0730*/  LDG.E.64 R22, desc[UR16][R28.64+0x8] ;  /* 0x000008101c167981 */ /* 0x004ea2000c1e1b00 */
[----:B------:R-:W-:Y:S01]  /*0740*/  IMAD.X R9, RZ, RZ, R7, P0 ;  /* 0x000000ffff097224 */ /* 0x000fe200000e0607 */
[----:B------:R-:W-:Y:S01]  /*0750*/  UIADD3 UR11, UPT, UPT, UR11, 0x8, URZ ;  /* 0x000000080b0b7890 */ /* 0x000fe2000fffe0ff */
[----:B------:R-:W-:Y:S01]  /*0760*/  VIADD R3, R3, 0x8 ;  /* 0x0000000803037836 */ /* 0x000fe20000000000 */
[----:B------:R-:W-:Y:S01]  /*0770*/  UPLOP3.LUT UP0, UPT, UPT, UPT, UPT, 0x40, 0x4 ;  /* 0x000000000004789c */ /* 0x000fe20003f0e870 */
[----:B--2---:R0:W-:Y:S02]  /*0780*/  STG.E.64 desc[UR16][R6.64+0x28], R22 ;  /* 0x0000281606007986 */ /* 0x0041e4000c101b10 */
[----:B0-----:R-:W-:Y:S01]  /*0790*/  MOV R6, R0 ;  /* 0x0000000000067202 */ /* 0x001fe20000000f00 */
[----:B------:R-:W-:-:S07]  /*07a0*/  IMAD.MOV.U32 R7, RZ, RZ, R9 ;  /* 0x000000ffff077224 */ /* 0x000fce00078e0009 */
.L_x_6:
[----:B------:R-:W-:-:S09]  /*07b0*/  UISETP.NE.OR UP0, UPT, UR11, URZ, UP0 ;  /* 0x000000ff0b00728c */ /* 0x000fd20008705670 */
[----:B------:R-:W-:Y:S05]  /*07c0*/  BRA.U !UP0, `(.L_x_2) ;  /* 0x0000000108447547 */ /* 0x000fea000b800000 */
.L_x_3:
[----:B------:R-:W-:-:S05]  /*07d0*/  IMAD.WIDE R24, R3, 0x8, R4 ;  /* 0x0000000803187825 */ /* 0x000fca00078e0204 */
[----:B------:R-:W2:Y:S04]  /*07e0*/  LDG.E.64 R8, desc[UR16][R24.64+-0x10] ;  /* 0xfffff01018087981 */ /* 0x000ea8000c1e1b00 */
[----:B--2---:R-:W-:Y:S04]  /*07f0*/  STG.E.64 desc[UR16][R6.64+-0x10], R8 ;  /* 0xfffff00806007986 */ /* 0x004fe8000c101b10 */
[----:B------:R-:W2:Y:S04]  /*0800*/  LDG.E.64 R10, desc[UR16][R24.64+-0x8] ;  /* 0xfffff810180a7981 */ /* 0x000ea8000c1e1b00 */
[----:B--2---:R-:W-:Y:S04]  /*0810*/  STG.E.64 desc[UR16][R6.64+-0x8], R10 ;  /* 0xfffff80a06007986 */ /* 0x004fe8000c101b10 */
[----:B------:R-:W2:Y:S01]  /*0820*/  LDG.E.64 R12, desc[UR16][R24.64] ;  /* 0x00000010180c7981 */ /* 0x000ea2000c1e1b00 */
[----:B------:R-:W-:Y:S01]  /*0830*/  UIADD3 UR11, UPT, UPT, UR11, 0x4, URZ ;  /* 0x000000040b0b7890 */ /* 0x000fe2000fffe0ff */
[----:B------:R-:W-:-:S03]  /*0840*/  IADD3 R0, P0, PT, R6, 0x20, RZ ;  /* 0x0000002006007810 */ /* 0x000fc60007f1e0ff */
[----:B------:R-:W-:Y:S01]  /*0850*/  UISETP.NE.AND UP0, UPT, UR11, URZ, UPT ;  /* 0x000000ff0b00728c */ /* 0x000fe2000bf05270 */
[----:B--2---:R-:W-:Y:S04]  /*0860*/  STG.E.64 desc[UR16][R6.64], R12 ;  /* 0x0000000c06007986 */ /* 0x004fe8000c101b10 */
[----:B------:R-:W2:Y:S01]  /*0870*/  LDG.E.64 R22, desc[UR16][R24.64+0x8] ;  /* 0x0000081018167981 */ /* 0x000ea2000c1e1b00 */
[----:B------:R-:W-:Y:S02]  /*0880*/  IMAD.X R29, RZ, RZ, R7, P0 ;  /* 0x000000ffff1d7224 */ /* 0x000fe400000e0607 */
[----:B------:R-:W-:Y:S01]  /*0890*/  VIADD R3, R3, 0x4 ;  /* 0x0000000403037836 */ /* 0x000fe20000000000 */
[----:B--2---:R0:W-:Y:S02]  /*08a0*/  STG.E.64 desc[UR16][R6.64+0x8], R22 ;  /* 0x0000081606007986 */ /* 0x0041e4000c101b10 */
[----:B0-----:R-:W-:-:S02]  /*08b0*/  IMAD.MOV.U32 R6, RZ, RZ, R0 ;  /* 0x000000ffff067224 */ /* 0x001fc400078e0000 */
[----:B------:R-:W-:Y:S01]  /*08c0*/  IMAD.MOV.U32 R7, RZ, RZ, R29 ;  /* 0x000000ffff077224 */ /* 0x000fe200078e001d */
[----:B------:R-:W-:Y:S06]  /*08d0*/  BRA.U UP0, `(.L_x_3) ;  /* 0xfffffffd00bc7547 */ /* 0x000fec000b83ffff */
.L_x_2:
[----:B------:R-:W-:-:S09]  /*08e0*/  UISETP.NE.AND UP0, UPT, UR8, URZ, UPT ;  /* 0x000000ff0800728c */ /* 0x000fd2000bf05270 */
[----:B------:R-:W-:Y:S05]  /*08f0*/  BRA.U !UP0, `(.L_x_1) ;  /* 0x0000000108447547 */ /* 0x000fea000b800000 */
[----:B------:R-:W0:Y:S01]  /*0900*/  LDC.64 R8, c[0x0][0x380] ;  /* 0x0000e000ff087b82 */ /* 0x000e220000000a00 */
[----:B------:R-:W1:Y:S01]  /*0910*/  LDCU.64 UR6, c[0x0][0x388] ;  /* 0x00007100ff0677ac */ /* 0x000e620008000a00 */
[----:B------:R-:W-:Y:S02]  /*0920*/  UIADD3 UR9, UPT, UPT, UR5, UR4, URZ ;  /* 0x0000000405097290 */ /* 0x000fe4000fffe0ff */
[----:B------:R-:W-:-:S04]  /*0930*/  UIADD3 UR8, UPT, UPT, -UR8, URZ, URZ ;  /* 0x000000ff08087290 */ /* 0x000fc8000fffe1ff */
[----:B------:R-:W-:Y:S01]  /*0940*/  IMAD.U32 R3, RZ, RZ, UR9 ;  /* 0x00000009ff037e24 */ /* 0x000fe2000f8e00ff */
[----:B-1----:R-:W-:-:S12]  /*0950*/  UIMAD.WIDE.U32 UR4, UR4, 0x8, UR6 ;  /* 0x00000008040478a5 */ /* 0x002fd8000f8e0006 */
.L_x_7:
[----:B01----:R-:W-:-:S06]  /*0960*/  IMAD.WIDE R4, R3, 0x8, R8 ;  /* 0x0000000803047825 */ /* 0x003fcc00078e0208 */
[----:B------:R-:W2:Y:S01]  /*0970*/  LDG.E.64 R4, desc[UR16][R4.64] ;  /* 0x0000001004047981 */ /* 0x000ea2000c1e1b00 */
[----:B------:R-:W-:Y:S01]  /*0980*/  IMAD.U32 R6, RZ, RZ, UR4 ;  /* 0x00000004ff067e24 */ /* 0x000fe2000f8e00ff */
[----:B------:R-:W-:Y:S01]  /*0990*/  MOV R7, UR5 ;  /* 0x0000000500077c02 */ /* 0x000fe20008000f00 */
[----:B------:R-:W-:Y:S01]  /*09a0*/  UIADD3 UR4, UP0, UPT, UR4, 0x8, URZ ;  /* 0x0000000804047890 */ /* 0x000fe2000ff1e0ff */
[----:B------:R-:W-:Y:S01]  /*09b0*/  VIADD R3, R3, 0x1 ;  /* 0x0000000103037836 */ /* 0x000fe20000000000 */
[----:B------:R-:W-:Y:S02]  /*09c0*/  UIADD3 UR8, UPT, UPT, UR8, 0x1, URZ ;  /* 0x0000000108087890 */ /* 0x000fe4000fffe0ff */
[----:B------:R-:W-:Y:S02]  /*09d0*/  UIADD3.X UR5, UPT, UPT, URZ, UR5, URZ, UP0, !UPT ;  /* 0x00000005ff057290 */ /* 0x000fe400087fe4ff */
[----:B------:R-:W-:Y:S01]  /*09e0*/  UISETP.NE.AND UP0, UPT, UR8, URZ, UPT ;  /* 0x000000ff0800728c */ /* 0x000fe2000bf05270 */
[----:B--2---:R1:W-:Y:S08]  /*09f0*/  STG.E.64 desc[UR16][R6.64], R4 ;  /* 0x0000000406007986 */ /* 0x0043f0000c101b10 */
[----:B------:R-:W-:Y:S05]  /*0a00*/  BRA.U UP0, `(.L_x_7) ;  /* 0xfffffffd00d47547 */ /* 0x000fea000b83ffff */
.L_x_1:
[----:B-1----:R-:W0:Y:S02]  /*0a10*/  LDC.64 R4, c[0x0][0x3a0] ;  /* 0x0000e800ff047b82 */ /* 0x002e240000000a00 */
[----:B0----5:R-:W-:Y:S04]  /*0a20*/  STG.E.64 desc[UR16][R4.64], R16 ;  /* 0x0000001004007986 */ /* 0x021fe8000c101b10 */
[----:B------:R-:W-:Y:S04]  /*0a30*/  STG.E.64 desc[UR16][R4.64+0x8], R18 ;  /* 0x0000081204007986 */ /* 0x000fe8000c101b10 */
[----:B------:R-:W-:Y:S04]  /*0a40*/  STG.E.64 desc[UR16][R4.64+0x10], R26 ;  /* 0x0000101a04007986 */ /* 0x000fe8000c101b10 */
[----:B------:R-:W-:Y:S04]  /*0a50*/  STG.E.64 desc[UR16][R4.64+0x18], R20 ;  /* 0x0000181404007986 */ /* 0x000fe8000c101b10 */
[----:B------:R-:W-:Y:S04]  /*0a60*/  STG.E.64 desc[UR16][R4.64+0x28], R14 ;  /* 0x0000280e04007986 */ /* 0x000fe8000c101b10 */
[----:B------:R-:W-:Y:S01]  /*0a70*/  STG.E desc[UR16][R4.64+0x20], R2 ;  /* 0x0000200204007986 */ /* 0x000fe2000c101910 */
[----:B------:R-:W-:Y:S05]  /*0a80*/  EXIT ;  /* 0x000000000000794d */ /* 0x000fea0003800000 */
.L_x_0:
[----:B------:R-:W0:Y:S01]  /*0a90*/  I2F.U32.RP R8, UR18 ;  /* 0x0000001200087d06 */ /* 0x000e220008209000 */
[----:B-----5:R-:W-:Y:S01]  /*0aa0*/  SHF.R.U32.HI R4, RZ, 0x2, R17 ;  /* 0x00000002ff047819 */ /* 0x020fe20000011611 */
[----:B------:R-:W-:-:S03]  /*0ab0*/  IMAD.SHL.U32 R6, R27, 0x10, RZ ;  /* 0x000000101b067824 */ /* 0x000fc600078e00ff */
[----:B------:R-:W-:-:S05]  /*0ac0*/  LOP3.LUT R4, R4, R17, RZ, 0x3c, !PT ;  /* 0x0000001104047212 */ /* 0x000fca00078e3cff */
[----:B------:R-:W-:Y:S01]  /*0ad0*/  IMAD.SHL.U32 R3, R4, 0x2, RZ ;  /* 0x0000000204037824 */ /* 0x000fe200078e00ff */
[----:B0-----:R-:W0:Y:S04]  /*0ae0*/  MUFU.RCP R8, R8 ;  /* 0x0000000800087308 */ /* 0x001e280000001000 */
[----:B------:R-:W-:Y:S01]  /*0af0*/  LOP3.LUT R7, R27, R6, R3, 0x96, !PT ;  /* 0x000000061b077212 */ /* 0x000fe200078e9603 */
[----:B------:R-:W-:-:S03]  /*0b00*/  VIADD R3, R16, 0x587c5 ;  /* 0x000587c510037836 */ /* 0x000fc60000000000 */
[----:B------:R-:W-:Y:S01]  /*0b10*/  LOP3.LUT R24, R7, R4, RZ, 0x3c, !PT ;  /* 0x0000000407187212 */ /* 0x000fe200078e3cff */
[----:B------:R-:W-:Y:S02]  /*0b20*/  IMAD.MOV.U32 R4, RZ, RZ, RZ ;  /* 0x000000ffff047224 */ /* 0x000fe400078e00ff */
[----:B0-----:R-:W-:-:S06]  /*0b30*/  VIADD R5, R8, 0xffffffe ;  /* 0x0ffffffe08057836 */ /* 0x001fcc0000000000 */
[----:B------:R-:W0:Y:S02]  /*0b40*/  F2I.FTZ.U32.TRUNC.NTZ R5, R5 ;  /* 0x0000000500057305 */ /* 0x000e24000021f000 */
[----:B0-----:R-:W-:-:S04]  /*0b50*/  IMAD.MOV R9, RZ, RZ, -R5 ;  /* 0x000000ffff097224 */ /* 0x001fc800078e0a05 */
[----:B------:R-:W-:-:S04]  /*0b60*/  IMAD R9, R9, UR18, RZ ;  /* 0x0000001209097c24 */ /* 0x000fc8000f8e02ff */
[----:B------:R-:W-:Y:S01]  /*0b70*/  IMAD.HI.U32 R4, R5, R9, R4 ;  /* 0x0000000905047227 */ /* 0x000fe200078e0004 */
[----:B------:R-:W-:-:S05]  /*0b80*/  IADD3 R5, PT, PT, R24, R3, RZ ;  /* 0x0000000318057210 */ /* 0x000fca0007ffe0ff */
[----:B------:R-:W-:-:S04]  /*0b90*/  IMAD.HI.U32 R6, R4, R5, RZ ;  /* 0x0000000504067227 */ /* 0x000fc800078e00ff */
[----:B------:R-:W-:-:S04]  /*0ba0*/  IMAD.MOV R6, RZ, RZ, -R6 ;  /* 0x000000ffff067224 */ /* 0x000fc800078e0a06 */
[----:B------:R-:W-:Y:S01]  /*0bb0*/  IMAD R9, R6, UR18, R5 ;  /* 0x0000001206097c24 */ /* 0x000fe2000f8e0205 */
[----:B------:R-:W-:Y:S01]  /*0bc0*/  LOP3.LUT R6, RZ, UR18, RZ, 0x33, !PT ;  /* 0x00000012ff067c12 */ /* 0x000fe2000f8e33ff */
[----:B------:R-:W0:Y:S03]  /*0bd0*/  LDC R5, c[0x0][0x3ac] ;  /* 0x0000eb00ff057b82 */ /* 0x000e260000000800 */
[----:B------:R-:W-:-:S13]  /*0be0*/  ISETP.GE.U32.AND P0, PT, R9, UR18, PT ;  /* 0x0000001209007c0c */ /* 0x000fda000bf06070 */
[----:B------:R-:W-:Y:S01]  /*0bf0*/  @P0 VIADD R9, R9, -UR18 ;  /* 0x8000001209090c36 */ /* 0x000fe20008000000 */
[----:B------:R-:W-:-:S04]  /*0c00*/  ISETP.NE.U32.AND P0, PT, RZ, UR18, PT ;  /* 0x00000012ff007c0c */ /* 0x000fc8000bf05070 */
[----:B------:R-:W-:Y:S02]  /*0c10*/  ISETP.GE.U32.AND P2, PT, R9, UR18, PT ;  /* 0x0000001209007c0c */ /* 0x000fe4000bf46070 */
[C---:B0-----:R-:W-:Y:S01]  /*0c20*/  ISETP.GE.AND P1, PT, R5.reuse, 0x2, PT ;  /* 0x000000020500780c */ /* 0x041fe20003f26270 */
[----:B------:R-:W-:-:S10]  /*0c30*/  VIADD R7, R5, 0xffffffff ;  /* 0xffffffff05077836 */ /* 0x000fd40000000000 */
[----:B------:R-:W-:-:S05]  /*0c40*/  @P2 VIADD R9, R9, -UR18 ;  /* 0x8000001209092c36 */ /* 0x000fca0008000000 */
[----:B------:R-:W-:Y:S01]  /*0c50*/  SEL R8, R6, R9, !P0 ;  /* 0x0000000906087207 */ /* 0x000fe20004000000 */
[----:B------:R-:W-:Y:S06]  /*0c60*/  @!P1 BRA `(.L_x_8) ;  /* 0x0000001400909947 */ /* 0x000fec0003800000 */
[----:B------:R-:W0:Y:S02]  /*0c70*/  LDC.64 R22, c[0x0][0x390] ;  /* 0x0000e400ff167b82 */ /* 0x000e240000000a00 */
[----:B0-----:R-:W-:-:S05]  /*0c80*/  IMAD.WIDE R28, R8, 0x4, R22 ;  /* 0x00000004081c7825 */ /* 0x001fca00078e0216 */
[----:B------:R0:W5:Y:S01]  /*0c90*/  LDG.E R10, desc[UR16][R28.64] ;  /* 0x000000101c0a7981 */ /* 0x000162000c1e1900 */
[----:B------:R-:W-:Y:S02]  /*0ca0*/  VIADD R9, R5, 0xfffffffe ;  /* 0xfffffffe05097836 */ /* 0x000fe40000000000 */
[----:B------:R-:W-:-:S03]  /*0cb0*/  IMAD.MOV.U32 R11, RZ, RZ, R24 ;  /* 0x000000ffff0b7224 */ /* 0x000fc600078e0018 */
[----:B------:R-:W-:Y:S01]  /*0cc0*/  ISETP.GE.U32.AND P2, PT, R9, 0x7, PT ;  /* 0x000000070900780c */ /* 0x000fe20003f46070 */
[----:B------:R-:W-:-:S12]  /*0cd0*/  IMAD.MOV.U32 R9, RZ, RZ, R3 ;  /* 0x000000ffff097224 */ /* 0x000fd800078e0003 */
[----:B0-----:R-:W-:Y:S05]  /*0ce0*/  @!P2 BRA `(.L_x_9) ;  /* 0x0000000800a0a947 */ /* 0x001fea0003800000 */
[----:B------:R-:W-:Y:S02]  /*0cf0*/  LOP3.LUT R9, R7, 0xfffffff8, RZ, 0xc0, !PT ;  /* 0xfffffff807097812 */ /* 0x000fe400078ec0ff */
[----:B------:R-:W-:-:S03]  /*0d00*/  IADD3 R3, PT, PT, R16, 0x1ba6d9, RZ ;  /* 0x001ba6d910037810 */ /* 0x000fc60007ffe0ff */
[----:B------:R-:W-:-:S07]  /*0d10*/  IMAD.MOV R9, RZ, RZ, -R9 ;  /* 0x000000ffff097224 */ /* 0x000fce00078e0a09 */
.L_x_10:
[----:B------:R-:W-:Y:S01]  /*0d20*/  SHF.R.U32.HI R11, RZ, 0x2, R18 ;  /* 0x00000002ff0b7819 */ /* 0x000fe20000011612 */
[----:B------:R-:W-:Y:S01]  /*0d30*/  IMAD.SHL.U32 R17, R24, 0x10, RZ ;  /* 0x0000001018117824 */ /* 0x000fe200078e00ff */
[----:B------:R-:W-:Y:S02]  /*0d40*/  SHF.R.U32.HI R28, RZ, 0x2, R19 ;  /* 0x00000002ff1c7819 */ /* 0x000fe40000011613 */
[----:B------:R-:W-:Y:S02]  /*0d50*/  LOP3.LUT R11, R11, R18, RZ, 0x3c, !PT ;  /* 0x000000120b0b7212 */ /* 0x000fe400078e3cff */
[----:B------:R-:W-:-:S03]  /*0d60*/  LOP3.LUT R28, R28, R19, RZ, 0x3c, !PT ;  /* 0x000000131c1c7212 */ /* 0x000fc600078e3cff */
[----:B------:R-:W-:-:S05]  /*0d70*/  IMAD.SHL.U32 R18, R11, 0x2, RZ ;  /* 0x000000020b127824 */ /* 0x000fca00078e00ff */
[----:B------:R-:W-:-:S04]  /*0d80*/  LOP3.LUT R18, R24, R17, R18, 0x96, !PT ;  /* 0x0000001118127212 */ /* 0x000fc800078e9612 */
[----:B------:R-:W-:Y:S01]  /*0d90*/  LOP3.LUT R30, R18, R11, RZ, 0x3c, !PT ;  /* 0x0000000b121e7212 */ /* 0x000fe200078e3cff */
[----:B------:R-:W-:-:S03]  /*0da0*/  IMAD.SHL.U32 R18, R28, 0x2, RZ ;  /* 0x000000021c127824 */ /* 0x000fc600078e00ff */
[----:B------:R-:W-:Y:S01]  /*0db0*/  IADD3 R11, PT, PT, R3, -0x10974f, R30 ;  /* 0xffef68b1030b7810 */ /* 0x000fe20007ffe01e */
[----:B------:R-:W-:-:S04]  /*0dc0*/  IMAD.SHL.U32 R19, R30, 0x10, RZ ;  /* 0x000000101e137824 */ /* 0x000fc800078e00ff */
[----:B------:R-:W-:Y:S01]  /*0dd0*/  IMAD.HI.U32 R17, R4, R11, RZ ;  /* 0x0000000b04117227 */ /* 0x000fe200078e00ff */
[----:B------:R-:W-:-:S03]  /*0de0*/  LOP3.LUT R19, R30, R19, R18, 0x96, !PT ;  /* 0x000000131e137212 */ /* 0x000fc600078e9612 */
[----:B------:R-:W-:Y:S01]  /*0df0*/  IMAD.MOV R18, RZ, RZ, -R17 ;  /* 0x000000ffff127224 */ /* 0x000fe200078e0a11 */
[----:B------:R-:W-:-:S03]  /*0e00*/  LOP3.LUT R32, R19, R28, RZ, 0x3c, !PT ;  /* 0x0000001c13207212 */ /* 0x000fc600078e3cff */
[----:B------:R-:W-:Y:S01]  /*0e10*/  IMAD R11, R18, UR18, R11 ;  /* 0x00000012120b7c24 */ /* 0x000fe2000f8e020b */
[----:B------:R-:W-:-:S04]  /*0e20*/  IADD3 R17, PT, PT, R3, -0xb0f8a, R32 ;  /* 0xfff4f07603117810 */ /* 0x000fc80007ffe020 */
[----:B------:R-:W-:Y:S01]  /*0e30*/  ISETP.GE.U32.AND P2, PT, R11, UR18, PT ;  /* 0x000000120b007c0c */ /* 0x000fe2000bf46070 */
[----:B------:R-:W-:-:S04]  /*0e40*/  IMAD.HI.U32 R18, R4, R17, RZ ;  /* 0x0000001104127227 */ /* 0x000fc800078e00ff */
[----:B------:R-:W-:-:S04]  /*0e50*/  IMAD.MOV R18, RZ, RZ, -R18 ;  /* 0x000000ffff127224 */ /* 0x000fc800078e0a12 */
[----:B------:R-:W-:-:S04]  /*0e60*/  IMAD R19, R18, UR18, R17 ;  /* 0x0000001212137c24 */ /* 0x000fc8000f8e0211 */
[----:B------:R-:W-:Y:S02]  /*0e70*/  @P2 IADD3 R11, PT, PT, R11, -UR18, RZ ;  /* 0x800000120b0b2c10 */ /* 0x000fe4000fffe0ff */
[----:B------:R-:W-:Y:S02]  /*0e80*/  ISETP.GE.U32.AND P3, PT, R19, UR18, PT ;  /* 0x0000001213007c0c */ /* 0x000fe4000bf66070 */
[----:B------:R-:W-:Y:S02]  /*0e90*/  ISETP.GE.U32.AND P2, PT, R11, UR18, PT ;  /* 0x000000120b007c0c */ /* 0x000fe4000bf46070 */
[----:B------:R-:W-:-:S09]  /*0ea0*/  SHF.R.U32.HI R25, RZ, 0x2, R26 ;  /* 0x00000002ff197819 */ /* 0x000fd2000001161a */
[----:B------:R-:W-:Y:S02]  /*0eb0*/  @P3 VIADD R19, R19, -UR18 ;  /* 0x8000001213133c36 */ /* 0x000fe40008000000 */
[----:B------:R-:W-:-:S03]  /*0ec0*/  @P2 VIADD R11, R11, -UR18 ;  /* 0x800000120b0b2c36 */ /* 0x000fc60008000000 */
[----:B------:R-:W-:Y:S02]  /*0ed0*/  ISETP.GE.U32.AND P2, PT, R19, UR18, PT ;  /* 0x0000001213007c0c */ /* 0x000fe4000bf46070 */
[----:B------:R-:W-:Y:S02]  /*0ee0*/  SEL R17, R6, R11, !P0 ;  /* 0x0000000b06117207 */ /* 0x000fe40004000000 */
[----:B------:R-:W-:-:S03]  /*0ef0*/  LOP3.LUT R25, R25, R26, RZ, 0x3c, !PT ;  /* 0x0000001a19197212 */ /* 0x000fc600078e3cff */
[----:B------:R-:W-:-:S04]  /*0f00*/  IMAD.WIDE R28, R17, 0x4, R22 ;  /* 0x00000004111c7825 */ /* 0x000fc800078e0216 */
[----:B------:R-:W-:Y:S01]  /*0f10*/  IMAD.SHL.U32 R26, R25, 0x2, RZ ;  /* 0x00000002191a7824 */ /* 0x000fe200078e00ff */
[----:B------:R-:W2:Y:S01]  /*0f20*/  LDG.E R33, desc[UR16][R28.64] ;  /* 0x000000101c217981 */ /* 0x000ea2000c1e1900 */
[----:B------:R-:W-:Y:S02]  /*0f30*/  @P2 VIADD R19, R19, -UR18 ;  /* 0x8000001213132c36 */ /* 0x000fe40008000000 */
[----:B------:R-:W-:Y:S01]  /*0f40*/  IMAD.SHL.U32 R31, R32, 0x10, RZ ;  /* 0x00000010201f7824 */ /* 0x000fe200078e00ff */
[----:B------:R-:W-:Y:S02]  /*0f50*/  SHF.R.U32.HI R34, RZ, 0x2, R27 ;  /* 0x00000002ff227819 */ /* 0x000fe4000001161b */
[----:B------:R-:W-:Y:S02]  /*0f60*/  SEL R11, R6, R19, !P0 ;  /* 0x00000013060b7207 */ /* 0x000fe40004000000 */
[----:B------:R-:W-:Y:S02]  /*0f70*/  LOP3.LUT R26, R32, R31, R26, 0x96, !PT ;  /* 0x0000001f201a7212 */ /* 0x000fe400078e961a */
[----:B------:R-:W-:Y:S01]  /*0f80*/  LOP3.LUT R34, R34, R27, RZ, 0x3c, !PT ;  /* 0x0000001b22227212 */ /* 0x000fe200078e3cff */
[----:B------:R-:W-:Y:S01]  /*0f90*/  IMAD.WIDE R18, R11, 0x4, R22 ;  /* 0x000000040b127825 */ /* 0x000fe200078e0216 */
[----:B------:R-:W-:-:S03]  /*0fa0*/  LOP3.LUT R36, R26, R25, RZ, 0x3c, !PT ;  /* 0x000000191a247212 */ /* 0x000fc600078e3cff */
[----:B------:R-:W-:Y:S02]  /*0fb0*/  IMAD.SHL.U32 R26, R34, 0x2, RZ ;  /* 0x00000002221a7824 */ /* 0x000fe400078e00ff */
[C---:B------:R-:W-:Y:S01]  /*0fc0*/  IMAD.SHL.U32 R25, R36.reuse, 0x10, RZ ;  /* 0x0000001024197824 */ /* 0x040fe200078e00ff */
[----:B------:R0:W3:Y:S04]  /*0fd0*/  LDG.E R19, desc[UR16][R18.64] ;  /* 0x0000001012137981 */ /* 0x0000e8000c1e1900 */
[----:B------:R-:W-:Y:S02]  /*0fe0*/  LOP3.LUT R27, R36, R25, R26, 0x96, !PT ;  /* 0x00000019241b7212 */ /* 0x000fe400078e961a */
[----:B------:R-:W-:Y:S02]  /*0ff0*/  IADD3 R25, PT, PT, R3, -0x587c5, R36 ;  /* 0xfffa783b03197810 */ /* 0x000fe40007ffe024 */
[----:B0-----:R-:W-:-:S03]  /*1000*/  LOP3.LUT R18, R27, R34, RZ, 0x3c, !PT ;  /* 0x000000221b127212 */ /* 0x001fc600078e3cff */
[----:B------:R-:W-:Y:S01]  /*1010*/  IMAD.HI.U32 R26, R4, R25, RZ ;  /* 0x00000019041a7227 */ /* 0x000fe200078e00ff */
[----:B------:R-:W-:-:S03]  /*1020*/  IADD3 R27, PT, PT, R18, R3, RZ ;  /* 0x00000003121b7210 */ /* 0x000fc60007ffe0ff */
[----:B------:R-:W-:Y:S02]  /*1030*/  IMAD.MOV R28, RZ, RZ, -R26 ;  /* 0x000000ffff1c7224 */ /* 0x000fe400078e0a1a */
[----:B------:R-:W-:-:S04]  /*1040*/  IMAD.HI.U32 R26, R4, R27, RZ ;  /* 0x0000001b041a7227 */ /* 0x000fc800078e00ff */
[----:B------:R-:W-:Y:S02]  /*1050*/  IMAD R25, R28, UR18, R25 ;  /* 0x000000121c197c24 */ /* 0x000fe4000f8e0219 */
[----:B------:R-:W-:-:S03]  /*1060*/  IMAD.MOV R26, RZ, RZ, -R26 ;  /* 0x000000ffff1a7224 */ /* 0x000fc600078e0a1a */
[----:B------:R-:W-:Y:S01]  /*1070*/  ISETP.GE.U32.AND P2, PT, R25, UR18, PT ;  /* 0x0000001219007c0c */ /* 0x000fe2000bf46070 */
[----:B------:R-:W-:-:S05]  /*1080*/  IMAD R29, R26, UR18, R27 ;  /* 0x000000121a1d7c24 */ /* 0x000fca000f8e021b */
[----:B------:R-:W-:-:S07]  /*1090*/  ISETP.GE.U32.AND P3, PT, R29, UR18, PT ;  /* 0x000000121d007c0c */ /* 0x000fce000bf66070 */
[----:B------:R-:W-:-:S05]  /*10a0*/  @P2 VIADD R25, R25, -UR18 ;  /* 0x8000001219192c36 */ /* 0x000fca0008000000 */
[----:B------:R-:W-:Y:S01]  /*10b0*/  ISETP.GE.U32.AND P2, PT, R25, UR18, PT ;  /* 0x0000001219007c0c */ /* 0x000fe2000bf46070 */
[----:B------:R-:W-:-:S05]  /*10c0*/  @P3 VIADD R29, R29, -UR18 ;  /* 0x800000121d1d3c36 */ /* 0x000fca0008000000 */
[----:B------:R-:W-:-:S07]  /*10d0*/  ISETP.GE.U32.AND P3, PT, R29, UR18, PT ;  /* 0x000000121d007c0c */ /* 0x000fce000bf66070 */
[----:B------:R-:W-:-:S05]  /*10e0*/  @P2 VIADD R25, R25, -UR18 ;  /* 0x8000001219192c36 */ /* 0x000fca0008000000 */
[----:B------:R-:W-:Y:S01]  /*10f0*/  SEL R31, R6, R25, !P0 ;  /* 0x00000019061f7207 */ /* 0x000fe20004000000 */
[----:B------:R-:W-:-:S04]  /*1100*/  @P3 VIADD R29, R29, -UR18 ;  /* 0x800000121d1d3c36 */ /* 0x000fc80008000000 */
[----:B------:R-:W-:Y:S01]  /*1110*/  IMAD.WIDE R26, R31, 0x4, R22 ;  /* 0x000000041f1a7825 */ /* 0x000fe200078e0216 */
[----:B------:R-:W-:-:S05]  /*1120*/  SEL R25, R6, R29, !P0 ;  /* 0x0000001d06197207 */ /* 0x000fca0004000000 */
[----:B------:R-:W-:Y:S01]  /*1130*/  IMAD.WIDE R28, R25, 0x4, R22 ;  /* 0x00000004191c7825 */ /* 0x000fe200078e0216 */
[----:B------:R-:W4:Y:S05]  /*1140*/  LDG.E R26, desc[UR16][R26.64] ;  /* 0x000000101a1a7981 */ /* 0x000f2a000c1e1900 */
[----:B------:R0:W4:Y:S01]  /*1150*/  LDG.E R28, desc[UR16][R28.64] ;  /* 0x000000101c1c7981 */ /* 0x000122000c1e1900 */
[----:B------:R-:W-:-:S04]  /*1160*/  SHF.R.U32.HI R35, RZ, 0x2, R24 ;  /* 0x00000002ff237819 */ /* 0x000fc80000011618 */
[----:B------:R-:W-:Y:S02]  /*1170*/  LOP3.LUT R24, R35, R24, RZ, 0x3c, !PT ;  /* 0x0000001823187212 */ /* 0x000fe400078e3cff */
[----:B------:R-:W-:-:S03]  /*1180*/  SHF.R.U32.HI R35, RZ, 0x2, R30 ;  /* 0x00000002ff237819 */ /* 0x000fc6000001161e */
[----:B------:R-:W-:Y:S01]  /*1190*/  IMAD.SHL.U32 R34, R24, 0x2, RZ ;  /* 0x0000000218227824 */ /* 0x000fe200078e00ff */
[----:B------:R-:W-:Y:S02]  /*11a0*/  LOP3.LUT R30, R35, R30, RZ, 0x3c, !PT ;  /* 0x0000001e231e7212 */ /* 0x000fe400078e3cff */
[----:B0-----:R-:W-:Y:S02]  /*11b0*/  SHF.R.U32.HI R29, RZ, 0x2, R32 ;  /* 0x00000002ff1d7819 */ /* 0x001fe40000011620 */
[CC--:B--2--5:R-:W-:Y:S02]  /*11c0*/  ISETP.GE.AND P2, PT, R33.reuse, R10.reuse, PT ;  /* 0x0000000a2100720c */ /* 0x0e4fe40003f46270 */
[----:B------:R-:W-:Y:S02]  /*11d0*/  VIMNMX R10, PT, PT, R33, R10, PT ;  /* 0x0000000a210a7248 */ /* 0x000fe40003fe0100 */
[----:B------:R-:W-:-:S04]  /*11e0*/  SHF.L.U32 R33, R18, 0x4, RZ ;  /* 0x0000000412217819 */ /* 0x000fc800000006ff */
[----:B------:R-:W-:-:S04]  /*11f0*/  LOP3.LUT R33, R18, R33, R34, 0x96, !PT ;  /* 0x0000002112217212 */ /* 0x000fc800078e9622 */
[----:B------:R-:W-:Y:S01]  /*1200*/  LOP3.LUT R34, R33, R24, RZ, 0x3c, !PT ;  /* 0x0000001821227212 */ /* 0x000fe200078e3cff */
[----:B------:R-:W-:-:S04]  /*1210*/  IMAD.SHL.U32 R24, R30, 0x2, RZ ;  /* 0x000000021e187824 */ /* 0x000fc800078e00ff */
[----:B------:R-:W-:Y:S01]  /*1220*/  IMAD.SHL.U32 R27, R34, 0x10, RZ ;  /* 0x00000010221b7824 */ /* 0x000fe200078e00ff */
[----:B---3--:R-:W-:-:S04]  /*1230*/  ISETP.GE.AND P3, PT, R19, R10, PT ;  /* 0x0000000a1300720c */ /* 0x008fc80003f66270 */
[----:B------:R-:W-:Y:S02]  /*1240*/  LOP3.LUT R27, R34, R27, R24, 0x96, !PT ;  /* 0x0000001b221b7212 */ /* 0x000fe400078e9618 */
[----:B------:R-:W-:Y:S02]  /*1250*/  LOP3.LUT R24, R29, R32, RZ, 0x3c, !PT ;  /* 0x000000201d187212 */ /* 0x000fe400078e3cff */
[----:B------:R-:W-:Y:S02]  /*1260*/  LOP3.LUT R32, R27, R30, RZ, 0x3c, !PT ;  /* 0x0000001e1b207212 */ /* 0x000fe400078e3cff */
[----:B------:R-:W-:Y:S02]  /*1270*/  SHF.R.U32.HI R29, RZ, 0x2, R36 ;  /* 0x00000002ff1d7819 */ /* 0x000fe40000011624 */
[----:B------:R-:W-:Y:S02]  /*1280*/  IADD3 R35, PT, PT, R3, 0xb0f8a, R32 ;  /* 0x000b0f8a03237810 */ /* 0x000fe40007ffe020 */
[----:B------:R-:W-:Y:S01]  /*1290*/  @P3 SEL R11, R17, R8, !P2 ;  /* 0x00000008110b3207 */ /* 0x000fe20005000000 */
[----:B------:R-:W-:-:S02]  /*12a0*/  IMAD.SHL.U32 R8, R24, 0x2, RZ ;  /* 0x0000000218087824 */ /* 0x000fc400078e00ff */
[----:B------:R-:W-:-:S05]  /*12b0*/  IMAD.SHL.U32 R17, R32, 0x10, RZ ;  /* 0x0000001020117824 */ /* 0x000fca00078e00ff */
[----:B------:R-:W-:Y:S02]  /*12c0*/  LOP3.LUT R27, R32, R17, R8, 0x96, !PT ;  /* 0x00000011201b7212 */ /* 0x000fe400078e9608 */
[----:B------:R-:W-:Y:S02]  /*12d0*/  LOP3.LUT R8, R29, R36, RZ, 0x3c, !PT ;  /* 0x000000241d087212 */ /* 0x000fe400078e3cff */
[----:B------:R-:W-:Y:S02]  /*12e0*/  LOP3.LUT R36, R27, R24, RZ, 0x3c, !PT ;  /* 0x000000181b247212 */ /* 0x000fe400078e3cff */
[C---:B------:R-:W-:Y:S01]  /*12f0*/  IADD3 R17, PT, PT, R3.reuse, 0x587c5, R34 ;  /* 0x000587c503117810 */ /* 0x040fe20007ffe022 */
[----:B------:R-:W-:Y:S01]  /*1300*/  IMAD.SHL.U32 R24, R8, 0x2, RZ ;  /* 0x0000000208187824 */ /* 0x000fe200078e00ff */
[----:B------:R-:W-:Y:S01]  /*1310*/  IADD3 R33, PT, PT, R3, 0x10974f, R36 ;  /* 0x0010974f03217810 */ /* 0x000fe20007ffe024 */
[----:B------:R-:W-:Y:S02]  /*1320*/  IMAD.SHL.U32 R27, R36, 0x10, RZ ;  /* 0x00000010241b7824 */ /* 0x000fe400078e00ff */
[----:B------:R-:W-:-:S03]  /*1330*/  IMAD.HI.U32 R29, R4, R17, RZ ;  /* 0x00000011041d7227 */ /* 0x000fc600078e00ff */
[----:B------:R-:W-:Y:S01]  /*1340*/  LOP3.LUT R27, R36, R27, R24, 0x96, !PT ;  /* 0x0000001b241b7212 */ /* 0x000fe200078e9618 */
[----:B------:R-:W-:Y:S01]  /*1350*/  IMAD.MOV R30, RZ, RZ, -R29 ;  /* 0x000000ffff1e7224 */ /* 0x000fe200078e0a1d */
[----:B------:R-:W-:Y:S02]  /*1360*/  VIMNMX R29, PT, PT, R10, R19, PT ;  /* 0x000000130a1d7248 */ /* 0x000fe40003fe0100 */
[----:B------:R-:W-:Y:S01]  /*1370*/  LOP3.LUT R24, R27, R8, RZ, 0x3c, !PT ;  /* 0x000000081b187212 */ /* 0x000fe200078e3cff */
[----:B------:R-:W-:-:S04]  /*1380*/  IMAD.HI.U32 R8, R4, R35, RZ ;  /* 0x0000002304087227 */ /* 0x000fc800078e00ff */
[----:B------:R-:W-:Y:S01]  /*1390*/  IMAD R17, R30, UR18, R17 ;  /* 0x000000121e117c24 */ /* 0x000fe2000f8e0211 */
[----:B------:R-:W-:Y:S01]  /*13a0*/  IADD3 R8, PT, PT, -R8, RZ, RZ ;  /* 0x000000ff08087210 */ /* 0x000fe20007ffe1ff */
[----:B------:R-:W-:-:S03]  /*13b0*/  IMAD.HI.U32 R27, R4, R33, RZ ;  /* 0x00000021041b7227 */ /* 0x000fc600078e00ff */
[----:B------:R-:W-:Y:S01]  /*13c0*/  ISETP.GE.U32.AND P2, PT, R17, UR18, PT ;  /* 0x0000001211007c0c */ /* 0x000fe2000bf46070 */
[----:B------:R-:W-:Y:S02]  /*13d0*/  IMAD R35, R8, UR18, R35 ;  /* 0x0000001208237c24 */ /* 0x000fe4000f8e0223 */
[----:B------:R-:W-:Y:S01]  /*13e0*/  IMAD.MOV R30, RZ, RZ, -R27 ;  /* 0x000000ffff1e7224 */ /* 0x000fe200078e0a1b */
[----:B------:R-:W-:Y:S02]  /*13f0*/  IADD3 R27, PT, PT, R3, 0x161f14, R24 ;  /* 0x00161f14031b7810 */ /* 0x000fe40007ffe018 */
[----:B------:R-:W-:Y:S01]  /*1400*/  ISETP.GE.U32.AND P3, PT, R35, UR18, PT ;  /* 0x0000001223007c0c */ /* 0x000fe2000bf66070 */
[----:B------:R-:W-:Y:S02]  /*1410*/  IMAD R33, R30, UR18, R33 ;  /* 0x000000121e217c24 */ /* 0x000fe4000f8e0221 */
[----:B------:R-:W-:-:S03]  /*1420*/  IMAD.HI.U32 R8, R4, R27, RZ ;  /* 0x0000001b04087227 */ /* 0x000fc600078e00ff */
[----:B------:R-:W-:Y:S01]  /*1430*/  ISETP.GE.U32.AND P4, PT, R33, UR18, PT ;  /* 0x0000001221007c0c */ /* 0x000fe2000bf86070 */
[----:B------:R-:W-:Y:S02]  /*1440*/  IMAD.MOV R8, RZ, RZ, -R8 ;  /* 0x000000ffff087224 */ /* 0x000fe400078e0a08 */
[----:B------:R-:W-:Y:S02]  /*1450*/  @P2 VIADD R17, R17, -UR18 ;  /* 0x8000001211112c36 */ /* 0x000fe40008000000 */
[----:B------:R-:W-:Y:S02]  /*1460*/  IMAD R27, R8, UR18, R27 ;  /* 0x00000012081b7c24 */ /* 0x000fe4000f8e021b */
[----:B------:R-:W-:Y:S01]  /*1470*/  @P3 VIADD R35, R35, -UR18 ;  /* 0x8000001223233c36 */ /* 0x000fe20008000000 */
[----:B------:R-:W-:Y:S02]  /*1480*/  ISETP.GE.U32.AND P2, PT, R17, UR18, PT ;  /* 0x0000001211007c0c */ /* 0x000fe4000bf46070 */
[----:B------:R-:W-:-:S02]  /*1490*/  ISETP.GE.U32.AND P5, PT, R27, UR18, PT ;  /* 0x000000121b007c0c */ /* 0x000fc4000bfa6070 */
[----:B------:R-:W-:Y:S01]  /*14a0*/  ISETP.GE.U32.AND P3, PT, R35, UR18, PT ;  /* 0x0000001223007c0c */ /* 0x000fe2000bf66070 */
[----:B------:R-:W-:Y:S01]  /*14b0*/  @P4 VIADD R33, R33, -UR18 ;  /* 0x8000001221214c36 */ /* 0x000fe20008000000 */
[----:B----4-:R-:W-:-:S04]  /*14c0*/  VIMNMX R19, PT, PT, R29, R26, PT ;  /* 0x0000001a1d137248 */ /* 0x010fc80003fe0100 */
[----:B------:R-:W-:Y:S02]  /*14d0*/  ISETP.GE.U32.AND P4, PT, R33, UR18, PT ;  /* 0x0000001221007c0c */ /* 0x000fe4000bf86070 */
[----:B------:R-:W-:Y:S01]  /*14e0*/  ISETP.GE.AND P6, PT, R28, R19, PT ;  /* 0x000000131c00720c */ /* 0x000fe20003fc6270 */
[----:B------:R-:W-:Y:S01]  /*14f0*/  @P2 VIADD R17, R17, -UR18 ;  /* 0x8000001211112c36 */ /* 0x000fe20008000000 */
[----:B------:R-:W-:Y:S01]  /*1500*/  ISETP.GE.AND P2, PT, R26, R29, PT ;  /* 0x0000001d1a00720c */ /* 0x000fe20003f46270 */
[----:B------:R-:W-:Y:S02]  /*1510*/  @P5 VIADD R27, R27, -UR18 ;  /* 0x800000121b1b5c36 */ /* 0x000fe40008000000 */
[----:B------:R-:W-:Y:S02]  /*1520*/  @P3 IADD3 R35, PT, PT, R35, -UR18, RZ ;  /* 0x8000001223233c10 */ /* 0x000fe4000fffe0ff */
[----:B------:R-:W-:Y:S02]  /*1530*/  SEL R29, R6, R17, !P0 ;  /* 0x00000011061d7207 */ /* 0x000fe40004000000 */
[----:B------:R-:W-:-:S02]  /*1540*/  ISETP.GE.U32.AND P5, PT, R27, UR18, PT ;  /* 0x000000121b007c0c */ /* 0x000fc4000bfa6070 */
[----:B------:R-:W-:Y:S01]  /*1550*/  SEL R17, R6, R35, !P0 ;  /* 0x0000002306117207 */ /* 0x000fe20004000000 */
[----:B------:R-:W-:Y:S01]  /*1560*/  @P4 VIADD R33, R33, -UR18 ;  /* 0x8000001221214c36 */ /* 0x000fe20008000000 */
[----:B------:R-:W-:Y:S01]  /*1570*/  @P6 SEL R25, R31, R11, !P2 ;  /* 0x0000000b1f196207 */ /* 0x000fe20005000000 */
[----:B------:R-:W-:-:S03]  /*1580*/  IMAD.WIDE R10, R29, 0x4, R22 ;  /* 0x000000041d0a7825 */ /* 0x000fc600078e0216 */
[C---:B------:R-:W-:Y:S01]  /*1590*/  SEL R33, R6.reuse, R33, !P0 ;  /* 0x0000002106217207 */ /* 0x040fe20004000000 */
[--C-:B------:R-:W-:Y:S01]  /*15a0*/  IMAD.WIDE R30, R17, 0x4, R22.reuse ;  /* 0x00000004111e7825 */ /* 0x100fe200078e0216 */
[----:B------:R0:W2:Y:S03]  /*15b0*/  LDG.E R35, desc[UR16][R10.64] ;  /* 0x000000100a237981 */ /* 0x0000a6000c1e1900 */
[----:B------:R-:W-:Y:S02]  /*15c0*/  @P5 VIADD R27, R27, -UR18 ;  /* 0x800000121b1b5c36 */ /* 0x000fe40008000000 */
[----:B------:R-:W3:Y:S03]  /*15d0*/  LDG.E R30, desc[UR16][R30.64] ;  /* 0x000000101e1e7981 */ /* 0x000ee6000c1e1900 */
[----:B------:R-:W-:Y:S01]  /*15e0*/  SEL R8, R6, R27, !P0 ;  /* 0x0000001b06087207 */ /* 0x000fe20004000000 */
[----:B0-----:R-:W-:-:S04]  /*15f0*/  IMAD.WIDE R10, R33, 0x4, R22 ;  /* 0x00000004210a7825 */ /* 0x001fc800078e0216 */
[----:B------:R-:W-:Y:S01]  /*1600*/  IMAD.WIDE R26, R8, 0x4, R22 ;  /* 0x00000004081a7825 */ /* 0x000fe200078e0216 */
[----:B------:R-:W4:Y:S05]  /*1610*/  LDG.E R37, desc[UR16][R10.64] ;  /* 0x000000100a257981 */ /* 0x000f2a000c1e1900 */
[----:B------:R0:W4:Y:S01]  /*1620*/  LDG.E R27, desc[UR16][R26.64] ;  /* 0x000000101a1b7981 */ /* 0x000122000c1e1900 */
[----:B------:R-:W-:Y:S01]  /*1630*/  VIMNMX R28, PT, PT, R19, R28, PT ;  /* 0x0000001c131c7248 */ /* 0x000fe20003fe0100 */
[----:B------:R-:W-:Y:S02]  /*1640*/  VIADD R9, R9, 0x8 ;  /* 0x0000000809097836 */ /* 0x000fe40000000000 */
[----:B------:R-:W-:-:S02]  /*1650*/  VIADD R3, R3, 0x2c3e28 ;  /* 0x002c3e2803037836 */ /* 0x000fc40000000000 */
[----:B0-----:R-:W-:Y:S01]  /*1660*/  IMAD.MOV.U32 R26, RZ, RZ, R32 ;  /* 0x000000ffff1a7224 */ /* 0x001fe200078e0020 */
[----:B--2---:R-:W-:-:S04]  /*1670*/  VIMNMX R19, PT, PT, R28, R35, PT ;  /* 0x000000231c137248 */ /* 0x004fc80003fe0100 */
[----:B---3--:R-:W-:Y:S02]  /*1680*/  ISETP.GE.AND P3, PT, R30, R19, PT ;  /* 0x000000131e00720c */ /* 0x008fe40003f66270 */
[----:B------:R-:W-:Y:S02]  /*1690*/  VIMNMX R19, PT, PT, R19, R30, PT ;  /* 0x0000001e13137248 */ /* 0x000fe40003fe0100 */
[----:B------:R-:W-:Y:S02]  /*16a0*/  ISETP.GE.AND P2, PT, R35, R28, PT ;  /* 0x0000001c2300720c */ /* 0x000fe40003f46270 */
[----:B----4-:R-:W-:-:S07]  /*16b0*/  VIMNMX R10, PT, PT, R19, R37, PT ;  /* 0x00000025130a7248 */ /* 0x010fce0003fe0100 */
[----:B------:R-:W-:Y:S02]  /*16c0*/  @P3 SEL R17, R29, R25, !P2 ;  /* 0x000000191d113207 */ /* 0x000fe40005000000 */
[----:B------:R-:W-:Y:S02]  /*16d0*/  ISETP.NE.AND P3, PT, R9, RZ, PT ;  /* 0x000000ff0900720c */ /* 0x000fe40003f65270 */
[----:B------:R-:W-:Y:S02]  /*16e0*/  ISETP.GE.AND P4, PT, R27, R10, PT ;  /* 0x0000000a1b00720c */ /* 0x000fe40003f86270 */
[----:B------:R-:W-:Y:S01]  /*16f0*/  ISETP.GE.AND P2, PT, R37, R19, PT ;  /* 0x000000132500720c */ /* 0x000fe20003f46270 */
[----:B------:R-:W-:Y:S01]  /*1700*/  IMAD.MOV.U32 R19, RZ, RZ, R34 ;  /* 0x000000ffff137224 */ /* 0x000fe200078e0022 */
[----:B------:R-:W-:Y:S01]  /*1710*/  VIMNMX R10, PT, PT, R10, R27, PT ;  /* 0x0000001b0a0a7248 */ /* 0x000fe20003fe0100 */
[----:B------:R-:W-:-:S08]  /*1720*/  IMAD.MOV.U32 R27, RZ, RZ, R36 ;  /* 0x000000ffff1b7224 */ /* 0x000fd000078e0024 */
[----:B------:R-:W-:Y:S01]  /*1730*/  @P4 SEL R8, R33, R17, !P2 ;  /* 0x0000001121084207 */ /* 0x000fe20005000000 */
[----:B------:R-:W-:Y:S06]  /*1740*/  @P3 BRA `(.L_x_10) ;  /* 0xfffffff400743947 */ /* 0x000fec000383ffff */
[----:B------:R-:W-:Y:S01]  /*1750*/  IADD3 R9, PT, PT, R3, -0x161f14, RZ ;  /* 0xffe9e0ec03097810 */ /* 0x000fe20007ffe0ff */
[----:B------:R-:W-:-:S07]  /*1760*/  IMAD.MOV.U32 R11, RZ, RZ, R24 ;  /* 0x000000ffff0b7224 */ /* 0x000fce00078e0018 */
.L_x_9:
[----:B------:R-:W-:Y:S01]  /*1770*/  LOP3.LUT P2, R17, R7, 0x7, RZ, 0xc0, !PT ;  /* 0x0000000707117812 */ /* 0x000fe2000784c0ff */
[----:B------:R-:W-:-:S12]  /*1780*/  IMAD R3, R5, 0x587c5, R16 ;  /* 0x000587c505037824 */ /* 0x000fd800078e0210 */
[----:B------:R-:W-:Y:S05]  /*1790*/  @!P2 BRA `(.L_x_8) ;  /* 0x0000000800c4a947 */ /* 0x000fea0003800000 */
[----:B------:R-:W-:Y:S01]  /*17a0*/  ISETP.GE.U32.AND P2, PT, R17, 0x4, PT ;  /* 0x000000041100780c */ /* 0x000fe20003f46070 */
[----:B------:R-:W-:Y:S02]  /*17b0*/  IMAD.MOV.U32 R31, RZ, RZ, R18 ;  /* 0x000000ffff1f7224 */ /* 0x000fe400078e0012 */
[----:B------:R-:W-:Y:S02]  /*17c0*/  IMAD.MOV.U32 R30, RZ, RZ, R26 ;  /* 0x000000ffff1e7224 */ /* 0x000fe400078e001a */
[----:B------:R-:W-:Y:S02]  /*17d0*/  IMAD.MOV.U32 R25, RZ, RZ, R27 ;  /* 0x000000ffff197224 */ /* 0x000fe400078e001b */
[----:B------:R-:W-:-:S06]  /*17e0*/  IMAD.MOV.U32 R28, RZ, RZ, R11 ;  /* 0x000000ffff1c7224 */ /* 0x000fcc00078e000b */
[----:B------:R-:W-:Y:S05]  /*17f0*/  @!P2 BRA `(.L_x_11) ;  /* 0x000000040050a947 */ /* 0x000fea0003800000 */
[----:B------:R-:W-:Y:S01]  /*1800*/  SHF.R.U32.HI R17, RZ, 0x2, R18 ;  /* 0x00000002ff117819 */ /* 0x000fe20000011612 */
[----:B------:R-:W-:Y:S01]  /*1810*/  IMAD.SHL.U32 R16, R11, 0x10, RZ ;  /* 0x000000100b107824 */ /* 0x000fe200078e00ff */
[----:B------:R-:W-:Y:S02]  /*1820*/  SHF.R.U32.HI R24, RZ, 0x2, R19 ;  /* 0x00000002ff187819 */ /* 0x000fe40000011613 */
[----:B------:R-:W-:Y:S02]  /*1830*/  LOP3.LUT R17, R17, R18, RZ, 0x3c, !PT ;  /* 0x0000001211117212 */ /* 0x000fe400078e3cff */
[----:B------:R-:W-:-:S03]  /*1840*/  LOP3.LUT R24, R24, R19, RZ, 0x3c, !PT ;  /* 0x0000001318187212 */ /* 0x000fc600078e3cff */
[----:B------:R-:W-:-:S05]  /*1850*/  IMAD.SHL.U32 R18, R17, 0x2, RZ ;  /* 0x0000000211127824 */ /* 0x000fca00078e00ff */
[----:B------:R-:W-:-:S04]  /*1860*/  LOP3.LUT R16, R11, R16, R18, 0x96, !PT ;  /* 0x000000100b107212 */ /* 0x000fc800078e9612 */
[----:B------:R-:W-:Y:S02]  /*1870*/  LOP3.LUT R32, R16, R17, RZ, 0x3c, !PT ;  /* 0x0000001110207212 */ /* 0x000fe400078e3cff */
[----:B------:R-:W-:-:S03]  /*1880*/  SHF.L.U32 R16, R24, 0x1, RZ ;  /* 0x0000000118107819 */ /* 0x000fc600000006ff */
[----:B------:R-:W-:-:S05]  /*1890*/  IMAD.SHL.U32 R17, R32, 0x10, RZ ;  /* 0x0000001020117824 */ /* 0x000fca00078e00ff */
[----:B------:R-:W-:Y:S02]  /*18a0*/  LOP3.LUT R19, R32, R17, R16, 0x96, !PT ;  /* 0x0000001120137212 */ /* 0x000fe400078e9610 */
[----:B------:R-:W-:Y:S02]  /*18b0*/  IADD3 R17, PT, PT, R9, 0x587c5, R32 ;  /* 0x000587c509117810 */ /* 0x000fe40007ffe020 */
[----:B------:R-:W-:-:S03]  /*18c0*/  LOP3.LUT R30, R19, R24, RZ, 0x3c, !PT ;  /* 0x00000018131e7212 */ /* 0x000fc600078e3cff */
[----:B------:R-:W-:Y:S01]  /*18d0*/  IMAD.HI.U32 R16, R4, R17, RZ ;  /* 0x0000001104107227 */ /* 0x000fe200078e00ff */
[----:B------:R-:W-:-:S03]  /*18e0*/  IADD3 R19, PT, PT, R9, 0xb0f8a, R30 ;  /* 0x000b0f8a09137810 */ /* 0x000fc60007ffe01e */
        /* <DEDUP_REMOVED lines=17> */
[----:B------:R0:W2:Y:S05]  /*1a00*/  LDG.E R17, desc[UR16][R16.64] ;  /* 0x0000001010117981 */ /* 0x0000aa000c1e1900 */
[----:B------:R1:W3:Y:S01]  /*1a10*/  LDG.E R18, desc[UR16][R18.64] ;  /* 0x0000001012127981 */ /* 0x0002e2000c1e1900 */
[----:B------:R-:W-:Y:S01]  /*1a20*/  SHF.R.U32.HI R31, RZ, 0x2, R26 ;  /* 0x00000002ff1f7819 */ /* 0x000fe2000001161a */
[----:B------:R-:W-:-:S03]  /*1a30*/  IMAD.SHL.U32 R33, R30, 0x10, RZ ;  /* 0x000000101e217824 */ /* 0x000fc600078e00ff */
[----:B------:R-:W-:Y:S02]  /*1a40*/  LOP3.LUT R31, R31, R26, RZ, 0x3c, !PT ;  /* 0x0000001a1f1f7212 */ /* 0x000fe400078e3cff */
[----:B------:R-:W-:Y:S02]  /*1a50*/  SHF.R.U32.HI R26, RZ, 0x2, R27 ;  /* 0x00000002ff1a7819 */ /* 0x000fe4000001161b */
[----:B------:R-:W-:Y:S02]  /*1a60*/  SHF.L.U32 R24, R31, 0x1, RZ ;  /* 0x000000011f187819 */ /* 0x000fe400000006ff */
[----:B------:R-:W-:Y:S02]  /*1a70*/  LOP3.LUT R26, R26, R27, RZ, 0x3c, !PT ;  /* 0x0000001b1a1a7212 */ /* 0x000fe400078e3cff */
[----:B------:R-:W-:-:S04]  /*1a80*/  LOP3.LUT R24, R30, R33, R24, 0x96, !PT ;  /* 0x000000211e187212 */ /* 0x000fc800078e9618 */
[----:B------:R-:W-:Y:S01]  /*1a90*/  LOP3.LUT R27, R24, R31, RZ, 0x3c, !PT ;  /* 0x0000001f181b7212 */ /* 0x000fe200078e3cff */
[----:B------:R-:W-:-:S04]  /*1aa0*/  IMAD.SHL.U32 R24, R26, 0x2, RZ ;  /* 0x000000021a187824 */ /* 0x000fc800078e00ff */
[----:B0-----:R-:W-:-:S05]  /*1ab0*/  IMAD.SHL.U32 R16, R27, 0x10, RZ ;  /* 0x000000101b107824 */ /* 0x001fca00078e00ff */
[----:B-1----:R-:W-:-:S04]  /*1ac0*/  LOP3.LUT R19, R27, R16, R24, 0x96, !PT ;  /* 0x000000101b137212 */ /* 0x002fc800078e9618 */
[----:B------:R-:W-:Y:S02]  /*1ad0*/  LOP3.LUT R28, R19, R26, RZ, 0x3c, !PT ;  /* 0x0000001a131c7212 */ /* 0x000fe400078e3cff */
[C---:B------:R-:W-:Y:S01]  /*1ae0*/  IADD3 R19, PT, PT, R9.reuse, 0x10974f, R27 ;  /* 0x0010974f09137810 */ /* 0x040fe20007ffe01b */
[----:B------:R-:W-:-:S04]  /*1af0*/  VIADD R9, R9, 0x161f14 ;  /* 0x00161f1409097836 */ /* 0x000fc80000000000 */
[----:B------:R-:W-:Y:S02]  /*1b00*/  IMAD.IADD R31, R28, 0x1, R9 ;  /* 0x000000011c1f7824 */ /* 0x000fe400078e0209 */
[----:B------:R-:W-:-:S04]  /*1b10*/  IMAD.HI.U32 R16, R4, R19, RZ ;  /* 0x0000001304107227 */ /* 0x000fc800078e00ff */
[----:B------:R-:W-:-:S04]  /*1b20*/  IMAD.HI.U32 R24, R4, R31, RZ ;  /* 0x0000001f04187227 */ /* 0x000fc800078e00ff */
[----:B------:R-:W-:Y:S02]  /*1b30*/  IMAD.MOV R16, RZ, RZ, -R16 ;  /* 0x000000ffff107224 */ /* 0x000fe400078e0a10 */
[----:B------:R-:W-:Y:S02]  /*1b40*/  IMAD.MOV R24, RZ, RZ, -R24 ;  /* 0x000000ffff187224 */ /* 0x000fe400078e0a18 */
[----:B------:R-:W-:Y:S02]  /*1b50*/  IMAD R19, R16, UR18, R19 ;  /* 0x0000001210137c24 */ /* 0x000fe4000f8e0213 */
[----:B------:R-:W-:-:S03]  /*1b60*/  IMAD R33, R24, UR18, R31 ;  /* 0x0000001218217c24 */ /* 0x000fc6000f8e021f */
[----:B------:R-:W-:Y:S02]  /*1b70*/  ISETP.GE.U32.AND P2, PT, R19, UR18, PT ;  /* 0x0000001213007c0c */ /* 0x000fe4000bf46070 */
[----:B------:R-:W-:-:S11]  /*1b80*/  ISETP.GE.U32.AND P3, PT, R33, UR18, PT ;  /* 0x0000001221007c0c */ /* 0x000fd6000bf66070 */
[----:B------:R-:W-:Y:S02]  /*1b90*/  @P2 IADD3 R19, PT, PT, R19, -UR18, RZ ;  /* 0x8000001213132c10 */ /* 0x000fe4000fffe0ff */
[----:B------:R-:W-:Y:S02]  /*1ba0*/  @P3 VIADD R33, R33, -UR18 ;  /* 0x8000001221213c36 */ /* 0x000fe40008000000 */
[----:B------:R-:W-:-:S03]  /*1bb0*/  ISETP.GE.U32.AND P2, PT, R19, UR18, PT ;  /* 0x0000001213007c0c */ /* 0x000fc6000bf46070 */
[----:B------:R-:W-:-:S10]  /*1bc0*/  ISETP.GE.U32.AND P3, PT, R33, UR18, PT ;  /* 0x0000001221007c0c */ /* 0x000fd4000bf66070 */
[----:B------:R-:W-:-:S03]  /*1bd0*/  @P2 VIADD R19, R19, -UR18 ;  /* 0x8000001213132c36 */ /* 0x000fc60008000000 */
[----:B------:R-:W-:Y:S02]  /*1be0*/  @P3 VIADD R33, R33, -UR18 ;  /* 0x8000001221213c36 */ /* 0x000fe40008000000 */
[----:B------:R-:W-:Y:S02]  /*1bf0*/  SEL R19, R6, R19, !P0 ;  /* 0x0000001306137207 */ /* 0x000fe40004000000 */
[----:B--2--5:R-:W-:Y:S02]  /*1c00*/  VIMNMX R31, PT, PT, R10, R17, PT ;  /* 0x000000110a1f7248 */ /* 0x024fe40003fe0100 */
[----:B------:R-:W-:Y:S01]  /*1c10*/  ISETP.GE.AND P2, PT, R17, R10, PT ;  /* 0x0000000a1100720c */ /* 0x000fe20003f46270 */
[----:B------:R-:W-:Y:S01]  /*1c20*/  IMAD.WIDE R16, R19, 0x4, R22 ;  /* 0x0000000413107825 */ /* 0x000fe200078e0216 */
[----:B---3--:R-:W-:-:S05]  /*1c30*/  ISETP.GE.AND P4, PT, R18, R31, PT ;  /* 0x0000001f1200720c */ /* 0x008fca0003f86270 */
[----:B------:R-:W2:Y:S08]  /*1c40*/  LDG.E R17, desc[UR16][R16.64] ;  /* 0x0000001010117981 */ /* 0x000eb0000c1e1900 */
[----:B------:R-:W-:Y:S02]  /*1c50*/  @P4 SEL R29, R25, R8, !P2 ;  /* 0x00000008191d4207 */ /* 0x000fe40005000000 */
[----:B------:R-:W-:-:S05]  /*1c60*/  SEL R8, R6, R33, !P0 ;  /* 0x0000002106087207 */ /* 0x000fca0004000000 */
[----:B------:R-:W-:-:S06]  /*1c70*/  IMAD.WIDE R24, R8, 0x4, R22 ;  /* 0x0000000408187825 */ /* 0x000fcc00078e0216 */
[----:B------:R0:W3:Y:S01]  /*1c80*/  LDG.E R25, desc[UR16][R24.64] ;  /* 0x0000001018197981 */ /* 0x0000e2000c1e1900 */
[----:B------:R-:W-:Y:S01]  /*1c90*/  VIMNMX R18, PT, PT, R31, R18, PT ;  /* 0x000000121f127248 */ /* 0x000fe20003fe0100 */
[----:B------:R-:W-:Y:S02]  /*1ca0*/  IMAD.MOV.U32 R31, RZ, RZ, R11 ;  /* 0x000000ffff1f7224 */ /* 0x000fe400078e000b */
[----:B------:R-:W-:Y:S01]  /*1cb0*/  IMAD.MOV.U32 R26, RZ, RZ, R30 ;  /* 0x000000ffff1a7224 */ /* 0x000fe200078e001e */
[----:B0-----:R-:W-:Y:S02]  /*1cc0*/  MOV R24, R28 ;  /* 0x0000001c00187202 */ /* 0x001fe40000000f00 */
[----:B--2---:R-:W-:Y:S02]  /*1cd0*/  VIMNMX R10, PT, PT, R18, R17, PT ;  /* 0x00000011120a7248 */ /* 0x004fe40003fe0100 */
[----:B------:R-:W-:Y:S02]  /*1ce0*/  ISETP.GE.AND P2, PT, R17, R18, PT ;  /* 0x000000121100720c */ /* 0x000fe40003f46270 */
[----:B---3--:R-:W-:-:S02]  /*1cf0*/  ISETP.GE.AND P3, PT, R25, R10, PT ;  /* 0x0000000a1900720c */ /* 0x008fc40003f66270 */
[----:B------:R-:W-:Y:S01]  /*1d00*/  VIMNMX R10, PT, PT, R10, R25, PT ;  /* 0x000000190a0a7248 */ /* 0x000fe20003fe0100 */
[----:B------:R-:W-:-:S10]  /*1d10*/  IMAD.MOV.U32 R25, RZ, RZ, R27 ;  /* 0x000000ffff197224 */ /* 0x000fd400078e001b */
[----:B------:R-:W-:Y:S01]  /*1d20*/  @P3 SEL R8, R19, R29, !P2 ;  /* 0x0000001d13083207 */ /* 0x000fe20005000000 */
[----:B------:R-:W-:-:S07]  /*1d30*/  IMAD.MOV.U32 R19, RZ, RZ, R32 ;  /* 0x000000ffff137224 */ /* 0x000fce00078e0020 */
.L_x_11:
[----:B------:R-:W-:Y:S01]  /*1d40*/  LOP3.LUT P2, R16, R7, 0x3, RZ, 0xc0, !PT ;  /* 0x0000000307107812 */ /* 0x000fe2000784c0ff */
[----:B------:R-:W-:-:S12]  /*1d50*/  IMAD.MOV.U32 R18, RZ, RZ, R11 ;  /* 0x000000ffff127224 */ /* 0x000fd800078e000b */
[----:B------:R-:W-:Y:S05]  /*1d60*/  @!P2 BRA `(.L_x_8) ;  /* 0x000000040050a947 */ /* 0x000fea0003800000 */
[----:B------:R-:W-:Y:S01]  /*1d70*/  ISETP.NE.AND P3, PT, R16, 0x1, PT ;  /* 0x000000011000780c */ /* 0x000fe20003f65270 */
[----:B------:R-:W-:Y:S01]  /*1d80*/  IMAD.MOV.U32 R29, RZ, RZ, R30 ;  /* 0x000000ffff1d7224 */ /* 0x000fe200078e001e */
[----:B------:R-:W-:Y:S01]  /*1d90*/  LOP3.LUT R11, R7, 0x1, RZ, 0xc0, !PT ;  /* 0x00000001070b7812 */ /* 0x000fe200078ec0ff */
[----:B------:R-:W-:Y:S02]  /*1da0*/  IMAD.MOV.U32 R34, RZ, RZ, R25 ;  /* 0x000000ffff227224 */ /* 0x000fe400078e0019 */
[----:B------:R-:W-:Y:S01]  /*1db0*/  IMAD.MOV.U32 R32, RZ, RZ, R28 ;  /* 0x000000ffff207224 */ /* 0x000fe200078e001c */
[----:B------:R-:W-:Y:S01]  /*1dc0*/  ISETP.NE.U32.AND P2, PT, R11, 0x1, PT ;  /* 0x000000010b00780c */ /* 0x000fe20003f45070 */
[----:B------:R-:W-:-:S06]  /*1dd0*/  IMAD.MOV.U32 R11, RZ, RZ, R19 ;  /* 0x000000ffff0b7224 */ /* 0x000fcc00078e0013 */
[----:B------:R-:W-:Y:S06]  /*1de0*/  @!P3 BRA `(.L_x_12) ;  /* 0x0000000000b8b947 */ /* 0x000fec0003800000 */
[----:B------:R-:W-:Y:S01]  /*1df0*/  SHF.R.U32.HI R16, RZ, 0x2, R31 ;  /* 0x00000002ff107819 */ /* 0x000fe2000001161f */
[----:B------:R-:W-:Y:S01]  /*1e00*/  IMAD.SHL.U32 R11, R28, 0x10, RZ ;  /* 0x000000101c0b7824 */ /* 0x000fe200078e00ff */
[----:B------:R-:W-:Y:S02]  /*1e10*/  SHF.R.U32.HI R18, RZ, 0x2, R19 ;  /* 0x00000002ff127819 */ /* 0x000fe40000011613 */
[----:B------:R-:W-:-:S05]  /*1e20*/  LOP3.LUT R16, R16, R31, RZ, 0x3c, !PT ;  /* 0x0000001f10107212 */ /* 0x000fca00078e3cff */
[----:B------:R-:W-:-:S05]  /*1e30*/  IMAD.SHL.U32 R17, R16, 0x2, RZ ;  /* 0x0000000210117824 */ /* 0x000fca00078e00ff */
[----:B------:R-:W-:Y:S02]  /*1e40*/  LOP3.LUT R11, R28, R11, R17, 0x96, !PT ;  /* 0x0000000b1c0b7212 */ /* 0x000fe400078e9611 */
[----:B------:R-:W-:Y:S02]  /*1e50*/  LOP3.LUT R17, R18, R19, RZ, 0x3c, !PT ;  /* 0x0000001312117212 */ /* 0x000fe400078e3cff */
[----:B------:R-:W-:Y:S02]  /*1e60*/  LOP3.LUT R34, R11, R16, RZ, 0x3c, !PT ;  /* 0x000000100b227212 */ /* 0x000fe400078e3cff */
[----:B------:R-:W-:-:S03]  /*1e70*/  SHF.L.U32 R32, R17, 0x1, RZ ;  /* 0x0000000111207819 */ /* 0x000fc600000006ff */
[----:B------:R-:W-:-:S05]  /*1e80*/  IMAD.SHL.U32 R11, R34, 0x10, RZ ;  /* 0x00000010220b7824 */ /* 0x000fca00078e00ff */
[----:B------:R-:W-:Y:S02]  /*1e90*/  LOP3.LUT R32, R34, R11, R32, 0x96, !PT ;  /* 0x0000000b22207212 */ /* 0x000fe400078e9620 */
[C---:B------:R-:W-:Y:S01]  /*1ea0*/  IADD3 R11, PT, PT, R9.reuse, 0x587c5, R34 ;  /* 0x000587c5090b7810 */ /* 0x040fe20007ffe022 */
[----:B------:R-:W-:Y:S01]  /*1eb0*/  VIADD R9, R9, 0xb0f8a ;  /* 0x000b0f8a09097836 */ /* 0x000fe20000000000 */
[----:B------:R-:W-:-:S03]  /*1ec0*/  LOP3.LUT R32, R32, R17, RZ, 0x3c, !PT ;  /* 0x0000001120207212 */ /* 0x000fc600078e3cff */
[----:B------:R-:W-:-:S04]  /*1ed0*/  IMAD.HI.U32 R16, R4, R11, RZ ;  /* 0x0000000b04107227 */ /* 0x000fc800078e00ff */
[----:B------:R-:W-:Y:S02]  /*1ee0*/  IMAD.IADD R17, R32, 0x1, R9 ;  /* 0x0000000120117824 */ /* 0x000fe400078e0209 */
[----:B------:R-:W-:Y:S02]  /*1ef0*/  IMAD.MOV R18, RZ, RZ, -R16 ;  /* 0x000000ffff127224 */ /* 0x000fe400078e0a10 */
[----:B------:R-:W-:-:S04]  /*1f00*/  IMAD.HI.U32 R16, R4, R17, RZ ;  /* 0x0000001104107227 */ /* 0x000fc800078e00ff */
[----:B------:R-:W-:Y:S02]  /*1f10*/  IMAD.MOV R16, RZ, RZ, -R16 ;  /* 0x000000ffff107224 */ /* 0x000fe400078e0a10 */
[----:B------:R-:W-:Y:S02]  /*1f20*/  IMAD R11, R18, UR18, R11 ;  /* 0x00000012120b7c24 */ /* 0x000fe4000f8e020b */
[----:B------:R-:W-:-:S03]  /*1f30*/  IMAD R17, R16, UR18, R17 ;  /* 0x0000001210117c24 */ /* 0x000fc6000f8e0211 */
[----:B------:R-:W-:Y:S02]  /*1f40*/  ISETP.GE.U32.AND P3, PT, R11, UR18, PT ;  /* 0x000000120b007c0c */ /* 0x000fe4000bf66070 */
[----:B------:R-:W-:-:S11]  /*1f50*/  ISETP.GE.U32.AND P4, PT, R17, UR18, PT ;  /* 0x0000001211007c0c */ /* 0x000fd6000bf86070 */
[----:B------:R-:W-:Y:S02]  /*1f60*/  @P3 VIADD R11, R11, -UR18 ;  /* 0x800000120b0b3c36 */ /* 0x000fe40008000000 */
[----:B------:R-:W-:-:S03]  /*1f70*/  @P4 VIADD R17, R17, -UR18 ;  /* 0x8000001211114c36 */ /* 0x000fc60008000000 */
[----:B------:R-:W-:Y:S02]  /*1f80*/  ISETP.GE.U32.AND P3, PT, R11, UR18, PT ;  /* 0x000000120b007c0c */ /* 0x000fe4000bf66070 */
[----:B------:R-:W-:-:S11]  /*1f90*/  ISETP.GE.U32.AND P4, PT, R17, UR18, PT ;  /* 0x0000001211007c0c */ /* 0x000fd6000bf86070 */
[----:B------:R-:W-:Y:S02]  /*1fa0*/  @P3 IADD3 R11, PT, PT, R11, -UR18, RZ ;  /* 0x800000120b0b3c10 */ /* 0x000fe4000fffe0ff */
[----:B------:R-:W-:Y:S02]  /*1fb0*/  @P4 VIADD R17, R17, -UR18 ;  /* 0x8000001211114c36 */ /* 0x000fe40008000000 */
[----:B------:R-:W-:-:S03]  /*1fc0*/  SEL R27, R6, R11, !P0 ;  /* 0x0000000b061b7207 */ /* 0x000fc60004000000 */
[----:B------:R-:W-:Y:S02]  /*1fd0*/  SEL R33, R6, R17, !P0 ;  /* 0x0000001106217207 */ /* 0x000fe40004000000 */
[----:B------:R-:W-:-:S04]  /*1fe0*/  IMAD.WIDE R16, R27, 0x4, R22 ;  /* 0x000000041b107825 */ /* 0x000fc800078e0216 */
[----:B------:R-:W-:Y:S02]  /*1ff0*/  IMAD.WIDE R18, R33, 0x4, R22 ;  /* 0x0000000421127825 */ /* 0x000fe400078e0216 */
[----:B------:R-:W2:Y:S04]  /*2000*/  LDG.E R17, desc[UR16][R16.64] ;  /* 0x0000001010117981 */ /* 0x000ea8000c1e1900 */
[----:B------:R-:W3:Y:S01]  /*2010*/  LDG.E R19, desc[UR16][R18.64] ;  /* 0x0000001012137981 */ /* 0x000ee2000c1e1900 */
[----:B------:R-:W-:Y:S02]  /*2020*/  IMAD.MOV.U32 R11, RZ, RZ, R25 ;  /* 0x000000ffff0b7224 */ /* 0x000fe400078e0019 */
[----:B------:R-:W-:Y:S02]  /*2030*/  IMAD.MOV.U32 R29, RZ, RZ, R28 ;  /* 0x000000ffff1d7224 */ /* 0x000fe400078e001c */
[----:B------:R-:W-:Y:S01]  /*2040*/  IMAD.MOV.U32 R31, RZ, RZ, R30 ;  /* 0x000000ffff1f7224 */ /* 0x000fe200078e001e */
[----:B--2--5:R-:W-:-:S02]  /*2050*/  VIMNMX R24, PT, PT, R10, R17, PT ;  /* 0x000000110a187248 */ /* 0x024fc40003fe0100 */
[----:B------:R-:W-:Y:S02]  /*2060*/  ISETP.GE.AND P3, PT, R17, R10, PT ;  /* 0x0000000a1100720c */ /* 0x000fe40003f66270 */
[----:B---3--:R-:W-:Y:S02]  /*2070*/  ISETP.GE.AND P4, PT, R19, R24, PT ;  /* 0x000000181300720c */ /* 0x008fe40003f86270 */
[----:B------:R-:W-:Y:S01]  /*2080*/  VIMNMX R10, PT, PT, R24, R19, PT ;  /* 0x00000013180a7248 */ /* 0x000fe20003fe0100 */
[----:B------:R-:W-:-:S10]  /*2090*/  IMAD.MOV.U32 R24, RZ, RZ, R32 ;  /* 0x000000ffff187224 */ /* 0x000fd400078e0020 */
[----:B------:R-:W-:Y:S01]  /*20a0*/  @P4 SEL R33, R27, R8, !P3 ;  /* 0x000000081b214207 */ /* 0x000fe20005800000 */
[----:B------:R-:W-:-:S04]  /*20b0*/  IMAD.MOV.U32 R27, RZ, RZ, R34 ;  /* 0x000000ffff1b7224 */ /* 0x000fc800078e0022 */
[----:B------:R-:W-:-:S07]  /*20c0*/  IMAD.MOV.U32 R8, RZ, RZ, R33 ;  /* 0x000000ffff087224 */ /* 0x000fce00078e0021 */
.L_x_12:
[----:B------:R-:W-:Y:S02]  /*20d0*/  @!P2 SHF.R.U32.HI R16, RZ, 0x2, R31 ;  /* 0x00000002ff10a819 */ /* 0x000fe4000001161f */
[----:B------:R-:W-:Y:S02]  /*20e0*/  @!P2 SHF.L.U32 R17, R32, 0x4, RZ ;  /* 0x000000042011a819 */ /* 0x000fe400000006ff */
[----:B------:R-:W-:Y:S02]  /*20f0*/  @!P2 LOP3.LUT R16, R16, R31, RZ, 0x3c, !PT ;  /* 0x0000001f1010a212 */ /* 0x000fe400078e3cff */
[----:B------:R-:W-:-:S03]  /*2100*/  PLOP3.LUT P4, PT, PT, PT, PT, 0x8, 0x80 ;  /* 0x000000000080781c */ /* 0x000fc60003f8e170 */
[----:B------:R-:W-:-:S05]  /*2110*/  @!P2 IMAD.SHL.U32 R18, R16, 0x2, RZ ;  /* 0x000000021012a824 */ /* 0x000fca00078e00ff */
[----:B------:R-:W-:-:S04]  /*2120*/  @!P2 LOP3.LUT R17, R32, R17, R18, 0x96, !PT ;  /* 0x000000112011a212 */ /* 0x000fc800078e9612 */
[----:B------:R-:W-:-:S04]  /*2130*/  @!P2 LOP3.LUT R24, R17, R16, RZ, 0x3c, !PT ;  /* 0x000000101118a212 */ /* 0x000fc800078e3cff */
[----:B------:R-:W-:-:S05]  /*2140*/  @!P2 IADD3 R9, PT, PT, R9, 0x587c5, R24 ;  /* 0x000587c50909a810 */ /* 0x000fca0007ffe018 */
[----:B------:R-:W-:-:S04]  /*2150*/  @!P2 IMAD.HI.U32 R16, R4, R9, RZ ;  /* 0x000000090410a227 */ /* 0x000fc800078e00ff */
[----:B------:R-:W-:-:S04]  /*2160*/  @!P2 IMAD.MOV R16, RZ, RZ, -R16 ;  /* 0x000000ffff10a224 */ /* 0x000fc800078e0a10 */
[----:B------:R-:W-:-:S05]  /*2170*/  @!P2 IMAD R9, R16, UR18, R9 ;  /* 0x000000121009ac24 */ /* 0x000fca000f8e0209 */
[----:B------:R-:W-:-:S04]  /*2180*/  @!P2 ISETP.GE.U32.AND P3, PT, R9, UR18, PT ;  /* 0x000000120900ac0c */ /* 0x000fc8000bf66070 */
[----:B------:R-:W-:-:S13]  /*2190*/  @!P2 PLOP3.LUT P4, PT, P3, PT, PT, 0x80, 0x8 ;  /* 0x000000000008a81c */ /* 0x000fda0001f8f070 */
[----:B------:R-:W-:Y:S01]  /*21a0*/  @P4 VIADD R9, R9, -UR18 ;  /* 0x8000001209094c36 */ /* 0x000fe20008000000 */
[----:B------:R-:W-:-:S04]  /*21b0*/  PLOP3.LUT P4, PT, PT, PT, PT, 0x8, 0x80 ;  /* 0x000000000080781c */ /* 0x000fc80003f8e170 */
[----:B------:R-:W-:-:S04]  /*21c0*/  @!P2 ISETP.GE.U32.AND P3, PT, R9, UR18, PT ;  /* 0x000000120900ac0c */ /* 0x000fc8000bf66070 */
[----:B------:R-:W-:-:S13]  /*21d0*/  @!P2 PLOP3.LUT P4, PT, P3, PT, PT, 0x80, 0x8 ;  /* 0x000000000008a81c */ /* 0x000fda0001f8f070 */
[----:B------:R-:W-:-:S05]  /*21e0*/  @P4 VIADD R9, R9, -UR18 ;  /* 0x8000001209094c36 */ /* 0x000fca0008000000 */
[----:B------:R-:W-:-:S05]  /*21f0*/  @!P2 SEL R9, R6, R9, !P0 ;  /* 0x000000090609a207 */ /* 0x000fca0004000000 */
[----:B------:R-:W-:-:S06]  /*2200*/  @!P2 IMAD.WIDE R22, R9, 0x4, R22 ;  /* 0x000000040916a825 */ /* 0x000fcc00078e0216 */
[----:B------:R-:W2:Y:S01]  /*2210*/  @!P2 LDG.E R23, desc[UR16][R22.64] ;  /* 0x000000101617a981 */ /* 0x000ea2000c1e1900 */
[----:B------:R-:W-:Y:S01]  /*2220*/  IMAD.MOV.U32 R26, RZ, RZ, R28 ;  /* 0x000000ffff1a7224 */ /* 0x000fe200078e001c */
[----:B------:R-:W-:Y:S01]  /*2230*/  @!P2 MOV R27, R32 ;  /* 0x00000020001ba202 */ /* 0x000fe20000000f00 */
[----:B------:R-:W-:Y:S02]  /*2240*/  IMAD.MOV.U32 R18, RZ, RZ, R30 ;  /* 0x000000ffff127224 */ /* 0x000fe400078e001e */
[----:B------:R-:W-:Y:S02]  /*2250*/  IMAD.MOV.U32 R19, RZ, RZ, R25 ;  /* 0x000000ffff137224 */ /* 0x000fe400078e0019 */
[----:B------:R-:W-:Y:S02]  /*2260*/  @!P2 IMAD.MOV.U32 R26, RZ, RZ, R34 ;  /* 0x000000ffff1aa224 */ /* 0x000fe400078e0022 */
[----:B------:R-:W-:Y:S02]  /*2270*/  @!P2 IMAD.MOV.U32 R18, RZ, RZ, R11 ;  /* 0x000000ffff12a224 */ /* 0x000fe400078e000b */
[----:B------:R-:W-:Y:S01]  /*2280*/  @!P2 IMAD.MOV.U32 R19, RZ, RZ, R29 ;  /* 0x000000ffff13a224 */ /* 0x000fe200078e001d */
[----:B--2--5:R-:W-:-:S04]  /*2290*/  @!P2 ISETP.GE.AND P3, PT, R23, R10, PT ;  /* 0x0000000a1700a20c */ /* 0x024fc80003f66270 */
[----:B------:R-:W-:-:S09]  /*22a0*/  @!P2 SEL R8, R9, R8, !P3 ;  /* 0x000000080908a207 */ /* 0x000fd20005800000 */
.L_x_8:
[----:B------:R-:W-:-:S04]  /*22b0*/  SHF.R.U32.HI R9, RZ, 0x2, R18 ;  /* 0x00000002ff097819 */ /* 0x000fc80000011612 */
[----:B-----5:R-:W-:Y:S01]  /*22c0*/  LOP3.LUT R10, R9, R18, RZ, 0x3c, !PT ;  /* 0x00000012090a7212 */ /* 0x020fe200078e3cff */
[----:B------:R-:W-:Y:S02]  /*22d0*/  IMAD.SHL.U32 R9, R24, 0x10, RZ ;  /* 0x0000001018097824 */ /* 0x000fe400078e00ff */
[----:B------:R-:W-:Y:S02]  /*22e0*/  VIADD R18, R3, 0x587c5 ;  /* 0x000587c503127836 */ /* 0x000fe40000000000 */
[----:B------:R-:W-:-:S05]  /*22f0*/  IMAD.SHL.U32 R11, R10, 0x2, RZ ;  /* 0x000000020a0b7824 */ /* 0x000fca00078e00ff */
[----:B------:R-:W-:-:S04]  /*2300*/  LOP3.LUT R9, R24, R9, R11, 0x96, !PT ;  /* 0x0000000918097212 */ /* 0x000fc800078e960b */
[----:B------:R-:W-:-:S04]  /*2310*/  LOP3.LUT R25, R9, R10, RZ, 0x3c, !PT ;  /* 0x0000000a09197212 */ /* 0x000fc800078e3cff */
[----:B------:R-:W-:-:S05]  /*2320*/  IADD3 R9, PT, PT, R25, R18, RZ ;  /* 0x0000001219097210 */ /* 0x000fca0007ffe0ff */
[----:B------:R-:W-:-:S04]  /*2330*/  IMAD.HI.U32 R10, R4, R9, RZ ;  /* 0x00000009040a7227 */ /* 0x000fc800078e00ff */
[----:B------:R-:W-:-:S04]  /*2340*/  IMAD.MOV R10, RZ, RZ, -R10 ;  /* 0x000000ffff0a7224 */ /* 0x000fc800078e0a0a */
[----:B------:R-:W-:-:S05]  /*2350*/  IMAD R9, R10, UR18, R9 ;  /* 0x000000120a097c24 */ /* 0x000fca000f8e0209 */
[----:B------:R-:W-:-:S13]  /*2360*/  ISETP.GE.U32.AND P2, PT, R9, UR18, PT ;  /* 0x0000001209007c0c */ /* 0x000fda000bf46070 */
[----:B------:R-:W-:-:S05]  /*2370*/  @P2 VIADD R9, R9, -UR18 ;  /* 0x8000001209092c36 */ /* 0x000fca0008000000 */
[----:B------:R-:W-:-:S13]  /*2380*/  ISETP.GE.U32.AND P2, PT, R9, UR18, PT ;  /* 0x0000001209007c0c */ /* 0x000fda000bf46070 */
        /* <DEDUP_REMOVED lines=14> */
.L_x_15:
[----:B------:R-:W-:Y:S02]  /*2470*/  SHF.R.U32.HI R18, RZ, 0x2, R19 ;  /* 0x00000002ff127819 */ /* 0x000fe40000011613 */
[----:B------:R-:W-:Y:S02]  /*2480*/  SHF.R.U32.HI R23, RZ, 0x2, R26 ;  /* 0x00000002ff177819 */ /* 0x000fe4000001161a */
[----:B------:R-:W-:Y:S01]  /*2490*/  LOP3.LUT R19, R18, R19, RZ, 0x3c, !PT ;  /* 0x0000001312137212 */ /* 0x000fe200078e3cff */
[----:B------:R-:W-:-:S04]  /*24a0*/  IMAD.SHL.U32 R18, R25, 0x10, RZ ;  /* 0x0000001019127824 */ /* 0x000fc800078e00ff */
[----:B------:R-:W-:-:S05]  /*24b0*/  IMAD.SHL.U32 R22, R19, 0x2, RZ ;  /* 0x0000000213167824 */ /* 0x000fca00078e00ff */
[----:B------:R-:W-:Y:S02]  /*24c0*/  LOP3.LUT R18, R25, R18, R22, 0x96, !PT ;  /* 0x0000001219127212 */ /* 0x000fe400078e9616 */
[----:B------:R-:W-:Y:S02]  /*24d0*/  LOP3.LUT R22, R23, R26, RZ, 0x3c, !PT ;  /* 0x0000001a17167212 */ /* 0x000fe400078e3cff */
[----:B------:R-:W-:-:S03]  /*24e0*/  LOP3.LUT R26, R18, R19, RZ, 0x3c, !PT ;  /* 0x00000013121a7212 */ /* 0x000fc600078e3cff */
[----:B------:R-:W-:Y:S02]  /*24f0*/  IMAD.SHL.U32 R29, R22, 0x2, RZ ;  /* 0x00000002161d7824 */ /* 0x000fe400078e00ff */
[----:B------:R-:W-:-:S05]  /*2500*/  IMAD.SHL.U32 R19, R26, 0x10, RZ ;  /* 0x000000101a137824 */ /* 0x000fca00078e00ff */
[----:B------:R-:W-:Y:S02]  /*2510*/  LOP3.LUT R29, R26, R19, R29, 0x96, !PT ;  /* 0x000000131a1d7212 */ /* 0x000fe400078e961d */
[----:B------:R-:W-:Y:S02]  /*2520*/  IADD3 R19, PT, PT, R10, -0x10974f, R26 ;  /* 0xffef68b10a137810 */ /* 0x000fe40007ffe01a */
[----:B------:R-:W-:-:S03]  /*2530*/  LOP3.LUT R29, R29, R22, RZ, 0x3c, !PT ;  /* 0x000000161d1d7212 */ /* 0x000fc600078e3cff */
[----:B------:R-:W-:Y:S01]  /*2540*/  IMAD.HI.U32 R18, R4, R19, RZ ;  /* 0x0000001304127227 */ /* 0x000fe200078e00ff */
[----:B------:R-:W-:-:S03]  /*2550*/  IADD3 R23, PT, PT, R10, -0xb0f8a, R29 ;  /* 0xfff4f0760a177810 */ /* 0x000fc60007ffe01d */
[----:B------:R-:W-:Y:S02]  /*2560*/  IMAD.MOV R22, RZ, RZ, -R18 ;  /* 0x000000ffff167224 */ /* 0x000fe400078e0a12 */
[----:B------:R-:W-:-:S04]  /*2570*/  IMAD.HI.U32 R18, R4, R23, RZ ;  /* 0x0000001704127227 */ /* 0x000fc800078e00ff */
[----:B------:R-:W-:Y:S01]  /*2580*/  IMAD R19, R22, UR18, R19 ;  /* 0x0000001216137c24 */ /* 0x000fe2000f8e0213 */
[----:B------:R-:W-:-:S04]  /*2590*/  IADD3 R18, PT, PT, -R18, RZ, RZ ;  /* 0x000000ff12127210 */ /* 0x000fc80007ffe1ff */
        /* <DEDUP_REMOVED lines=9> */
[----:B------:R-:W-:-:S05]  /*2630*/  @P2 VIADD R23, R23, -UR18 ;  /* 0x8000001217172c36 */ /* 0x000fca0008000000 */
[----:B------:R-:W-:Y:S01]  /*2640*/  SEL R31, R6, R23, !P0 ;  /* 0x00000017061f7207 */ /* 0x000fe20004000000 */
[----:B------:R-:W-:-:S04]  /*2650*/  IMAD.WIDE R22, R32, 0x4, R16 ;  /* 0x0000000420167825 */ /* 0x000fc800078e0210 */
[----:B------:R-:W-:Y:S01]  /*2660*/  IMAD.WIDE R18, R31, 0x4, R16 ;  /* 0x000000041f127825 */ /* 0x000fe200078e0210 */
[----:B------:R-:W2:Y:S01]  /*2670*/  LDG.E R34, desc[UR16][R22.64] ;  /* 0x0000001016227981 */ /* 0x000ea2000c1e1900 */
[----:B------:R-:W-:-:S03]  /*2680*/  SHF.R.U32.HI R30, RZ, 0x2, R27 ;  /* 0x00000002ff1e7819 */ /* 0x000fc6000001161b */
[----:B------:R0:W3:Y:S01]  /*2690*/  LDG.E R28, desc[UR16][R18.64] ;  /* 0x00000010121c7981 */ /* 0x0000e2000c1e1900 */
[----:B------:R-:W-:Y:S01]  /*26a0*/  LOP3.LUT R35, R30, R27, RZ, 0x3c, !PT ;  /* 0x0000001b1e237212 */ /* 0x000fe200078e3cff */
[----:B------:R-:W-:-:S04]  /*26b0*/  IMAD.SHL.U32 R30, R29, 0x10, RZ ;  /* 0x000000101d1e7824 */ /* 0x000fc800078e00ff */
[----:B------:R-:W-:-:S05]  /*26c0*/  IMAD.SHL.U32 R27, R35, 0x2, RZ ;  /* 0x00000002231b7824 */ /* 0x000fca00078e00ff */
[----:B------:R-:W-:-:S04]  /*26d0*/  LOP3.LUT R30, R29, R30, R27, 0x96, !PT ;  /* 0x0000001e1d1e7212 */ /* 0x000fc800078e961b */
[----:B------:R-:W-:-:S04]  /*26e0*/  LOP3.LUT R35, R30, R35, RZ, 0x3c, !PT ;  /* 0x000000231e237212 */ /* 0x000fc800078e3cff */
[----:B------:R-:W-:-:S05]  /*26f0*/  IADD3 R27, PT, PT, R10, -0x587c5, R35 ;  /* 0xfffa783b0a1b7810 */ /* 0x000fca0007ffe023 */
[----:B------:R-:W-:-:S05]  /*2700*/  IMAD.HI.U32 R30, R4, R27, RZ ;  /* 0x0000001b041e7227 */ /* 0x000fca00078e00ff */
[----:B------:R-:W-:-:S05]  /*2710*/  IADD3 R30, PT, PT, -R30, RZ, RZ ;  /* 0x000000ff1e1e7210 */ /* 0x000fca0007ffe1ff */
[----:B------:R-:W-:-:S05]  /*2720*/  IMAD R27, R30, UR18, R27 ;  /* 0x000000121e1b7c24 */ /* 0x000fca000f8e021b */
[----:B------:R-:W-:-:S13]  /*2730*/  ISETP.GE.U32.AND P1, PT, R27, UR18, PT ;  /* 0x000000121b007c0c */ /* 0x000fda000bf26070 */
[----:B------:R-:W-:-:S05]  /*2740*/  @P1 VIADD R27, R27, -UR18 ;  /* 0x800000121b1b1c36 */ /* 0x000fca0008000000 */
[----:B------:R-:W-:-:S13]  /*2750*/  ISETP.GE.U32.AND P1, PT, R27, UR18, PT ;  /* 0x000000121b007c0c */ /* 0x000fda000bf26070 */
[----:B------:R-:W-:-:S05]  /*2760*/  @P1 VIADD R27, R27, -UR18 ;  /* 0x800000121b1b1c36 */ /* 0x000fca0008000000 */
[----:B0-----:R-:W-:-:S05]  /*2770*/  SEL R18, R6, R27, !P0 ;  /* 0x0000001b06127207 */ /* 0x001fca0004000000 */
[----:B------:R-:W-:-:S05]  /*2780*/  IMAD.WIDE R22, R18, 0x4, R16 ;  /* 0x0000000412167825 */ /* 0x000fca00078e0210 */
[----:B------:R0:W4:Y:S01]  /*2790*/  LDG.E R30, desc[UR16][R22.64] ;  /* 0x00000010161e7981 */ /* 0x000122000c1e1900 */
[----:B------:R-:W-:-:S04]  /*27a0*/  SHF.R.U32.HI R19, RZ, 0x2, R24 ;  /* 0x00000002ff137819 */ /* 0x000fc80000011618 */
[----:B------:R-:W-:Y:S01]  /*27b0*/  LOP3.LUT R19, R19, R24, RZ, 0x3c, !PT ;  /* 0x0000001813137212 */ /* 0x000fe200078e3cff */
[----:B------:R-:W-:-:S04]  /*27c0*/  IMAD.SHL.U32 R24, R35, 0x10, RZ ;  /* 0x0000001023187824 */ /* 0x000fc800078e00ff */
[----:B------:R-:W-:Y:S01]  /*27d0*/  IMAD.SHL.U32 R27, R19, 0x2, RZ ;  /* 0x00000002131b7824 */ /* 0x000fe200078e00ff */
[----:B0-----:R-:W-:-:S04]  /*27e0*/  SHF.R.U32.HI R22, RZ, 0x2, R25 ;  /* 0x00000002ff167819 */ /* 0x001fc80000011619 */
[----:B------:R-:W-:Y:S02]  /*27f0*/  LOP3.LUT R24, R35, R24, R27, 0x96, !PT ;  /* 0x0000001823187212 */ /* 0x000fe400078e961b */
[----:B------:R-:W-:Y:S02]  /*2800*/  LOP3.LUT R25, R22, R25, RZ, 0x3c, !PT ;  /* 0x0000001916197212 */ /* 0x000fe400078e3cff */
[----:B------:R-:W-:-:S03]  /*2810*/  LOP3.LUT R19, R24, R19, RZ, 0x3c, !PT ;  /* 0x0000001318137212 */ /* 0x000fc600078e3cff */
[----:B------:R-:W-:Y:S02]  /*2820*/  IMAD.SHL.U32 R23, R25, 0x2, RZ ;  /* 0x0000000219177824 */ /* 0x000fe400078e00ff */
[C---:B------:R-:W-:Y:S02]  /*2830*/  IMAD.IADD R27, R19.reuse, 0x1, R10 ;  /* 0x00000001131b7824 */ /* 0x040fe400078e020a */
[----:B------:R-:W-:Y:S02]  /*2840*/  IMAD.SHL.U32 R22, R19, 0x10, RZ ;  /* 0x0000001013167824 */ /* 0x000fe400078e00ff */
[----:B------:R-:W-:-:S04]  /*2850*/  IMAD.HI.U32 R24, R4, R27, RZ ;  /* 0x0000001b04187227 */ /* 0x000fc800078e00ff */
[----:B------:R-:W-:-:S04]  /*2860*/  IMAD.MOV R24, RZ, RZ, -R24 ;  /* 0x000000ffff187224 */ /* 0x000fc800078e0a18 */
[----:B------:R-:W-:Y:S01]  /*2870*/  IMAD R24, R24, UR18, R27 ;  /* 0x0000001218187c24 */ /* 0x000fe2000f8e021b */
[----:B------:R-:W-:-:S04]  /*2880*/  SHF.R.U32.HI R27, RZ, 0x2, R26 ;  /* 0x00000002ff1b7819 */ /* 0x000fc8000001161a */
[----:B------:R-:W-:Y:S02]  /*2890*/  ISETP.GE.U32.AND P1, PT, R24, UR18, PT ;  /* 0x0000001218007c0c */ /* 0x000fe4000bf26070 */
[----:B------:R-:W-:Y:S02]  /*28a0*/  LOP3.LUT R27, R27, R26, RZ, 0x3c, !PT ;  /* 0x0000001a1b1b7212 */ /* 0x000fe400078e3cff */
[----:B------:R-:W-:-:S04]  /*28b0*/  LOP3.LUT R26, R19, R22, R23, 0x96, !PT ;  /* 0x00000016131a7212 */ /* 0x000fc800078e9617 */
[----:B------:R-:W-:-:S05]  /*28c0*/  LOP3.LUT R26, R26, R25, RZ, 0x3c, !PT ;  /* 0x000000191a1a7212 */ /* 0x000fca00078e3cff */
[----:B------:R-:W-:-:S04]  /*28d0*/  @P1 IADD3 R24, PT, PT, R24, -UR18, RZ ;  /* 0x8000001218181c10 */ /* 0x000fc8000fffe0ff */
[----:B------:R-:W-:-:S13]  /*28e0*/  ISETP.GE.U32.AND P1, PT, R24, UR18, PT ;  /* 0x0000001218007c0c */ /* 0x000fda000bf26070 */
[----:B------:R-:W-:Y:S02]  /*28f0*/  @P1 VIADD R24, R24, -UR18 ;  /* 0x8000001218181c36 */ /* 0x000fe40008000000 */
[----:B------:R-:W-:Y:S01]  /*2900*/  IMAD.SHL.U32 R25, R26, 0x10, RZ ;  /* 0x000000101a197824 */ /* 0x000fe200078e00ff */
[CC--:B--2--5:R-:W-:Y:S02]  /*2910*/  VIMNMX R37, PT, PT, R34.reuse, R11.reuse, PT ;  /* 0x0000000b22257248 */ /* 0x0e4fe40003fe0100 */
[----:B------:R-:W-:Y:S02]  /*2920*/  ISETP.GE.AND P2, PT, R34, R11, PT ;  /* 0x0000000b2200720c */ /* 0x000fe40003f46270 */
[----:B---3--:R-:W-:Y:S02]  /*2930*/  ISETP.GE.AND P3, PT, R28, R37, PT ;  /* 0x000000251c00720c */ /* 0x008fe40003f66270 */
[----:B------:R-:W-:Y:S01]  /*2940*/  SEL R11, R6, R24, !P0 ;  /* 0x00000018060b7207 */ /* 0x000fe20004000000 */
[----:B------:R-:W-:-:S04]  /*2950*/  IMAD.SHL.U32 R24, R27, 0x2, RZ ;  /* 0x000000021b187824 */ /* 0x000fc800078e00ff */
[----:B------:R-:W-:Y:S01]  /*2960*/  IMAD.WIDE R22, R11, 0x4, R16 ;  /* 0x000000040b167825 */ /* 0x000fe200078e0210 */
[----:B------:R-:W-:-:S05]  /*2970*/  LOP3.LUT R24, R26, R25, R24, 0x96, !PT ;  /* 0x000000191a187212 */ /* 0x000fca00078e9618 */
[----:B------:R-:W-:Y:S02]  /*2980*/  @P3 SEL R31, R32, R33, !P2 ;  /* 0x00000021201f3207 */ /* 0x000fe40005000000 */
[----:B------:R0:W2:Y:S01]  /*2990*/  LDG.E R32, desc[UR16][R22.64] ;  /* 0x0000001016207981 */ /* 0x0000a2000c1e1900 */
[----:B------:R-:W-:Y:S02]  /*29a0*/  IADD3 R25, PT, PT, R10, 0x587c5, R26 ;  /* 0x000587c50a197810 */ /* 0x000fe40007ffe01a */
[----:B------:R-:W-:-:S03]  /*29b0*/  LOP3.LUT R27, R24, R27, RZ, 0x3c, !PT ;  /* 0x0000001b181b7212 */ /* 0x000fc600078e3cff */
[----:B------:R-:W-:Y:S01]  /*29c0*/  IMAD.HI.U32 R24, R4, R25, RZ ;  /* 0x0000001904187227 */ /* 0x000fe200078e00ff */
[----:B------:R-:W-:-:S03]  /*29d0*/  IADD3 R33, PT, PT, R10, 0xb0f8a, R27 ;  /* 0x000b0f8a0a217810 */ /* 0x000fc60007ffe01b */
[----:B------:R-:W-:Y:S02]  /*29e0*/  IMAD.MOV R24, RZ, RZ, -R24 ;  /* 0x000000ffff187224 */ /* 0x000fe400078e0a18 */
[----:B------:R-:W-:Y:S02]  /*29f0*/  IMAD.SHL.U32 R34, R27, 0x10, RZ ;  /* 0x000000101b227824 */ /* 0x000fe400078e00ff */
[----:B------:R-:W-:Y:S02]  /*2a00*/  IMAD R24, R24, UR18, R25 ;  /* 0x0000001218187c24 */ /* 0x000fe4000f8e0219 */
[----:B------:R-:W-:-:S03]  /*2a10*/  IMAD.HI.U32 R25, R4, R33, RZ ;  /* 0x0000002104197227 */ /* 0x000fc600078e00ff */
[----:B------:R-:W-:Y:S02]  /*2a20*/  ISETP.GE.U32.AND P1, PT, R24, UR18, PT ;  /* 0x0000001218007c0c */ /* 0x000fe4000bf26070 */
[----:B0-----:R-:W-:-:S05]  /*2a30*/  IADD3 R22, PT, PT, -R25, RZ, RZ ;  /* 0x000000ff19167210 */ /* 0x001fca0007ffe1ff */
[----:B------:R-:W-:Y:S01]  /*2a40*/  IMAD R23, R22, UR18, R33 ;  /* 0x0000001216177c24 */ /* 0x000fe2000f8e0221 */
[----:B------:R-:W-:Y:S02]  /*2a50*/  SHF.R.U32.HI R22, RZ, 0x2, R29 ;  /* 0x00000002ff167819 */ /* 0x000fe4000001161d */
[----:B------:R-:W-:Y:S02]  /*2a60*/  VIMNMX R33, PT, PT, R37, R28, PT ;  /* 0x0000001c25217248 */ /* 0x000fe40003fe0100 */
[----:B------:R-:W-:Y:S01]  /*2a70*/  ISETP.GE.U32.AND P2, PT, R23, UR18, PT ;  /* 0x0000001217007c0c */ /* 0x000fe2000bf46070 */
[----:B------:R-:W-:Y:S01]  /*2a80*/  @P1 VIADD R24, R24, -UR18 ;  /* 0x8000001218181c36 */ /* 0x000fe20008000000 */
[----:B------:R-:W-:-:S04]  /*2a90*/  LOP3.LUT R25, R22, R29, RZ, 0x3c, !PT ;  /* 0x0000001d16197212 */ /* 0x000fc800078e3cff */
[----:B------:R-:W-:Y:S01]  /*2aa0*/  ISETP.GE.U32.AND P1, PT, R24, UR18, PT ;  /* 0x0000001218007c0c */ /* 0x000fe2000bf26070 */
[----:B------:R-:W-:-:S05]  /*2ab0*/  IMAD.SHL.U32 R22, R25, 0x2, RZ ;  /* 0x0000000219167824 */ /* 0x000fca00078e00ff */
[----:B------:R-:W-:Y:S01]  /*2ac0*/  LOP3.LUT R34, R27, R34, R22, 0x96, !PT ;  /* 0x000000221b227212 */ /* 0x000fe200078e9616 */
[----:B------:R-:W-:-:S05]  /*2ad0*/  @P2 VIADD R23, R23, -UR18 ;  /* 0x8000001217172c36 */ /* 0x000fca0008000000 */
[----:B------:R-:W-:Y:S01]  /*2ae0*/  ISETP.GE.U32.AND P2, PT, R23, UR18, PT ;  /* 0x0000001217007c0c */ /* 0x000fe2000bf46070 */
[----:B------:R-:W-:-:S05]  /*2af0*/  @P1 VIADD R24, R24, -UR18 ;  /* 0x8000001218181c36 */ /* 0x000fca0008000000 */
[----:B------:R-:W-:-:S07]  /*2b00*/  SEL R24, R6, R24, !P0 ;  /* 0x0000001806187207 */ /* 0x000fce0004000000 */
[----:B------:R-:W-:-:S05]  /*2b10*/  @P2 VIADD R23, R23, -UR18 ;  /* 0x8000001217172c36 */ /* 0x000fca0008000000 */
[----:B------:R-:W-:Y:S01]  /*2b20*/  SEL R37, R6, R23, !P0 ;  /* 0x0000001706257207 */ /* 0x000fe20004000000 */
[----:B------:R-:W-:Y:S01]  /*2b30*/  IMAD.WIDE R22, R24, 0x4, R16 ;  /* 0x0000000418167825 */ /* 0x000fe200078e0210 */
[----:B----4-:R-:W-:-:S03]  /*2b40*/  ISETP.GE.AND P1, PT, R30, R33, PT ;  /* 0x000000211e00720c */ /* 0x010fc60003f26270 */
[----:B------:R-:W-:Y:S01]  /*2b50*/  IMAD.WIDE R28, R37, 0x4, R16 ;  /* 0x00000004251c7825 */ /* 0x000fe200078e0210 */
[----:B------:R-:W-:Y:S02]  /*2b60*/  VIMNMX R33, PT, PT, R33, R30, PT ;  /* 0x0000001e21217248 */ /* 0x000fe40003fe0100 */
[----:B------:R0:W3:Y:S04]  /*2b70*/  LDG.E R30, desc[UR16][R22.64] ;  /* 0x00000010161e7981 */ /* 0x0000e8000c1e1900 */
[----:B------:R1:W4:Y:S01]  /*2b80*/  LDG.E R28, desc[UR16][R28.64] ;  /* 0x000000101c1c7981 */ /* 0x000322000c1e1900 */
[----:B------:R-:W-:-:S04]  /*2b90*/  SHF.R.U32.HI R36, RZ, 0x2, R35 ;  /* 0x00000002ff247819 */ /* 0x000fc80000011623 */
[----:B------:R-:W-:Y:S02]  /*2ba0*/  LOP3.LUT R36, R36, R35, RZ, 0x3c, !PT ;  /* 0x0000002324247212 */ /* 0x000fe400078e3cff */
[----:B------:R-:W-:Y:S02]  /*2bb0*/  LOP3.LUT R35, R34, R25, RZ, 0x3c, !PT ;  /* 0x0000001922237212 */ /* 0x000fe400078e3cff */
[----:B------:R-:W-:Y:S02]  /*2bc0*/  SHF.L.U32 R25, R36, 0x1, RZ ;  /* 0x0000000124197819 */ /* 0x000fe400000006ff */
[----:B0-----:R-:W-:Y:S02]  /*2bd0*/  IADD3 R23, PT, PT, R10, 0x10974f, R35 ;  /* 0x0010974f0a177810 */ /* 0x001fe40007ffe023 */
[----:B--2---:R-:W-:-:S13]  /*2be0*/  ISETP.GE.AND P2, PT, R32, R33, PT ;  /* 0x000000212000720c */ /* 0x004fda0003f46270 */
[----:B------:R-:W-:Y:S01]  /*2bf0*/  @P2 SEL R11, R18, R31, !P1 ;  /* 0x0000001f120b2207 */ /* 0x000fe20004800000 */
[----:B------:R-:W-:-:S05]  /*2c00*/  IMAD.SHL.U32 R18, R35, 0x10, RZ ;  /* 0x0000001023127824 */ /* 0x000fca00078e00ff */
[----:B------:R-:W-:Y:S01]  /*2c10*/  LOP3.LUT R25, R35, R18, R25, 0x96, !PT ;  /* 0x0000001223197212 */ /* 0x000fe200078e9619 */
[----:B------:R-:W-:-:S03]  /*2c20*/  IMAD.HI.U32 R18, R4, R23, RZ ;  /* 0x0000001704127227 */ /* 0x000fc600078e00ff */
[----:B------:R-:W-:Y:S01]  /*2c30*/  LOP3.LUT R25, R25, R36, RZ, 0x3c, !PT ;  /* 0x0000002419197212 */ /* 0x000fe200078e3cff */
[----:B------:R-:W-:-:S03]  /*2c40*/  IMAD.MOV R18, RZ, RZ, -R18 ;  /* 0x000000ffff127224 */ /* 0x000fc600078e0a12 */
[----:B------:R-:W-:Y:S01]  /*2c50*/  IADD3 R31, PT, PT, R10, 0x161f14, R25 ;  /* 0x00161f140a1f7810 */ /* 0x000fe20007ffe019 */
[----:B-1----:R-:W-:-:S04]  /*2c60*/  IMAD R29, R18, UR18, R23 ;  /* 0x00000012121d7c24 */ /* 0x002fc8000f8e0217 */
[----:B------:R-:W-:Y:S01]  /*2c70*/  IMAD.HI.U32 R18, R4, R31, RZ ;  /* 0x0000001f04127227 */ /* 0x000fe200078e00ff */
[----:B------:R-:W-:-:S03]  /*2c80*/  ISETP.GE.U32.AND P1, PT, R29, UR18, PT ;  /* 0x000000121d007c0c */ /* 0x000fc6000bf26070 */
[----:B------:R-:W-:-:S04]  /*2c90*/  IMAD.MOV R18, RZ, RZ, -R18 ;  /* 0x000000ffff127224 */ /* 0x000fc800078e0a12 */
[----:B------:R-:W-:Y:S01]  /*2ca0*/  IMAD R22, R18, UR18, R31 ;  /* 0x0000001212167c24 */ /* 0x000fe2000f8e021f */
[----:B------:R-:W-:-:S04]  /*2cb0*/  VIMNMX R31, PT, PT, R33, R32, PT ;  /* 0x00000020211f7248 */ /* 0x000fc80003fe0100 */
[----:B------:R-:W-:Y:S01]  /*2cc0*/  ISETP.GE.U32.AND P2, PT, R22, UR18, PT ;  /* 0x0000001216007c0c */ /* 0x000fe2000bf46070 */
[----:B------:R-:W-:-:S05]  /*2cd0*/  @P1 VIADD R29, R29, -UR18 ;  /* 0x800000121d1d1c36 */ /* 0x000fca0008000000 */
[----:B------:R-:W-:-:S07]  /*2ce0*/  ISETP.GE.U32.AND P1, PT, R29, UR18, PT ;  /* 0x000000121d007c0c */ /* 0x000fce000bf26070 */
[----:B------:R-:W-:-:S05]  /*2cf0*/  @P2 VIADD R22, R22, -UR18 ;  /* 0x8000001216162c36 */ /* 0x000fca0008000000 */
[----:B------:R-:W-:Y:S01]  /*2d00*/  ISETP.GE.U32.AND P2, PT, R22, UR18, PT ;  /* 0x0000001216007c0c */ /* 0x000fe2000bf46070 */
[----:B------:R-:W-:-:S05]  /*2d10*/  @P1 VIADD R29, R29, -UR18 ;  /* 0x800000121d1d1c36 */ /* 0x000fca0008000000 */
[----:B------:R-:W-:Y:S02]  /*2d20*/  SEL R18, R6, R29, !P0 ;  /* 0x0000001d06127207 */ /* 0x000fe40004000000 */
[----:B---3--:R-:W-:-:S05]  /*2d30*/  VIMNMX R23, PT, PT, R31, R30, PT ;  /* 0x0000001e1f177248 */ /* 0x008fca0003fe0100 */
[----:B------:R-:W-:Y:S02]  /*2d40*/  @P2 IADD3 R22, PT, PT, R22, -UR18, RZ ;  /* 0x8000001216162c10 */ /* 0x000fe4000fffe0ff */
[----:B----4-:R-:W-:Y:S02]  /*2d50*/  ISETP.GE.AND P2, PT, R28, R23, PT ;  /* 0x000000171c00720c */ /* 0x010fe40003f46270 */
[----:B------:R-:W-:Y:S02]  /*2d60*/  VIMNMX R32, PT, PT, R23, R28, PT ;  /* 0x0000001c17207248 */ /* 0x000fe40003fe0100 */
[----:B------:R-:W-:Y:S01]  /*2d70*/  SEL R33, R6, R22, !P0 ;  /* 0x0000001606217207 */ /* 0x000fe20004000000 */
[----:B------:R-:W-:-:S04]  /*2d80*/  IMAD.WIDE R22, R18, 0x4, R16 ;  /* 0x0000000412167825 */ /* 0x000fc800078e0210 */
[----:B------:R-:W-:Y:S02]  /*2d90*/  IMAD.WIDE R28, R33, 0x4, R16 ;  /* 0x00000004211c7825 */ /* 0x000fe400078e0210 */
[----:B------:R-:W2:Y:S04]  /*2da0*/  LDG.E R23, desc[UR16][R22.64] ;  /* 0x0000001016177981 */ /* 0x000ea8000c1e1900 */
[----:B------:R-:W3:Y:S01]  /*2db0*/  LDG.E R29, desc[UR16][R28.64] ;  /* 0x000000101c1d7981 */ /* 0x000ee2000c1e1900 */
[----:B------:R-:W-:Y:S01]  /*2dc0*/  ISETP.GE.AND P1, PT, R30, R31, PT ;  /* 0x0000001f1e00720c */ /* 0x000fe20003f26270 */
[----:B------:R-:W-:Y:S02]  /*2dd0*/  VIADD R9, R9, 0x8 ;  /* 0x0000000809097836 */ /* 0x000fe40000000000 */
[----:B------:R-:W-:Y:S01]  /*2de0*/  VIADD R10, R10, 0x2c3e28 ;  /* 0x002c3e280a0a7836 */ /* 0x000fe20000000000 */
[----:B------:R-:W-:Y:S01]  /*2df0*/  @P2 SEL R37, R24, R11, !P1 ;  /* 0x0000000b18252207 */ /* 0x000fe20004800000 */
[----:B------:R-:W-:Y:S01]  /*2e00*/  IMAD.MOV.U32 R24, RZ, RZ, R35 ;  /* 0x000000ffff187224 */ /* 0x000fe200078e0023 */
[----:B------:R-:W-:-:S02]  /*2e10*/  ISETP.NE.AND P2, PT, R9, RZ, PT ;  /* 0x000000ff0900720c */ /* 0x000fc40003f45270 */
[----:B--2---:R-:W-:Y:S02]  /*2e20*/  VIMNMX R30, PT, PT, R32, R23, PT ;  /* 0x00000017201e7248 */ /* 0x004fe40003fe0100 */
[----:B------:R-:W-:Y:S02]  /*2e30*/  ISETP.GE.AND P1, PT, R23, R32, PT ;  /* 0x000000201700720c */ /* 0x000fe40003f26270 */
[----:B---3--:R-:W-:Y:S02]  /*2e40*/  ISETP.GE.AND P3, PT, R29, R30, PT ;  /* 0x0000001e1d00720c */ /* 0x008fe40003f66270 */
[----:B------:R-:W-:-:S11]  /*2e50*/  VIMNMX R11, PT, PT, R30, R29, PT ;  /* 0x0000001d1e0b7248 */ /* 0x000fd60003fe0100 */
[----:B------:R-:W-:Y:S01]  /*2e60*/  @P3 SEL R33, R18, R37, !P1 ;  /* 0x0000002512213207 */ /* 0x000fe20004800000 */
[----:B------:R-:W-:Y:S06]  /*2e70*/  @P2 BRA `(.L_x_15) ;  /* 0xfffffff4007c2947 */ /* 0x000fec000383ffff */
[----:B------:R-:W-:Y:S02]  /*2e80*/  VIADD R10, R10, 0xffe9e0ec ;  /* 0xffe9e0ec0a0a7836 */ /* 0x000fe40000000000 */
[----:B------:R-:W-:-:S07]  /*2e90*/  IMAD.MOV.U32 R9, RZ, RZ, R25 ;  /* 0x000000ffff097224 */ /* 0x000fce00078e0019 */
.L_x_14:
[----:B------:R-:W-:Y:S01]  /*2ea0*/  LOP3.LUT P1, R22, R7, 0x7, RZ, 0xc0, !PT ;  /* 0x0000000707167812 */ /* 0x000fe2000782c0ff */
[----:B------:R-:W-:-:S12]  /*2eb0*/  IMAD R18, R5, 0x587c5, R3 ;  /* 0x000587c505127824 */ /* 0x000fd800078e0203 */
[----:B------:R-:W-:Y:S05]  /*2ec0*/  @!P1 BRA `(.L_x_13) ;  /* 0x0000000800c49947 */ /* 0x000fea0003800000 */
[----:B------:R-:W-:Y:S01]  /*2ed0*/  ISETP.GE.U32.AND P1, PT, R22, 0x4, PT ;  /* 0x000000041600780c */ /* 0x000fe20003f26070 */
[----:B------:R-:W-:Y:S01]  /*2ee0*/  IMAD.MOV.U32 R29, RZ, RZ, R19 ;  /* 0x000000ffff1d7224 */ /* 0x000fe200078e0013 */
[----:B------:R-:W-:Y:S01]  /*2ef0*/  MOV R5, R27 ;  /* 0x0000001b00057202 */ /* 0x000fe20000000f00 */
[----:B------:R-:W-:Y:S02]  /*2f00*/  IMAD.MOV.U32 R28, RZ, RZ, R24 ;  /* 0x000000ffff1c7224 */ /* 0x000fe400078e0018 */
[----:B------:R-:W-:-:S08]  /*2f10*/  IMAD.MOV.U32 R3, RZ, RZ, R9 ;  /* 0x000000ffff037224 */ /* 0x000fd000078e0009 */
[----:B------:R-:W-:Y:S05]  /*2f20*/  @!P1 BRA `(.L_x_16) ;  /* 0x0000000400509947 */ /* 0x000fea0003800000 */
[----:B------:R-:W-:-:S04]  /*2f30*/  SHF.R.U32.HI R22, RZ, 0x2, R19 ;  /* 0x00000002ff167819 */ /* 0x000fc80000011613 */
[----:B------:R-:W-:Y:S01]  /*2f40*/  LOP3.LUT R3, R22, R19, RZ, 0x3c, !PT ;  /* 0x0000001316037212 */ /* 0x000fe200078e3cff */
[----:B------:R-:W-:Y:S01]  /*2f50*/  IMAD.SHL.U32 R22, R9, 0x10, RZ ;  /* 0x0000001009167824 */ /* 0x000fe200078e00ff */
[----:B------:R-:W-:-:S03]  /*2f60*/  SHF.R.U32.HI R19, RZ, 0x2, R26 ;  /* 0x00000002ff137819 */ /* 0x000fc6000001161a */
[----:B------:R-:W-:Y:S01]  /*2f70*/  IMAD.SHL.U32 R5, R3, 0x2, RZ ;  /* 0x0000000203057824 */ /* 0x000fe200078e00ff */
[----:B------:R-:W-:-:S04]  /*2f80*/  LOP3.LUT R28, R19, R26, RZ, 0x3c, !PT ;  /* 0x0000001a131c7212 */ /* 0x000fc800078e3cff */
[----:B------:R-:W-:Y:S01]  /*2f90*/  LOP3.LUT R22, R9, R22, R5, 0x96, !PT ;  /* 0x0000001609167212 */ /* 0x000fe200078e9605 */
[----:B------:R-:W-:-:S03]  /*2fa0*/  IMAD.SHL.U32 R5, R28, 0x2, RZ ;  /* 0x000000021c057824 */ /* 0x000fc600078e00ff */
[----:B------:R-:W-:-:S05]  /*2fb0*/  LOP3.LUT R26, R22, R3, RZ, 0x3c, !PT ;  /* 0x00000003161a7212 */ /* 0x000fca00078e3cff */
[----:B------:R-:W-:-:S05]  /*2fc0*/  IMAD.SHL.U32 R3, R26, 0x10, RZ ;  /* 0x000000101a037824 */ /* 0x000fca00078e00ff */
[----:B------:R-:W-:Y:S02]  /*2fd0*/  LOP3.LUT R5, R26, R3, R5, 0x96, !PT ;  /* 0x000000031a057212 */ /* 0x000fe400078e9605 */
[----:B------:R-:W-:Y:S02]  /*2fe0*/  IADD3 R3, PT, PT, R10, 0x587c5, R26 ;  /* 0x000587c50a037810 */ /* 0x000fe40007ffe01a */
[----:B------:R-:W-:-:S03]  /*2ff0*/  LOP3.LUT R5, R5, R28, RZ, 0x3c, !PT ;  /* 0x0000001c05057212 */ /* 0x000fc600078e3cff */
[----:B------:R-:W-:Y:S01]  /*3000*/  IMAD.HI.U32 R19, R4, R3, RZ ;  /* 0x0000000304137227 */ /* 0x000fe200078e00ff */
[----:B------:R-:W-:-:S04]  /*3010*/  IADD3 R23, PT, PT, R10, 0xb0f8a, R5 ;  /* 0x000b0f8a0a177810 */ /* 0x000fc80007ffe005 */
[----:B------:R-:W-:Y:S01]  /*3020*/  IADD3 R22, PT, PT, -R19, RZ, RZ ;  /* 0x000000ff13167210 */ /* 0x000fe20007ffe1ff */
        /* <DEDUP_REMOVED lines=18> */
[----:B------:R-:W-:Y:S02]  /*3150*/  SHF.R.U32.HI R30, RZ, 0x2, R27 ;  /* 0x00000002ff1e7819 */ /* 0x000fe4000001161b */
[----:B------:R-:W-:Y:S02]  /*3160*/  SHF.R.U32.HI R3, RZ, 0x2, R24 ;  /* 0x00000002ff037819 */ /* 0x000fe40000011618 */
[----:B------:R-:W-:-:S02]  /*3170*/  LOP3.LUT R31, R30, R27, RZ, 0x3c, !PT ;  /* 0x0000001b1e1f7212 */ /* 0x000fc400078e3cff */
[----:B------:R-:W-:Y:S02]  /*3180*/  SHF.L.U32 R30, R5, 0x4, RZ ;  /* 0x00000004051e7819 */ /* 0x000fe400000006ff */
[----:B------:R-:W-:Y:S01]  /*3190*/  LOP3.LUT R3, R3, R24, RZ, 0x3c, !PT ;  /* 0x0000001803037212 */ /* 0x000fe200078e3cff */
[----:B------:R-:W-:-:S05]  /*31a0*/  IMAD.SHL.U32 R27, R31, 0x2, RZ ;  /* 0x000000021f1b7824 */ /* 0x000fca00078e00ff */
[----:B------:R-:W-:Y:S01]  /*31b0*/  LOP3.LUT R30, R5, R30, R27, 0x96, !PT ;  /* 0x0000001e051e7212 */ /* 0x000fe200078e961b */
[----:B------:R-:W-:-:S03]  /*31c0*/  IMAD.SHL.U32 R27, R3, 0x2, RZ ;  /* 0x00000002031b7824 */ /* 0x000fc600078e00ff */
[----:B------:R-:W-:-:S04]  /*31d0*/  LOP3.LUT R31, R30, R31, RZ, 0x3c, !PT ;  /* 0x0000001f1e1f7212 */ /* 0x000fc800078e3cff */
[C---:B0-----:R-:W-:Y:S01]  /*31e0*/  IADD3 R23, PT, PT, R10.reuse, 0x10974f, R31 ;  /* 0x0010974f0a177810 */ /* 0x041fe20007ffe01f */
[----:B------:R-:W-:Y:S02]  /*31f0*/  IMAD.SHL.U32 R24, R31, 0x10, RZ ;  /* 0x000000101f187824 */ /* 0x000fe400078e00ff */
[----:B------:R-:W-:-:S03]  /*3200*/  VIADD R10, R10, 0x161f14 ;  /* 0x00161f140a0a7836 */ /* 0x000fc60000000000 */
[----:B------:R-:W-:-:S04]  /*3210*/  LOP3.LUT R24, R31, R24, R27, 0x96, !PT ;  /* 0x000000181f187212 */ /* 0x000fc800078e961b */
[----:B------:R-:W-:Y:S01]  /*3220*/  LOP3.LUT R3, R24, R3, RZ, 0x3c, !PT ;  /* 0x0000000318037212 */ /* 0x000fe200078e3cff */
[----:B------:R-:W-:-:S04]  /*3230*/  IMAD.HI.U32 R24, R4, R23, RZ ;  /* 0x0000001704187227 */ /* 0x000fc800078e00ff */
[----:B------:R-:W-:Y:S02]  /*3240*/  IMAD.IADD R27, R3, 0x1, R10 ;  /* 0x00000001031b7824 */ /* 0x000fe400078e020a */
[----:B------:R-:W-:Y:S02]  /*3250*/  IMAD.MOV R24, RZ, RZ, -R24 ;  /* 0x000000ffff187224 */ /* 0x000fe400078e0a18 */
[----:B-1----:R-:W-:-:S04]  /*3260*/  IMAD.HI.U32 R29, R4, R27, RZ ;  /* 0x0000001b041d7227 */ /* 0x002fc800078e00ff */
        /* <DEDUP_REMOVED lines=23> */
[----:B0-----:R-:W-:Y:S01]  /*33e0*/  IMAD.MOV.U32 R25, RZ, RZ, R3 ;  /* 0x000000ffff197224 */ /* 0x001fe200078e0003 */
[----:B--2---:R-:W-:Y:S02]  /*33f0*/  VIMNMX R11, PT, PT, R28, R23, PT ;  /* 0x000000171c0b7248 */ /* 0x004fe40003fe0100 */
[----:B------:R-:W-:Y:S01]  /*3400*/  ISETP.GE.AND P1, PT, R23, R28, PT ;  /* 0x0000001c1700720c */ /* 0x000fe20003f26270 */
[----:B------:R-:W-:Y:S01]  /*3410*/  IMAD.MOV.U32 R28, RZ, RZ, R31 ;  /* 0x000000ffff1c7224 */ /* 0x000fe200078e001f */
[----:B---3--:R-:W-:Y:S02]  /*3420*/  ISETP.GE.AND P2, PT, R24, R11, PT ;  /* 0x0000000b1800720c */ /* 0x008fe40003f46270 */
[----:B------:R-:W-:-:S02]  /*3430*/  VIMNMX R11, PT, PT, R11, R24, PT ;  /* 0x000000180b0b7248 */ /* 0x000fc40003fe0100 */
[----:B------:R-:W-:-:S09]  /*3440*/  MOV R24, R31 ;  /* 0x0000001f00187202 */ /* 0x000fd20000000f00 */
[----:B------:R-:W-:Y:S01]  /*3450*/  @P2 SEL R33, R27, R19, !P1 ;  /* 0x000000131b212207 */ /* 0x000fe20004800000 */
[----:B------:R-:W-:-:S07]  /*3460*/  IMAD.MOV.U32 R27, RZ, RZ, R5 ;  /* 0x000000ffff1b7224 */ /* 0x000fce00078e0005 */
.L_x_16:
        /* <DEDUP_REMOVED lines=11> */
[----:B------:R-:W-:Y:S02]  /*3520*/  SHF.R.U32.HI R22, RZ, 0x2, R29 ;  /* 0x00000002ff167819 */ /* 0x000fe4000001161d */
[----:B------:R-:W-:Y:S02]  /*3530*/  SHF.L.U32 R24, R3, 0x4, RZ ;  /* 0x0000000403187819 */ /* 0x000fe400000006ff */
[----:B------:R-:W-:Y:S02]  /*3540*/  LOP3.LUT R22, R22, R29, RZ, 0x3c, !PT ;  /* 0x0000001d16167212 */ /* 0x000fe400078e3cff */
        /* <DEDUP_REMOVED lines=29> */
[----:B------:R-:W-:Y:S02]  /*3720*/  IMAD.WIDE R26, R35, 0x4, R16 ;  /* 0x00000004231a7825 */ /* 0x000fe400078e0210 */
[----:B------:R-:W2:Y:S04]  /*3730*/  LDG.E R22, desc[UR16][R22.64] ;  /* 0x0000001016167981 */ /* 0x000ea8000c1e1900 */
[----:B------:R-:W3:Y:S01]  /*3740*/  LDG.E R27, desc[UR16][R26.64] ;  /* 0x000000101a1b7981 */ /* 0x000ee2000c1e1900 */
[----:B------:R-:W-:Y:S01]  /*3750*/  IMAD.MOV.U32 R30, RZ, RZ, R28 ;  /* 0x000000ffff1e7224 */ /* 0x000fe200078e001c */
[----:B------:R-:W-:Y:S01]  /*3760*/  MOV R29, R5 ;  /* 0x00000005001d7202 */ /* 0x000fe20000000f00 */
[----:B------:R-:W-:Y:S02]  /*3770*/  IMAD.MOV.U32 R31, RZ, RZ, R3 ;  /* 0x000000ffff1f7224 */ /* 0x000fe400078e0003 */
[----:B------:R-:W-:Y:S01]  /*3780*/  IMAD.MOV.U32 R25, RZ, RZ, R9 ;  /* 0x000000ffff197224 */ /* 0x000fe200078e0009 */
[----:B--2--5:R-:W-:-:S02]  /*3790*/  VIMNMX R24, PT, PT, R11, R22, PT ;  /* 0x000000160b187248 */ /* 0x024fc40003fe0100 */
[----:B------:R-:W-:Y:S02]  /*37a0*/  ISETP.GE.AND P2, PT, R22, R11, PT ;  /* 0x0000000b1600720c */ /* 0x000fe40003f46270 */
[----:B---3--:R-:W-:Y:S02]  /*37b0*/  ISETP.GE.AND P3, PT, R27, R24, PT ;  /* 0x000000181b00720c */ /* 0x008fe40003f66270 */
[----:B------:R-:W-:Y:S01]  /*37c0*/  VIMNMX R11, PT, PT, R24, R27, PT ;  /* 0x0000001b180b7248 */ /* 0x000fe20003fe0100 */
[----:B------:R-:W-:-:S10]  /*37d0*/  IMAD.MOV.U32 R24, RZ, RZ, R7 ;  /* 0x000000ffff187224 */ /* 0x000fd400078e0007 */
[----:B------:R-:W-:-:S05]  /*37e0*/  @P3 SEL R35, R19, R33, !P2 ;  /* 0x0000002113233207 */ /* 0x000fca0005000000 */
[----:B------:R-:W-:-:S07]  /*37f0*/  IMAD.MOV.U32 R33, RZ, RZ, R35 ;  /* 0x000000ffff217224 */ /* 0x000fce00078e0023 */
.L_x_17:
[----:B------:R-:W-:Y:S01]  /*3800*/  @!P1 SHF.R.U32.HI R22, RZ, 0x2, R29 ;  /* 0x00000002ff169819 */ /* 0x000fe2000001161d */
[----:B------:R-:W-:Y:S01]  /*3810*/  @!P1 IMAD.SHL.U32 R26, R9, 0x10, RZ ;  /* 0x00000010091a9824 */ /* 0x000fe200078e00ff */
[----:B------:R-:W-:Y:S02]  /*3820*/  PLOP3.LUT P3, PT, PT, PT, PT, 0x8, 0x80 ;  /* 0x000000000080781c */ /* 0x000fe40003f6e170 */
[----:B------:R-:W-:-:S05]  /*3830*/  @!P1 LOP3.LUT R22, R22, R29, RZ, 0x3c, !PT ;  /* 0x0000001d16169212 */ /* 0x000fca00078e3cff */
        /* <DEDUP_REMOVED lines=9> */
[----:B------:R-:W-:Y:S02]  /*38d0*/  @P3 IADD3 R19, PT, PT, R19, -UR18, RZ ;  /* 0x8000001213133c10 */ /* 0x000fe4000fffe0ff */
[----:B------:R-:W-:Y:S02]  /*38e0*/  PLOP3.LUT P3, PT, PT, PT, PT, 0x8, 0x80 ;  /* 0x000000000080781c */ /* 0x000fe40003f6e170 */
[----:B------:R-:W-:-:S04]  /*38f0*/  @!P1 ISETP.GE.U32.AND P2, PT, R19, UR18, PT ;  /* 0x0000001213009c0c */ /* 0x000fc8000bf46070 */
[----:B------:R-:W-:-:S13]  /*3900*/  @!P1 PLOP3.LUT P3, PT, P2, PT, PT, 0x80, 0x8 ;  /* 0x000000000008981c */ /* 0x000fda000176f070 */
[----:B------:R-:W-:-:S05]  /*3910*/  @P3 VIADD R19, R19, -UR18 ;  /* 0x8000001213133c36 */ /* 0x000fca0008000000 */
[----:B------:R-:W-:-:S05]  /*3920*/  @!P1 SEL R6, R6, R19, !P0 ;  /* 0x0000001306069207 */ /* 0x000fca0004000000 */
[----:B------:R-:W-:-:S06]  /*3930*/  @!P1 IMAD.WIDE R16, R6, 0x4, R16 ;  /* 0x0000000406109825 */ /* 0x000fcc00078e0210 */
[----:B------:R-:W2:Y:S01]  /*3940*/  @!P1 LDG.E R16, desc[UR16][R16.64] ;  /* 0x0000001010109981 */ /* 0x000ea2000c1e1900 */
[----:B------:R-:W-:Y:S02]  /*3950*/  IMAD.MOV.U32 R27, RZ, RZ, R3 ;  /* 0x000000ffff1b7224 */ /* 0x000fe400078e0003 */
[----:B------:R-:W-:Y:S01]  /*3960*/  IMAD.MOV.U32 R19, RZ, RZ, R5 ;  /* 0x000000ffff137224 */ /* 0x000fe200078e0005 */
[----:B------:R-:W-:Y:S01]  /*3970*/  @!P1 MOV R19, R30 ;  /* 0x0000001e00139202 */ /* 0x000fe20000000f00 */
[----:B------:R-:W-:Y:S02]  /*3980*/  IMAD.MOV.U32 R26, RZ, RZ, R28 ;  /* 0x000000ffff1a7224 */ /* 0x000fe400078e001c */
[----:B------:R-:W-:Y:S02]  /*3990*/  @!P1 IMAD.MOV.U32 R24, RZ, RZ, R9 ;  /* 0x000000ffff189224 */ /* 0x000fe400078e0009 */
[----:B------:R-:W-:Y:S02]  /*39a0*/  @!P1 IMAD.MOV.U32 R27, RZ, RZ, R7 ;  /* 0x000000ffff1b9224 */ /* 0x000fe400078e0007 */
[----:B------:R-:W-:Y:S01]  /*39b0*/  @!P1 IMAD.MOV.U32 R26, RZ, RZ, R31 ;  /* 0x000000ffff1a9224 */ /* 0x000fe200078e001f */
[----:B--2--5:R-:W-:-:S04]  /*39c0*/  @!P1 ISETP.GE.AND P0, PT, R16, R11, PT ;  /* 0x0000000b1000920c */ /* 0x024fc80003f06270 */
[----:B------:R-:W-:-:S09]  /*39d0*/  @!P1 SEL R33, R6, R33, !P0 ;  /* 0x0000002106219207 */ /* 0x000fd20004000000 */
.L_x_13:
[----:B------:R-:W0:Y:S02]  /*39e0*/  LDC R5, c[0x3][0x58] ;  /* 0x00c01600ff057b82 */ /* 0x000e240000000800 */
[----:B0-----:R-:W-:-:S13]  /*39f0*/  ISETP.GE.AND P0, PT, R5, 0x1, PT ;  /* 0x000000010500780c */ /* 0x001fda0003f06270 */
[----:B------:R-:W-:Y:S05]  /*3a00*/  @!P0 BRA `(.L_x_18) ;  /* 0x0000001800a88947 */ /* 0x000fea0003800000 */
[----:B------:R-:W-:Y:S01]  /*3a10*/  ISETP.GE.U32.AND P0, PT, R5, 0x4, PT ;  /* 0x000000040500780c */ /* 0x000fe20003f06070 */
[----:B------:R-:W-:-:S12]  /*3a20*/  IMAD.MOV.U32 R4, RZ, RZ, RZ ;  /* 0x000000ffff047224 */ /* 0x000fd800078e00ff */
[----:B------:R-:W-:Y:S05]  /*3a30*/  @!P0 BRA `(.L_x_19) ;  /* 0x0000000400608947 */ /* 0x000fea0003800000 */
[----:B------:R-:W-:Y:S01]  /*3a40*/  LOP3.LUT R4, R5, 0x7ffffffc, RZ, 0xc0, !PT ;  /* 0x7ffffffc05047812 */ /* 0x000fe200078ec0ff */
[----:B------:R-:W-:Y:S01]  /*3a50*/  IMAD.MOV.U32 R28, RZ, RZ, R26 ;  /* 0x000000ffff1c7224 */ /* 0x000fe200078e001a */
[----:B------:R-:W0:Y:S01]  /*3a60*/  LDCU.64 UR6, c[0x0][0x380] ;  /* 0x00007000ff0677ac */ /* 0x000e220008000a00 */
[----:B------:R-:W-:Y:S02]  /*3a70*/  IMAD.MOV.U32 R22, RZ, RZ, R27 ;  /* 0x000000ffff167224 */ /* 0x000fe400078e001b */
[----:B------:R-:W-:Y:S01]  /*3a80*/  IMAD R3, R0, R5, RZ ;  /* 0x0000000500037224 */ /* 0x000fe200078e02ff */
[----:B------:R-:W-:Y:S01]  /*3a90*/  UMOV UR4, URZ ;  /* 0x000000ff00047c82 */ /* 0x000fe20008000000 */
[----:B------:R-:W-:Y:S01]  /*3aa0*/  IMAD.MOV R9, RZ, RZ, -R4 ;  /* 0x000000ffff097224 */ /* 0x000fe200078e0a04 */
[----:B------:R-:W-:-:S06]  /*3ab0*/  UMOV UR5, URZ ;  /* 0x000000ff00057c82 */ /* 0x000fcc0008000000 */
.L_x_20:
[----:B-1----:R-:W-:Y:S01]  /*3ac0*/  SHF.R.U32.HI R6, RZ, 0x2, R19 ;  /* 0x00000002ff067819 */ /* 0x002fe20000011613 */
[----:B------:R-:W-:-:S03]  /*3ad0*/  IMAD.SHL.U32 R7, R25, 0x10, RZ ;  /* 0x0000001019077824 */ /* 0x000fc600078e00ff */
[----:B------:R-:W-:-:S04]  /*3ae0*/  LOP3.LUT R6, R6, R19, RZ, 0x3c, !PT ;  /* 0x0000001306067212 */ /* 0x000fc800078e3cff */
[----:B------:R-:W-:-:S04]  /*3af0*/  SHF.L.U32 R10, R6, 0x1, RZ ;  /* 0x00000001060a7819 */ /* 0x000fc800000006ff */
[----:B------:R-:W-:-:S04]  /*3b00*/  LOP3.LUT R7, R25, R7, R10, 0x96, !PT ;  /* 0x0000000719077212 */ /* 0x000fc800078e960a */
[----:B------:R-:W-:Y:S02]  /*3b10*/  LOP3.LUT R26, R7, R6, RZ, 0x3c, !PT ;  /* 0x00000006071a7212 */ /* 0x000fe400078e3cff */
[----:B------:R-:W1:Y:S03]  /*3b20*/  LDC.64 R6, c[0x0][0x380] ;  /* 0x0000e000ff067b82 */ /* 0x000e660000000a00 */
[----:B------:R-:W-:-:S05]  /*3b30*/  IMAD.IADD R10, R26, 0x1, R18 ;  /* 0x000000011a0a7824 */ /* 0x000fca00078e0212 */
[----:B------:R-:W-:-:S04]  /*3b40*/  LOP3.LUT R10, R10, 0x1, RZ, 0xc0, !PT ;  /* 0x000000010a0a7812 */ /* 0x000fc800078ec0ff */
[----:B------:R-:W-:-:S04]  /*3b50*/  ISETP.NE.U32.AND P0, PT, R10, 0x1, PT ;  /* 0x000000010a00780c */ /* 0x000fc80003f05070 */
[----:B------:R-:W-:-:S05]  /*3b60*/  SEL R10, R8, R33, !P0 ;  /* 0x00000021080a7207 */ /* 0x000fca0004000000 */
[----:B-----5:R-:W-:-:S04]  /*3b70*/  IMAD R11, R10, R5, UR4 ;  /* 0x000000040a0b7e24 */ /* 0x020fc8000f8e0205 */
[----:B-1----:R-:W-:-:S06]  /*3b80*/  IMAD.WIDE R10, R11, 0x8, R6 ;  /* 0x000000080b0a7825 */ /* 0x002fcc00078e0206 */
[----:B------:R-:W2:Y:S01]  /*3b90*/  LDG.E.64 R10, desc[UR16][R10.64] ;  /* 0x000000100a0a7981 */ /* 0x000ea2000c1e1b00 */
[----:B------:R-:W-:Y:S01]  /*3ba0*/  SHF.R.U32.HI R7, RZ, 0x2, R28 ;  /* 0x00000002ff077819 */ /* 0x000fe2000001161c */
[----:B------:R-:W-:-:S03]  /*3bb0*/  IMAD.SHL.U32 R17, R26, 0x10, RZ ;  /* 0x000000101a117824 */ /* 0x000fc600078e00ff */
[----:B------:R-:W-:-:S05]  /*3bc0*/  LOP3.LUT R7, R7, R28, RZ, 0x3c, !PT ;  /* 0x0000001c07077212 */ /* 0x000fca00078e3cff */
[----:B------:R-:W-:-:S05]  /*3bd0*/  IMAD.SHL.U32 R6, R7, 0x2, RZ ;  /* 0x0000000207067824 */ /* 0x000fca00078e00ff */
[----:B------:R-:W-:-:S04]  /*3be0*/  LOP3.LUT R6, R26, R17, R6, 0x96, !PT ;  /* 0x000000111a067212 */ /* 0x000fc800078e9606 */
[----:B------:R-:W-:-:S05]  /*3bf0*/  LOP3.LUT R27, R6, R7, RZ, 0x3c, !PT ;  /* 0x00000007061b7212 */ /* 0x000fca00078e3cff */
[----:B------:R-:W-:-:S05]  /*3c00*/  IMAD.IADD R6, R27, 0x1, R18 ;  /* 0x000000011b067824 */ /* 0x000fca00078e0212 */
[----:B------:R-:W-:Y:S02]  /*3c10*/  LOP3.LUT R16, R6, 0x1, RZ, 0xc0, !PT ;  /* 0x0000000106107812 */ /* 0x000fe400078ec0ff */
[----:B------:R-:W1:Y:S02]  /*3c20*/  LDC.64 R6, c[0x0][0x388] ;  /* 0x0000e200ff067b82 */ /* 0x000e640000000a00 */
[----:B------:R-:W-:-:S04]  /*3c30*/  ISETP.NE.U32.AND P0, PT, R16, 0x1, PT ;  /* 0x000000011000780c */ /* 0x000fc80003f05070 */
[----:B------:R-:W-:-:S05]  /*3c40*/  SEL R16, R33, R8, !P0 ;  /* 0x0000000821107207 */ /* 0x000fca0004000000 */
[----:B------:R-:W-:-:S05]  /*3c50*/  IMAD R16, R16, R5, RZ ;  /* 0x0000000510107224 */ /* 0x000fca00078e02ff */
[----:B------:R-:W-:-:S04]  /*3c60*/  IADD3 R17, P0, PT, R16, UR4, RZ ;  /* 0x0000000410117c10 */ /* 0x000fc8000ff1e0ff */
[----:B------:R-:W-:Y:S02]  /*3c70*/  LEA.HI.X.SX32 R28, R16, UR5, 0x1, P0 ;  /* 0x00000005101c7c11 */ /* 0x000fe400080f0eff */
[----:B0-----:R-:W-:Y:S01]  /*3c80*/  LEA R16, P0, R17, UR6, 0x3 ;  /* 0x0000000611107c11 */ /* 0x001fe2000f8018ff */
[----:B-1----:R-:W-:-:S03]  /*3c90*/  IMAD.WIDE R6, R3, 0x8, R6 ;  /* 0x0000000803067825 */ /* 0x002fc600078e0206 */
[----:B------:R-:W-:Y:S02]  /*3ca0*/  LEA.HI.X R17, R17, UR7, R28, 0x3, P0 ;  /* 0x0000000711117c11 */ /* 0x000fe400080f1c1c */
[----:B--2---:R0:W-:Y:S04]  /*3cb0*/  STG.E.64 desc[UR16][R6.64], R10 ;  /* 0x0000000a06007986 */ /* 0x0041e8000c101b10 */
[----:B------:R-:W2:Y:S01]  /*3cc0*/  LDG.E.64 R16, desc[UR16][R16.64+0x8] ;  /* 0x0000081010107981 */ /* 0x000ea2000c1e1b00 */
[----:B------:R-:W-:-:S04]  /*3cd0*/  SHF.R.U32.HI R19, RZ, 0x2, R22 ;  /* 0x00000002ff137819 */ /* 0x000fc80000011616 */
[----:B------:R-:W-:Y:S01]  /*3ce0*/  LOP3.LUT R19, R19, R22, RZ, 0x3c, !PT ;  /* 0x0000001613137212 */ /* 0x000fe200078e3cff */
[----:B------:R-:W-:-:S04]  /*3cf0*/  IMAD.SHL.U32 R22, R27, 0x10, RZ ;  /* 0x000000101b167824 */ /* 0x000fc800078e00ff */
[----:B------:R-:W-:-:S05]  /*3d00*/  IMAD.SHL.U32 R23, R19, 0x2, RZ ;  /* 0x0000000213177824 */ /* 0x000fca00078e00ff */
[----:B------:R-:W-:-:S04]  /*3d10*/  LOP3.LUT R22, R27, R22, R23, 0x96, !PT ;  /* 0x000000161b167212 */ /* 0x000fc800078e9617 */
[----:B------:R-:W-:-:S04]  /*3d20*/  LOP3.LUT R23, R22, R19, RZ, 0x3c, !PT ;  /* 0x0000001316177212 */ /* 0x000fc800078e3cff */
[----:B------:R-:W-:-:S04]  /*3d30*/  IADD3 R19, PT, PT, R23, R18, RZ ;  /* 0x0000001217137210 */ /* 0x000fc80007ffe0ff */
[----:B------:R-:W-:-:S04]  /*3d40*/  LOP3.LUT R19, R19, 0x1, RZ, 0xc0, !PT ;  /* 0x0000000113137812 */ /* 0x000fc800078ec0ff */
[----:B------:R-:W-:-:S04]  /*3d50*/  ISETP.NE.U32.AND P0, PT, R19, 0x1, PT ;  /* 0x000000011300780c */ /* 0x000fc80003f05070 */
[----:B0-----:R-:W-:-:S05]  /*3d60*/  SEL R10, R8, R33, !P0 ;  /* 0x00000021080a7207 */ /* 0x001fca0004000000 */
[----:B------:R-:W-:-:S05]  /*3d70*/  IMAD R10, R10, R5, RZ ;  /* 0x000000050a0a7224 */ /* 0x000fca00078e02ff */
[----:B------:R-:W-:-:S04]  /*3d80*/  IADD3 R11, P0, PT, R10, UR4, RZ ;  /* 0x000000040a0b7c10 */ /* 0x000fc8000ff1e0ff */
[----:B------:R-:W-:Y:S02]  /*3d90*/  LEA.HI.X.SX32 R22, R10, UR5, 0x1, P0 ;  /* 0x000000050a167c11 */ /* 0x000fe400080f0eff */
[----:B------:R-:W-:-:S04]  /*3da0*/  LEA R10, P0, R11, UR6, 0x3 ;  /* 0x000000060b0a7c11 */ /* 0x000fc8000f8018ff */
[----:B------:R-:W-:Y:S02]  /*3db0*/  LEA.HI.X R11, R11, UR7, R22, 0x3, P0 ;  /* 0x000000070b0b7c11 */ /* 0x000fe400080f1c16 */
[----:B------:R-:W-:Y:S01]  /*3dc0*/  SHF.R.U32.HI R19, RZ, 0x2, R24 ;  /* 0x00000002ff137819 */ /* 0x000fe20000011618 */
[----:B--2---:R0:W-:Y:S04]  /*3dd0*/  STG.E.64 desc[UR16][R6.64+0x8], R16 ;  /* 0x0000081006007986 */ /* 0x0041e8000c101b10 */
[----:B------:R-:W2:Y:S01]  /*3de0*/  LDG.E.64 R10, desc[UR16][R10.64+0x10] ;  /* 0x000010100a0a7981 */ /* 0x000ea2000c1e1b00 */
[----:B------:R-:W-:Y:S01]  /*3df0*/  LOP3.LUT R22, R19, R24, RZ, 0x3c, !PT ;  /* 0x0000001813167212 */ /* 0x000fe200078e3cff */
[----:B------:R-:W-:-:S04]  /*3e00*/  IMAD.SHL.U32 R24, R23, 0x10, RZ ;  /* 0x0000001017187824 */ /* 0x000fc800078e00ff */
[----:B------:R-:W-:-:S05]  /*3e10*/  IMAD.SHL.U32 R19, R22, 0x2, RZ ;  /* 0x0000000216137824 */ /* 0x000fca00078e00ff */
[----:B------:R-:W-:Y:S01]  /*3e20*/  LOP3.LUT R29, R23, R24, R19, 0x96, !PT ;  /* 0x00000018171d7212 */ /* 0x000fe200078e9613 */
[----:B------:R-:W-:-:S03]  /*3e30*/  IMAD.MOV.U32 R19, RZ, RZ, R25 ;  /* 0x000000ffff137224 */ /* 0x000fc600078e0019 */
[----:B------:R-:W-:-:S05]  /*3e40*/  LOP3.LUT R25, R29, R22, RZ, 0x3c, !PT ;  /* 0x000000161d197212 */ /* 0x000fca00078e3cff */
[----:B------:R-:W-:-:S05]  /*3e50*/  IMAD.IADD R22, R25, 0x1, R18 ;  /* 0x0000000119167824 */ /* 0x000fca00078e0212 */
[----:B------:R-:W-:-:S04]  /*3e60*/  LOP3.LUT R22, R22, 0x1, RZ, 0xc0, !PT ;  /* 0x0000000116167812 */ /* 0x000fc800078ec0ff */
[----:B------:R-:W-:-:S04]  /*3e70*/  ISETP.NE.U32.AND P0, PT, R22, 0x1, PT ;  /* 0x000000011600780c */ /* 0x000fc80003f05070 */
[----:B0-----:R-:W-:-:S05]  /*3e80*/  SEL R16, R33, R8, !P0 ;  /* 0x0000000821107207 */ /* 0x001fca0004000000 */
[----:B------:R-:W-:-:S05]  /*3e90*/  IMAD R16, R16, R5, RZ ;  /* 0x0000000510107224 */ /* 0x000fca00078e02ff */
[----:B------:R-:W-:-:S04]  /*3ea0*/  IADD3 R17, P0, PT, R16, UR4, RZ ;  /* 0x0000000410117c10 */ /* 0x000fc8000ff1e0ff */
[----:B------:R-:W-:Y:S02]  /*3eb0*/  LEA.HI.X.SX32 R22, R16, UR5, 0x1, P0 ;  /* 0x0000000510167c11 */ /* 0x000fe400080f0eff */
[----:B------:R-:W-:-:S04]  /*3ec0*/  LEA R16, P0, R17, UR6, 0x3 ;  /* 0x0000000611107c11 */ /* 0x000fc8000f8018ff */
[----:B------:R-:W-:Y:S01]  /*3ed0*/  LEA.HI.X R17, R17, UR7, R22, 0x3, P0 ;  /* 0x0000000711117c11 */ /* 0x000fe200080f1c16 */
[----:B--2---:R1:W-:Y:S05]  /*3ee0*/  STG.E.64 desc[UR16][R6.64+0x10], R10 ;  /* 0x0000100a06007986 */ /* 0x0043ea000c101b10 */
[----:B------:R-:W2:Y:S01]  /*3ef0*/  LDG.E.64 R16, desc[UR16][R16.64+0x18] ;  /* 0x0000181010107981 */ /* 0x000ea2000c1e1b00 */
[----:B------:R-:W-:Y:S01]  /*3f00*/  VIADD R9, R9, 0x4 ;  /* 0x0000000409097836 */ /* 0x000fe20000000000 */
[----:B------:R-:W-:Y:S01]  /*3f10*/  UIADD3 UR4, UP0, UPT, UR4, 0x4, URZ ;  /* 0x0000000404047890 */ /* 0x000fe2000ff1e0ff */
[----:B------:R-:W-:Y:S01]  /*3f20*/  VIADD R18, R18, 0x161f14 ;  /* 0x00161f1412127836 */ /* 0x000fe20000000000 */
[----:B------:R-:W-:Y:S01]  /*3f30*/  IADD3 R3, PT, PT, R3, 0x4, RZ ;  /* 0x0000000403037810 */ /* 0x000fe20007ffe0ff */
[----:B------:R-:W-:Y:S01]  /*3f40*/  IMAD.MOV.U32 R28, RZ, RZ, R26 ;  /* 0x000000ffff1c7224 */ /* 0x000fe200078e001a */
[----:B------:R-:W-:Y:S01]  /*3f50*/  ISETP.NE.AND P0, PT, R9, RZ, PT ;  /* 0x000000ff0900720c */ /* 0x000fe20003f05270 */
[----:B------:R-:W-:Y:S01]  /*3f60*/  UIADD3.X UR5, UPT, UPT, URZ, UR5, URZ, UP0, !UPT ;  /* 0x00000005ff057290 */ /* 0x000fe200087fe4ff */
[----:B------:R-:W-:-:S02]  /*3f70*/  IMAD.MOV.U32 R22, RZ, RZ, R27 ;  /* 0x000000ffff167224 */ /* 0x000fc400078e001b */
[----:B------:R-:W-:Y:S01]  /*3f80*/  IMAD.MOV.U32 R24, RZ, RZ, R23 ;  /* 0x000000ffff187224 */ /* 0x000fe200078e0017 */
[----:B--2---:R1:W-:Y:S08]  /*3f90*/  STG.E.64 desc[UR16][R6.64+0x18], R16 ;  /* 0x0000181006007986 */ /* 0x0043f0000c101b10 */
[----:B------:R-:W-:Y:S05]  /*3fa0*/  @P0 BRA `(.L_x_20) ;  /* 0xfffffff800c40947 */ /* 0x000fea000383ffff */
[----:B------:R-:W-:-:S07]  /*3fb0*/  IMAD.MOV.U32 R24, RZ, RZ, R23 ;  /* 0x000000ffff187224 */ /* 0x000fce00078e0017 */
.L_x_19:
[----:B-1----:R-:W-:-:S13]  /*3fc0*/  LOP3.LUT P0, R6, R5, 0x3, RZ, 0xc0, !PT ;  /* 0x0000000305067812 */ /* 0x002fda000780c0ff */
[----:B------:R-:W-:Y:S05]  /*3fd0*/  @!P0 BRA `(.L_x_21) ;  /* 0x0000000000848947 */ /* 0x000fea0003800000 */
[----:B------:R-:W-:Y:S02]  /*3fe0*/  VIADD R18, R18, 0x587c5 ;  /* 0x000587c512127836 */ /* 0x000fe40000000000 */
[----:B------:R-:W-:Y:S02]  /*3ff0*/  IMAD.MOV R6, RZ, RZ, -R6 ;  /* 0x000000ffff067224 */ /* 0x000fe400078e0a06 */
[----:B------:R-:W-:-:S07]  /*4000*/  IMAD R3, R0, R5, R4 ;  /* 0x0000000500037224 */ /* 0x000fce00078e0204 */
.L_x_22:
[----:B0-----:R-:W-:Y:S02]  /*4010*/  SHF.R.U32.HI R10, RZ, 0x2, R19 ;  /* 0x00000002ff0a7819 */ /* 0x001fe40000011613 */
[----:B------:R-:W-:Y:S02]  /*4020*/  SHF.L.U32 R7, R25, 0x4, RZ ;  /* 0x0000000419077819 */ /* 0x000fe400000006ff */
[----:B------:R-:W-:-:S05]  /*4030*/  LOP3.LUT R10, R10, R19, RZ, 0x3c, !PT ;  /* 0x000000130a0a7212 */ /* 0x000fca00078e3cff */
[----:B------:R-:W-:-:S05]  /*4040*/  IMAD.SHL.U32 R16, R10, 0x2, RZ ;  /* 0x000000020a107824 */ /* 0x000fca00078e00ff */
[----:B------:R-:W-:-:S04]  /*4050*/  LOP3.LUT R7, R25, R7, R16, 0x96, !PT ;  /* 0x0000000719077212 */ /* 0x000fc800078e9610 */
[----:B------:R-:W-:Y:S02]  /*4060*/  LOP3.LUT R7, R7, R10, RZ, 0x3c, !PT ;  /* 0x0000000a07077212 */ /* 0x000fe400078e3cff */
[----:B-----5:R-:W0:Y:S03]  /*4070*/  LDC.64 R10, c[0x0][0x380] ;  /* 0x0000e000ff0a7b82 */ /* 0x020e260000000a00 */
[----:B------:R-:W-:-:S05]  /*4080*/  IMAD.IADD R9, R7, 0x1, R18 ;  /* 0x0000000107097824 */ /* 0x000fca00078e0212 */
[----:B------:R-:W-:-:S04]  /*4090*/  LOP3.LUT R9, R9, 0x1, RZ, 0xc0, !PT ;  /* 0x0000000109097812 */ /* 0x000fc800078ec0ff */
[----:B------:R-:W-:-:S04]  /*40a0*/  ISETP.NE.U32.AND P0, PT, R9, 0x1, PT ;  /* 0x000000010900780c */ /* 0x000fc80003f05070 */
[----:B------:R-:W-:-:S05]  /*40b0*/  SEL R9, R33, R8, !P0 ;  /* 0x0000000821097207 */ /* 0x000fca0004000000 */
[----:B------:R-:W-:-:S04]  /*40c0*/  IMAD R9, R9, R5, R4 ;  /* 0x0000000509097224 */ /* 0x000fc800078e0204 */
[----:B0-----:R-:W-:Y:S02]  /*40d0*/  IMAD.WIDE R16, R9, 0x8, R10 ;  /* 0x0000000809107825 */ /* 0x001fe400078e020a */
[----:B------:R-:W0:Y:S04]  /*40e0*/  LDC.64 R10, c[0x0][0x388] ;  /* 0x0000e200ff0a7b82 */ /* 0x000e280000000a00 */
[----:B------:R-:W2:Y:S01]  /*40f0*/  LDG.E.64 R16, desc[UR16][R16.64] ;  /* 0x0000001010107981 */ /* 0x000ea2000c1e1b00 */
[----:B------:R-:W-:Y:S02]  /*4100*/  VIADD R6, R6, 0x1 ;  /* 0x0000000106067836 */ /* 0x000fe40000000000 */
[----:B------:R-:W-:Y:S02]  /*4110*/  IMAD.MOV.U32 R19, RZ, RZ, R26 ;  /* 0x000000ffff137224 */ /* 0x000fe400078e001a */
[----:B------:R-:W-:Y:S01]  /*4120*/  IMAD.MOV.U32 R26, RZ, RZ, R27 ;  /* 0x000000ffff1a7224 */ /* 0x000fe200078e001b */
[----:B------:R-:W-:Y:S01]  /*4130*/  ISETP.NE.AND P0, PT, R6, RZ, PT ;  /* 0x000000ff0600720c */ /* 0x000fe20003f05270 */
[----:B------:R-:W-:-:S02]  /*4140*/  IMAD.MOV.U32 R27, RZ, RZ, R24 ;  /* 0x000000ffff1b7224 */ /* 0x000fc400078e0018 */
[----:B------:R-:W-:Y:S02]  /*4150*/  IMAD.MOV.U32 R9, RZ, RZ, R18 ;  /* 0x000000ffff097224 */ /* 0x000fe400078e0012 */
[----:B------:R-:W-:Y:S02]  /*4160*/  IMAD.MOV.U32 R24, RZ, RZ, R25 ;  /* 0x000000ffff187224 */ /* 0x000fe400078e0019 */
[----:B------:R-:W-:Y:S02]  /*4170*/  IMAD.MOV.U32 R25, RZ, RZ, R7 ;  /* 0x000000ffff197224 */ /* 0x000fe400078e0007 */
[----:B------:R-:W-:Y:S02]  /*4180*/  VIADD R18, R18, 0x587c5 ;  /* 0x000587c512127836 */ /* 0x000fe40000000000 */
[----:B------:R-:W-:Y:S02]  /*4190*/  VIADD R4, R4, 0x1 ;  /* 0x0000000104047836 */ /* 0x000fe40000000000 */
[C---:B0-----:R-:W-:Y:S01]  /*41a0*/  IMAD.WIDE R10, R3.reuse, 0x8, R10 ;  /* 0x00000008030a7825 */ /* 0x041fe200078e020a */
[----:B------:R-:W-:-:S04]  /*41b0*/  IADD3 R3, PT, PT, R3, 0x1, RZ ;  /* 0x0000000103037810 */ /* 0x000fc80007ffe0ff */
[----:B--2---:R0:W-:Y:S01]  /*41c0*/  STG.E.64 desc[UR16][R10.64], R16 ;  /* 0x000000100a007986 */ /* 0x0041e2000c101b10 */
[----:B------:R-:W-:Y:S05]  /*41d0*/  @P0 BRA `(.L_x_22) ;  /* 0xfffffffc008c0947 */ /* 0x000fea000383ffff */
[----:B------:R-:W-:-:S07]  /*41e0*/  IMAD.MOV.U32 R18, RZ, RZ, R9 ;  /* 0x000000ffff127224 */ /* 0x000fce00078e0009 */
.L_x_21:
[C---:B------:R-:W-:Y:S01]  /*41f0*/  ISETP.GE.U32.AND P0, PT, R5.reuse, 0x4, PT ;  /* 0x000000040500780c */ /* 0x040fe20003f06070 */
[----:B------:R-:W-:Y:S02]  /*4200*/  IMAD R9, R0, R5, RZ ;  /* 0x0000000500097224 */ /* 0x000fe400078e02ff */
[----:B------:R-:W-:Y:S01]  /*4210*/  HFMA2 R0, -RZ, RZ, 0, 0 ;  /* 0x00000000ff007431 */ /* 0x000fe200000001ff */
[----:B------:R-:W-:-:S09]  /*4220*/  LOP3.LUT R3, R5, 0x3, RZ, 0xc0, !PT ;  /* 0x0000000305037812 */ /* 0x000fd200078ec0ff */
[----:B------:R-:W-:Y:S05]  /*4230*/  @!P0 BRA `(.L_x_23) ;  /* 0x0000000c00708947 */ /* 0x000fea0003800000 */
[----:B------:R-:W1:Y:S01]  /*4240*/  LDC.64 R6, c[0x0][0x388] ;  /* 0x0000e200ff067b82 */ /* 0x000e620000000a00 */
[----:B------:R-:W-:Y:S01]  /*4250*/  LOP3.LUT R0, R5, 0x7ffffffc, RZ, 0xc0, !PT ;  /* 0x7ffffffc05007812 */ /* 0x000fe200078ec0ff */
[----:B0----5:R-:W-:-:S04]  /*4260*/  IMAD.MOV.U32 R11, RZ, RZ, R9 ;  /* 0x000000ffff0b7224 */ /* 0x021fc800078e0009 */
[----:B------:R-:W-:Y:S01]  /*4270*/  IMAD.MOV R23, RZ, RZ, -R0 ;  /* 0x000000ffff177224 */ /* 0x000fe200078e0a00 */
[----:B-1----:R-:W-:-:S05]  /*4280*/  IADD3 R4, P0, PT, R6, 0x10, RZ ;  /* 0x0000001006047810 */ /* 0x002fca0007f1e0ff */
[----:B------:R-:W-:-:S08]  /*4290*/  IMAD.X R5, RZ, RZ, R7, P0 ;  /* 0x000000ffff057224 */ /* 0x000fd000000e0607 */
.L_x_32:
[----:B0-----:R-:W-:Y:S01]  /*42a0*/  SHF.R.U32.HI R6, RZ, 0x2, R19 ;  /* 0x00000002ff067819 */ /* 0x001fe20000011613 */
[----:B------:R-:W0:Y:S01]  /*42b0*/  LDC R10, c[0x0][0x3b0] ;  /* 0x0000ec00ff0a7b82 */ /* 0x000e220000000800 */
[----:B------:R-:W-:Y:S01]  /*42c0*/  VIADD R29, R18, 0x587c5 ;  /* 0x000587c5121d7836 */ /* 0x000fe20000000000 */
[----:B------:R-:W-:Y:S01]  /*42d0*/  BSSY.RECONVERGENT B0, `(.L_x_24) ;  /* 0x0000032000007945 */ /* 0x000fe20003800200 */
[----:B------:R-:W-:Y:S01]  /*42e0*/  LOP3.LUT R19, R6, R19, RZ, 0x3c, !PT ;  /* 0x0000001306137212 */ /* 0x000fe200078e3cff */
[----:B------:R-:W-:Y:S02]  /*42f0*/  IMAD.SHL.U32 R6, R25, 0x10, RZ ;  /* 0x0000001019067824 */ /* 0x000fe400078e00ff */
[----:B------:R-:W-:Y:S02]  /*4300*/  IMAD.MOV.U32 R8, RZ, RZ, 0x2f800000 ;  /* 0x2f800000ff087424 */ /* 0x000fe400078e00ff */
[----:B------:R-:W-:Y:S02]  /*4310*/  IMAD.SHL.U32 R7, R19, 0x2, RZ ;  /* 0x0000000213077824 */ /* 0x000fe400078e00ff */
[----:B------:R-:W-:-:S02]  /*4320*/  IMAD.MOV.U32 R28, RZ, RZ, R24 ;  /* 0x000000ffff1c7224 */ /* 0x000fc400078e0018 */
[----:B------:R-:W-:Y:S01]  /*4330*/  IMAD.MOV.U32 R30, RZ, RZ, R27 ;  /* 0x000000ffff1e7224 */ /* 0x000fe200078e001b */
[----:B------:R-:W-:-:S04]  /*4340*/  LOP3.LUT R6, R25, R6, R7, 0x96, !PT ;  /* 0x0000000619067212 */ /* 0x000fc800078e9607 */
[----:B------:R-:W-:-:S04]  /*4350*/  LOP3.LUT R22, R6, R19, RZ, 0x3c, !PT ;  /* 0x0000001306167212 */ /* 0x000fc800078e3cff */
[----:B------:R-:W-:Y:S01]  /*4360*/  IADD3 R6, PT, PT, R22, R29, RZ ;  /* 0x0000001d16067210 */ /* 0x000fe20007ffe0ff */
[----:B------:R-:W-:-:S03]  /*4370*/  IMAD.MOV.U32 R16, RZ, RZ, R22 ;  /* 0x000000ffff107224 */ /* 0x000fc600078e0016 */
[----:B------:R-:W-:-:S05]  /*4380*/  I2FP.F32.U32 R7, R6 ;  /* 0x0000000600077245 */ /* 0x000fca0000201000 */
[----:B------:R-:W-:-:S05]  /*4390*/  FFMA R7, R7, R8, 1.1641532182693481445e-10 ;  /* 0x2f00000007077423 */ /* 0x000fca0000000008 */
[----:B0-----:R-:W-:Y:S01]  /*43a0*/  FSETP.GEU.AND P0, PT, R7, R10, PT ;  /* 0x0000000a0700720b */ /* 0x001fe20003f0e000 */
[----:B------:R-:W-:-:S12]  /*43b0*/  IMAD.WIDE R6, R11, 0x8, R4 ;  /* 0x000000080b067825 */ /* 0x000fd800078e0204 */
[----:B------:R-:W-:Y:S05]  /*43c0*/  @P0 BRA `(.L_x_25) ;  /* 0x0000000000880947 */ /* 0x000fea0003800000 */
[----:B------:R-:W0:Y:S01]  /*43d0*/  LDCU UR4, c[0x3][0x60] ;  /* 0x00c00c00ff0477ac */ /* 0x000e220008000800 */
[----:B------:R-:W-:Y:S01]  /*43e0*/  SHF.R.U32.HI R17, RZ, 0x2, R26 ;  /* 0x00000002ff117819 */ /* 0x000fe2000001161a */
[----:B------:R-:W-:Y:S01]  /*43f0*/  VIADD R29, R18, 0xb0f8a ;  /* 0x000b0f8a121d7836 */ /* 0x000fe20000000000 */
[----:B------:R-:W-:Y:S01]  /*4400*/  SHF.L.U32 R16, R22, 0x4, RZ ;  /* 0x0000000416107819 */ /* 0x000fe200000006ff */
[----:B------:R-:W-:Y:S01]  /*4410*/  IMAD.MOV.U32 R18, RZ, RZ, RZ ;  /* 0x000000ffff127224 */ /* 0x000fe200078e00ff */
[----:B------:R-:W-:-:S05]  /*4420*/  LOP3.LUT R17, R17, R26, RZ, 0x3c, !PT ;  /* 0x0000001a11117212 */ /* 0x000fca00078e3cff */
[----:B------:R-:W-:-:S05]  /*4430*/  IMAD.SHL.U32 R26, R17, 0x2, RZ ;  /* 0x00000002111a7824 */ /* 0x000fca00078e00ff */
[----:B------:R-:W-:Y:S01]  /*4440*/  LOP3.LUT R17, R17, R26, R16, 0x96, !PT ;  /* 0x0000001a11117212 */ /* 0x000fe200078e9610 */
[----:B0-----:R-:W0:Y:S03]  /*4450*/  I2F.U32.RP R28, UR4 ;  /* 0x00000004001c7d06 */ /* 0x001e260008209000 */
[----:B------:R-:W-:Y:S02]  /*4460*/  LOP3.LUT R16, R17, R22, RZ, 0x3c, !PT ;  /* 0x0000001611107212 */ /* 0x000fe400078e3cff */
[----:B------:R-:W-:-:S03]  /*4470*/  ISETP.NE.U32.AND P1, PT, RZ, UR4, PT ;  /* 0x00000004ff007c0c */ /* 0x000fc6000bf25070 */
[----:B------:R-:W-:Y:S01]  /*4480*/  IMAD.IADD R17, R16, 0x1, R29 ;  /* 0x0000000110117824 */ /* 0x000fe200078e021d */
[----:B0-----:R-:W0:Y:S02]  /*4490*/  MUFU.RCP R28, R28 ;  /* 0x0000001c001c7308 */ /* 0x001e240000001000 */
[----:B0-----:R-:W-:-:S06]  /*44a0*/  VIADD R19, R28, 0xffffffe ;  /* 0x0ffffffe1c137836 */ /* 0x001fcc0000000000 */
[----:B------:R-:W0:Y:S02]  /*44b0*/  F2I.FTZ.U32.TRUNC.NTZ R19, R19 ;  /* 0x0000001300137305 */ /* 0x000e24000021f000 */
[----:B0-----:R-:W-:-:S04]  /*44c0*/  IMAD.MOV R31, RZ, RZ, -R19 ;  /* 0x000000ffff1f7224 */ /* 0x001fc800078e0a13 */
[----:B------:R-:W-:-:S04]  /*44d0*/  IMAD R31, R31, UR4, RZ ;  /* 0x000000041f1f7c24 */ /* 0x000fc8000f8e02ff */
[----:B------:R-:W-:-:S06]  /*44e0*/  IMAD.HI.U32 R18, R19, R31, R18 ;  /* 0x0000001f13127227 */ /* 0x000fcc00078e0012 */
[----:B------:R-:W-:-:S04]  /*44f0*/  IMAD.HI.U32 R18, R18, R17, RZ ;  /* 0x0000001112127227 */ /* 0x000fc800078e00ff */
[----:B------:R-:W-:-:S04]  /*4500*/  IMAD.MOV R18, RZ, RZ, -R18 ;  /* 0x000000ffff127224 */ /* 0x000fc800078e0a12 */
[----:B------:R-:W-:Y:S02]  /*4510*/  IMAD R17, R18, UR4, R17 ;  /* 0x0000000412117c24 */ /* 0x000fe4000f8e0211 */
[----:B------:R-:W0:Y:S03]  /*4520*/  LDC.64 R18, c[0x0][0x398] ;  /* 0x0000e600ff127b82 */ /* 0x000e260000000a00 */
[----:B------:R-:W-:-:S13]  /*4530*/  ISETP.GE.U32.AND P0, PT, R17, UR4, PT ;  /* 0x0000000411007c0c */ /* 0x000fda000bf06070 */
[----:B------:R-:W-:-:S05]  /*4540*/  @P0 VIADD R17, R17, -UR4 ;  /* 0x8000000411110c36 */ /* 0x000fca0008000000 */
[----:B------:R-:W-:-:S13]  /*4550*/  ISETP.GE.U32.AND P0, PT, R17, UR4, PT ;  /* 0x0000000411007c0c */ /* 0x000fda000bf06070 */
[----:B------:R-:W-:Y:S02]  /*4560*/  @P0 IADD3 R17, PT, PT, R17, -UR4, RZ ;  /* 0x8000000411110c10 */ /* 0x000fe4000fffe0ff */
[----:B------:R-:W-:-:S05]  /*4570*/  @!P1 LOP3.LUT R17, RZ, UR4, RZ, 0x33, !PT ;  /* 0x00000004ff119c12 */ /* 0x000fca000f8e33ff */
[----:B0-----:R-:W-:-:S06]  /*4580*/  IMAD.WIDE R18, R17, 0x8, R18 ;  /* 0x0000000811127825 */ /* 0x001fcc00078e0212 */
[----:B------:R-:W2:Y:S01]  /*4590*/  LDG.E.64 R18, desc[UR16][R18.64] ;  /* 0x0000001012127981 */ /* 0x000ea2000c1e1b00 */
[----:B------:R-:W-:Y:S02]  /*45a0*/  IMAD.MOV.U32 R28, RZ, RZ, R25 ;  /* 0x000000ffff1c7224 */ /* 0x000fe400078e0019 */
[----:B------:R-:W-:Y:S02]  /*45b0*/  IMAD.MOV.U32 R30, RZ, RZ, R24 ;  /* 0x000000ffff1e7224 */ /* 0x000fe400078e0018 */
[----:B------:R-:W-:Y:S02]  /*45c0*/  IMAD.MOV.U32 R25, RZ, RZ, R22 ;  /* 0x000000ffff197224 */ /* 0x000fe400078e0016 */
[----:B------:R-:W-:Y:S01]  /*45d0*/  IMAD.MOV.U32 R26, RZ, RZ, R27 ;  /* 0x000000ffff1a7224 */ /* 0x000fe200078e001b */
[----:B--2---:R0:W-:Y:S06]  /*45e0*/  STG.E.64 desc[UR16][R6.64+-0x10], R18 ;  /* 0xfffff01206007986 */ /* 0x0041ec000c101b10 */
.L_x_25:
[----:B------:R-:W-:Y:S05]  /*45f0*/  BSYNC.RECONVERGENT B0 ;  /* 0x0000000000007941 */ /* 0x000fea0003800200 */
.L_x_24:
[----:B------:R-:W-:Y:S01]  /*4600*/  SHF.R.U32.HI R17, RZ, 0x2, R26 ;  /* 0x00000002ff117819 */ /* 0x000fe2000001161a */
[----:B------:R-:W-:Y:S01]  /*4610*/  BSSY.RECONVERGENT B0, `(.L_x_26) ;  /* 0x0000032000007945 */ /* 0x000fe20003800200 */
[----:B------:R-:W-:Y:S01]  /*4620*/  IADD3 R22, PT, PT, R29, 0x587c5, RZ ;  /* 0x000587c51d167810 */ /* 0x000fe20007ffe0ff */
[----:B------:R-:W-:Y:S01]  /*4630*/  IMAD.MOV.U32 R27, RZ, RZ, R16 ;  /* 0x000000ffff1b7224 */ /* 0x000fe200078e0010 */
[----:B------:R-:W-:Y:S01]  /*4640*/  LOP3.LUT R26, R17, R26, RZ, 0x3c, !PT ;  /* 0x0000001a111a7212 */ /* 0x000fe200078e3cff */
[----:B------:R-:W-:Y:S02]  /*4650*/  IMAD.SHL.U32 R17, R16, 0x10, RZ ;  /* 0x0000001010117824 */ /* 0x000fe400078e00ff */
[----:B------:R-:W-:Y:S02]  /*4660*/  IMAD.MOV.U32 R32, RZ, RZ, R28 ;  /* 0x000000ffff207224 */ /* 0x000fe400078e001c */
[----:B0-----:R-:W-:-:S05]  /*4670*/  IMAD.SHL.U32 R18, R26, 0x2, RZ ;  /* 0x000000021a127824 */ /* 0x001fca00078e00ff */
[----:B------:R-:W-:-:S04]  /*4680*/  LOP3.LUT R17, R16, R17, R18, 0x96, !PT ;  /* 0x0000001110117212 */ /* 0x000fc800078e9612 */
[----:B------:R-:W-:Y:S01]  /*4690*/  LOP3.LUT R31, R17, R26, RZ, 0x3c, !PT ;  /* 0x0000001a111f7212 */ /* 0x000fe200078e3cff */
[----:B------:R-:W-:-:S04]  /*46a0*/  IMAD.MOV.U32 R26, RZ, RZ, R25 ;  /* 0x000000ffff1a7224 */ /* 0x000fc800078e0019 */
[----:B------:R-:W-:-:S05]  /*46b0*/  IMAD.IADD R17, R31, 0x1, R22 ;  /* 0x000000011f117824 */ /* 0x000fca00078e0216 */
[----:B------:R-:W-:-:S05]  /*46c0*/  I2FP.F32.U32 R17, R17 ;  /* 0x0000001100117245 */ /* 0x000fca0000201000 */
[----:B------:R-:W-:-:S05]  /*46d0*/  FFMA R17, R17, R8, 1.1641532182693481445e-10 ;  /* 0x2f00000011117423 */ /* 0x000fca0000000008 */
[----:B------:R-:W-:Y:S01]  /*46e0*/  FSETP.GEU.AND P0, PT, R17, R10, PT ;  /* 0x0000000a1100720b */ /* 0x000fe20003f0e000 */
[----:B------:R-:W-:-:S12]  /*46f0*/  IMAD.MOV.U32 R17, RZ, RZ, R31 ;  /* 0x000000ffff117224 */ /* 0x000fd800078e001f */
[----:B------:R-:W-:Y:S05]  /*4700*/  @P0 BRA `(.L_x_27) ;  /* 0x0000000000880947 */ /* 0x000fea0003800000 */
[----:B------:R-:W0:Y:S01]  /*4710*/  LDCU UR4, c[0x3][0x60] ;  /* 0x00c00c00ff0477ac */ /* 0x000e220008000800 */
[----:B------:R-:W-:Y:S01]  /*4720*/  SHF.R.U32.HI R17, RZ, 0x2, R30 ;  /* 0x00000002ff117819 */ /* 0x000fe2000001161e */
[----:B------:R-:W-:-:S03]  /*4730*/  IMAD.SHL.U32 R18, R31, 0x10, RZ ;  /* 0x000000101f127824 */ /* 0x000fc600078e00ff */
[----:B------:R-:W-:-:S05]  /*4740*/  LOP3.LUT R17, R17, R30, RZ, 0x3c, !PT ;  /* 0x0000001e11117212 */ /* 0x000fca00078e3cff */
[----:B------:R-:W-:-:S05]  /*4750*/  IMAD.SHL.U32 R22, R17, 0x2, RZ ;  /* 0x0000000211167824 */ /* 0x000fca00078e00ff */
[----:B------:R-:W-:Y:S01]  /*4760*/  LOP3.LUT R18, R17, R22, R18, 0x96, !PT ;  /* 0x0000001611127212 */ /* 0x000fe200078e9612 */
[----:B------:R-:W-:Y:S01]  /*4770*/  VIADD R22, R29, 0xb0f8a ;  /* 0x000b0f8a1d167836 */ /* 0x000fe20000000000 */
[----:B0-----:R-:W0:Y:S02]  /*4780*/  I2F.U32.RP R24, UR4 ;  /* 0x0000000400187d06 */ /* 0x001e240008209000 */
[----:B------:R-:W-:Y:S01]  /*4790*/  LOP3.LUT R17, R18, R31, RZ, 0x3c, !PT ;  /* 0x0000001f12117212 */ /* 0x000fe200078e3cff */
[----:B------:R-:W-:Y:S01]  /*47a0*/  IMAD.MOV.U32 R18, RZ, RZ, RZ ;  /* 0x000000ffff127224 */ /* 0x000fe200078e00ff */
[----:B------:R-:W-:-:S04]  /*47b0*/  ISETP.NE.U32.AND P1, PT, RZ, UR4, PT ;  /* 0x00000004ff007c0c */ /* 0x000fc8000bf25070 */
[----:B0-----:R-:W0:Y:S02]  /*47c0*/  MUFU.RCP R24, R24 ;  /* 0x0000001800187308 */ /* 0x001e240000001000 */
[----:B0-----:R-:W-:-:S06]  /*47d0*/  VIADD R19, R24, 0xffffffe ;  /* 0x0ffffffe18137836 */ /* 0x001fcc0000000000 */
[----:B------:R-:W0:Y:S02]  /*47e0*/  F2I.FTZ.U32.TRUNC.NTZ R19, R19 ;  /* 0x0000001300137305 */ /* 0x000e24000021f000 */
[----:B0-----:R-:W-:-:S05]  /*47f0*/  IADD3 R27, PT, PT, RZ, -R19, RZ ;  /* 0x80000013ff1b7210 */ /* 0x001fca0007ffe0ff */
[----:B------:R-:W-:-:S04]  /*4800*/  IMAD R27, R27, UR4, RZ ;  /* 0x000000041b1b7c24 */ /* 0x000fc8000f8e02ff */
[----:B------:R-:W-:-:S04]  /*4810*/  IMAD.HI.U32 R19, R19, R27, R18 ;  /* 0x0000001b13137227 */ /* 0x000fc800078e0012 */
[----:B------:R-:W-:-:S04]  /*4820*/  IMAD.IADD R18, R17, 0x1, R22 ;  /* 0x0000000111127824 */ /* 0x000fc800078e0216 */
[----:B------:R-:W-:-:S04]  /*4830*/  IMAD.HI.U32 R19, R19, R18, RZ ;  /* 0x0000001213137227 */ /* 0x000fc800078e00ff */
[----:B------:R-:W-:-:S04]  /*4840*/  IMAD.MOV R19, RZ, RZ, -R19 ;  /* 0x000000ffff137224 */ /* 0x000fc800078e0a13 */
[----:B------:R-:W-:Y:S02]  /*4850*/  IMAD R27, R19, UR4, R18 ;  /* 0x00000004131b7c24 */ /* 0x000fe4000f8e0212 */
[----:B------:R-:W0:Y:S03]  /*4860*/  LDC.64 R18, c[0x0][0x398] ;  /* 0x0000e600ff127b82 */ /* 0x000e260000000a00 */
[----:B------:R-:W-:-:S13]  /*4870*/  ISETP.GE.U32.AND P0, PT, R27, UR4, PT ;  /* 0x000000041b007c0c */ /* 0x000fda000bf06070 */
[----:B------:R-:W-:-:S04]  /*4880*/  @P0 IADD3 R27, PT, PT, R27, -UR4, RZ ;  /* 0x800000041b1b0c10 */ /* 0x000fc8000fffe0ff */
[----:B------:R-:W-:-:S13]  /*4890*/  ISETP.GE.U32.AND P0, PT, R27, UR4, PT ;  /* 0x000000041b007c0c */ /* 0x000fda000bf06070 */
[----:B------:R-:W-:Y:S01]  /*48a0*/  @P0 VIADD R27, R27, -UR4 ;  /* 0x800000041b1b0c36 */ /* 0x000fe20008000000 */
        /* <DEDUP_REMOVED lines=8> */
.L_x_27:
[----:B------:R-:W-:Y:S05]  /*4930*/  BSYNC.RECONVERGENT B0 ;  /* 0x0000000000007941 */ /* 0x000fea0003800200 */
.L_x_26:
[----:B0-----:R-:W-:Y:S01]  /*4940*/  SHF.R.U32.HI R19, RZ, 0x2, R30 ;  /* 0x00000002ff137819 */ /* 0x001fe2000001161e */
[----:B------:R-:W-:Y:S01]  /*4950*/  IMAD.SHL.U32 R16, R17, 0x10, RZ ;  /* 0x0000001011107824 */ /* 0x000fe200078e00ff */
[----:B------:R-:W-:Y:S01]  /*4960*/  BSSY.RECONVERGENT B0, `(.L_x_28) ;  /* 0x0000031000007945 */ /* 0x000fe20003800200 */
[----:B------:R-:W-:Y:S01]  /*4970*/  IMAD.MOV.U32 R28, RZ, RZ, R27 ;  /* 0x000000ffff1c7224 */ /* 0x000fe200078e001b */
[----:B------:R-:W-:Y:S01]  /*4980*/  LOP3.LUT R19, R19, R30, RZ, 0x3c, !PT ;  /* 0x0000001e13137212 */ /* 0x000fe200078e3cff */
[----:B------:R-:W-:-:S03]  /*4990*/  IMAD.MOV.U32 R30, RZ, RZ, R17 ;  /* 0x000000ffff1e7224 */ /* 0x000fc600078e0011 */
[----:B------:R-:W-:-:S04]  /*49a0*/  SHF.L.U32 R18, R19, 0x1, RZ ;  /* 0x0000000113127819 */ /* 0x000fc800000006ff */
[----:B------:R-:W-:Y:S01]  /*49b0*/  LOP3.LUT R18, R17, R16, R18, 0x96, !PT ;  /* 0x0000001011127212 */ /* 0x000fe200078e9612 */
[----:B------:R-:W-:-:S03]  /*49c0*/  VIADD R16, R22, 0x587c5 ;  /* 0x000587c516107836 */ /* 0x000fc60000000000 */
[----:B------:R-:W-:-:S05]  /*49d0*/  LOP3.LUT R31, R18, R19, RZ, 0x3c, !PT ;  /* 0x00000013121f7212 */ /* 0x000fca00078e3cff */
[----:B------:R-:W-:Y:S02]  /*49e0*/  IMAD.IADD R18, R31, 0x1, R16 ;  /* 0x000000011f127824 */ /* 0x000fe400078e0210 */
[----:B------:R-:W-:-:S03]  /*49f0*/  IMAD.MOV.U32 R29, RZ, RZ, R31 ;  /* 0x000000ffff1d7224 */ /* 0x000fc600078e001f */
        /* <DEDUP_REMOVED lines=17> */
[----:B0-----:R-:W-:-:S06]  /*4b10*/  IADD3 R19, PT, PT, R24, 0xffffffe, RZ ;  /* 0x0ffffffe18137810 */ /* 0x001fcc0007ffe0ff */
[----:B------:R-:W0:Y:S02]  /*4b20*/  F2I.FTZ.U32.TRUNC.NTZ R19, R19 ;  /* 0x0000001300137305 */ /* 0x000e24000021f000 */
[----:B0-----:R-:W-:-:S04]  /*4b30*/  IMAD.MOV R28, RZ, RZ, -R19 ;  /* 0x000000ffff1c7224 */ /* 0x001fc800078e0a13 */
[----:B------:R-:W-:-:S04]  /*4b40*/  IMAD R25, R28, UR4, RZ ;  /* 0x000000041c197c24 */ /* 0x000fc8000f8e02ff */
[----:B------:R-:W-:-:S04]  /*4b50*/  IMAD.HI.U32 R19, R19, R25, R18 ;  /* 0x0000001913137227 */ /* 0x000fc800078e0012 */
[----:B------:R-:W-:-:S04]  /*4b60*/  IMAD.IADD R18, R29, 0x1, R16 ;  /* 0x000000011d127824 */ /* 0x000fc800078e0210 */
[----:B------:R-:W-:-:S05]  /*4b70*/  IMAD.HI.U32 R19, R19, R18, RZ ;  /* 0x0000001213137227 */ /* 0x000fca00078e00ff */
[----:B------:R-:W-:-:S05]  /*4b80*/  IADD3 R19, PT, PT, -R19, RZ, RZ ;  /* 0x000000ff13137210 */ /* 0x000fca0007ffe1ff */
[----:B------:R-:W-:Y:S02]  /*4b90*/  IMAD R25, R19, UR4, R18 ;  /* 0x0000000413197c24 */ /* 0x000fe4000f8e0212 */
[----:B------:R-:W0:Y:S03]  /*4ba0*/  LDC.64 R18, c[0x0][0x398] ;  /* 0x0000e600ff127b82 */ /* 0x000e260000000a00 */
[----:B------:R-:W-:-:S13]  /*4bb0*/  ISETP.GE.U32.AND P0, PT, R25, UR4, PT ;  /* 0x0000000419007c0c */ /* 0x000fda000bf06070 */
[----:B------:R-:W-:-:S05]  /*4bc0*/  @P0 VIADD R25, R25, -UR4 ;  /* 0x8000000419190c36 */ /* 0x000fca0008000000 */
        /* <DEDUP_REMOVED lines=10> */
.L_x_29:
[----:B------:R-:W-:Y:S05]  /*4c70*/  BSYNC.RECONVERGENT B0 ;  /* 0x0000000000007941 */ /* 0x000fea0003800200 */
.L_x_28:
[----:B------:R-:W-:Y:S01]  /*4c80*/  SHF.R.U32.HI R17, RZ, 0x2, R32 ;  /* 0x00000002ff117819 */ /* 0x000fe20000011620 */
[----:B------:R-:W-:Y:S01]  /*4c90*/  VIADD R23, R23, 0x4 ;  /* 0x0000000417177836 */ /* 0x000fe20000000000 */
[----:B------:R-:W-:Y:S01]  /*4ca0*/  SHF.L.U32 R18, R29, 0x4, RZ ;  /* 0x000000041d127819 */ /* 0x000fe200000006ff */
[----:B------:R-:W-:Y:S01]  /*4cb0*/  BSSY.RECONVERGENT B0, `(.L_x_30) ;  /* 0x0000032000007945 */ /* 0x000fe20003800200 */
[----:B------:R-:W-:Y:S01]  /*4cc0*/  LOP3.LUT R17, R17, R32, RZ, 0x3c, !PT ;  /* 0x0000002011117212 */ /* 0x000fe200078e3cff */
[----:B0-----:R-:W-:Y:S01]  /*4cd0*/  IMAD.MOV.U32 R24, RZ, RZ, R29 ;  /* 0x000000ffff187224 */ /* 0x001fe200078e001d */
[----:B------:R-:W-:Y:S01]  /*4ce0*/  ISETP.NE.AND P1, PT, R23, RZ, PT ;  /* 0x000000ff1700720c */ /* 0x000fe20003f25270 */
[----:B------:R-:W-:Y:S01]  /*4cf0*/  IMAD.MOV.U32 R27, RZ, RZ, R30 ;  /* 0x000000ffff1b7224 */ /* 0x000fe200078e001e */
[----:B------:R-:W-:Y:S01]  /*4d00*/  MOV R26, R28 ;  /* 0x0000001c001a7202 */ /* 0x000fe20000000f00 */
[----:B------:R-:W-:-:S05]  /*4d10*/  IMAD.SHL.U32 R22, R17, 0x2, RZ ;  /* 0x0000000211167824 */ /* 0x000fca00078e00ff */
[----:B------:R-:W-:Y:S01]  /*4d20*/  LOP3.LUT R22, R29, R18, R22, 0x96, !PT ;  /* 0x000000121d167212 */ /* 0x000fe200078e9616 */
[----:B------:R-:W-:-:S03]  /*4d30*/  VIADD R18, R16, 0x587c5 ;  /* 0x000587c510127836 */ /* 0x000fc60000000000 */
[----:B------:R-:W-:-:S05]  /*4d40*/  LOP3.LUT R31, R22, R17, RZ, 0x3c, !PT ;  /* 0x00000011161f7212 */ /* 0x000fca00078e3cff */
[----:B------:R-:W-:Y:S02]  /*4d50*/  IMAD.IADD R17, R31, 0x1, R18 ;  /* 0x000000011f117824 */ /* 0x000fe400078e0212 */
[----:B------:R-:W-:-:S03]  /*4d60*/  IMAD.MOV.U32 R25, RZ, RZ, R31 ;  /* 0x000000ffff197224 */ /* 0x000fc600078e001f */
[----:B------:R-:W-:-:S05]  /*4d70*/  I2FP.F32.U32 R17, R17 ;  /* 0x0000001100117245 */ /* 0x000fca0000201000 */
[----:B------:R-:W-:-:S05]  /*4d80*/  FFMA R17, R17, R8, 1.1641532182693481445e-10 ;  /* 0x2f00000011117423 */ /* 0x000fca0000000008 */
[----:B------:R-:W-:-:S13]  /*4d90*/  FSETP.GEU.AND P0, PT, R17, R10, PT ;  /* 0x0000000a1100720b */ /* 0x000fda0003f0e000 */
[----:B------:R-:W-:Y:S05]  /*4da0*/  @P0 BRA `(.L_x_31) ;  /* 0x0000000000880947 */ /* 0x000fea0003800000 */
[----:B------:R-:W0:Y:S01]  /*4db0*/  LDCU UR4, c[0x3][0x60] ;  /* 0x00c00c00ff0477ac */ /* 0x000e220008000800 */
[----:B------:R-:W-:Y:S01]  /*4dc0*/  SHF.R.U32.HI R8, RZ, 0x2, R19 ;  /* 0x00000002ff087819 */ /* 0x000fe20000011613 */
[----:B------:R-:W-:Y:S02]  /*4dd0*/  VIADD R18, R16, 0xb0f8a ;  /* 0x000b0f8a10127836 */ /* 0x000fe40000000000 */
[----:B------:R-:W-:Y:S01]  /*4de0*/  HFMA2 R16, -RZ, RZ, 0, 0 ;  /* 0x00000000ff107431 */ /* 0x000fe200000001ff */
[----:B------:R-:W-:Y:S01]  /*4df0*/  LOP3.LUT R19, R8, R19, RZ, 0x3c, !PT ;  /* 0x0000001308137212 */ /* 0x000fe200078e3cff */
[----:B------:R-:W-:-:S04]  /*4e00*/  IMAD.SHL.U32 R8, R31, 0x10, RZ ;  /* 0x000000101f087824 */ /* 0x000fc800078e00ff */
        /* <DEDUP_REMOVED lines=11> */
[----:B------:R-:W-:Y:S02]  /*4ec0*/  IMAD.HI.U32 R19, R17, R19, R16 ;  /* 0x0000001311137227 */ /* 0x000fe400078e0010 */
[----:B------:R-:W0:Y:S04]  /*4ed0*/  LDC.64 R16, c[0x0][0x398] ;  /* 0x0000e600ff107b82 */ /* 0x000e280000000a00 */
[----:B------:R-:W-:-:S04]  /*4ee0*/  IMAD.HI.U32 R10, R19, R8, RZ ;  /* 0x00000008130a7227 */ /* 0x000fc800078e00ff */
[----:B------:R-:W-:-:S04]  /*4ef0*/  IMAD.MOV R19, RZ, RZ, -R10 ;  /* 0x000000ffff137224 */ /* 0x000fc800078e0a0a */
[----:B------:R-:W-:-:S05]  /*4f00*/  IMAD R19, R19, UR4, R8 ;  /* 0x0000000413137c24 */ /* 0x000fca000f8e0208 */
[----:B------:R-:W-:-:S13]  /*4f10*/  ISETP.GE.U32.AND P0, PT, R19, UR4, PT ;  /* 0x0000000413007c0c */ /* 0x000fda000bf06070 */
[----:B------:R-:W-:-:S05]  /*4f20*/  @P0 VIADD R19, R19, -UR4 ;  /* 0x8000000413130c36 */ /* 0x000fca0008000000 */
[----:B------:R-:W-:-:S13]  /*4f30*/  ISETP.GE.U32.AND P0, PT, R19, UR4, PT ;  /* 0x0000000413007c0c */ /* 0x000fda000bf06070 */
[----:B------:R-:W-:Y:S01]  /*4f40*/  @P0 VIADD R19, R19, -UR4 ;  /* 0x8000000413130c36 */ /* 0x000fe20008000000 */
[----:B------:R-:W-:-:S05]  /*4f50*/  @!P2 LOP3.LUT R19, RZ, UR4, RZ, 0x33, !PT ;  /* 0x00000004ff13ac12 */ /* 0x000fca000f8e33ff */
[----:B0-----:R-:W-:-:S06]  /*4f60*/  IMAD.WIDE R16, R19, 0x8, R16 ;  /* 0x0000000813107825 */ /* 0x001fcc00078e0210 */
[----:B------:R-:W2:Y:S01]  /*4f70*/  LDG.E.64 R16, desc[UR16][R16.64] ;  /* 0x0000001010107981 */ /* 0x000ea2000c1e1b00 */
[----:B------:R-:W-:Y:S01]  /*4f80*/  IMAD.MOV.U32 R24, RZ, RZ, R31 ;  /* 0x000000ffff187224 */ /* 0x000fe200078e001f */
[----:B------:R-:W-:Y:S01]  /*4f90*/  MOV R26, R30 ;  /* 0x0000001e001a7202 */ /* 0x000fe20000000f00 */
[----:B------:R-:W-:Y:S02]  /*4fa0*/  IMAD.MOV.U32 R27, RZ, RZ, R29 ;  /* 0x000000ffff1b7224 */ /* 0x000fe400078e001d */
[----:B------:R-:W-:Y:S01]  /*4fb0*/  IMAD.MOV.U32 R19, RZ, RZ, R28 ;  /* 0x000000ffff137224 */ /* 0x000fe200078e001c */
[----:B--2---:R0:W-:Y:S06]  /*4fc0*/  STG.E.64 desc[UR16][R6.64+0x8], R16 ;  /* 0x0000081006007986 */ /* 0x0041ec000c101b10 */
.L_x_31:
[----:B------:R-:W-:Y:S05]  /*4fd0*/  BSYNC.RECONVERGENT B0 ;  /* 0x0000000000007941 */ /* 0x000fea0003800200 */
.L_x_30:
[----:B------:R-:W-:Y:S01]  /*4fe0*/  VIADD R11, R11, 0x4 ;  /* 0x000000040b0b7836 */ /* 0x000fe20000000000 */
[----:B------:R-:W-:Y:S06]  /*4ff0*/  @P1 BRA `(.L_x_32) ;  /* 0xfffffff000a81947 */ /* 0x000fec000383ffff */
.L_x_23:
[----:B------:R-:W-:-:S13]  /*5000*/  ISETP.NE.AND P0, PT, R3, RZ, PT ;  /* 0x000000ff0300720c */ /* 0x000fda0003f05270 */
[----:B------:R-:W-:Y:S05]  /*5010*/  @!P0 BRA `(.L_x_18) ;  /* 0x0000000400248947 */ /* 0x000fea0003800000 */
[----:B------:R-:W1:Y:S01]  /*5020*/  LDC.64 R4, c[0x0][0x398] ;  /* 0x0000e600ff047b82 */ /* 0x000e620000000a00 */
[----:B------:R-:W-:Y:S01]  /*5030*/  IMAD.IADD R9, R9, 0x1, R0 ;  /* 0x0000000109097824 */ /* 0x000fe200078e0200 */
[----:B------:R-:W-:Y:S01]  /*5040*/  MOV R8, R24 ;  /* 0x0000001800087202 */ /* 0x000fe20000000f00 */
[----:B0-----:R-:W-:Y:S02]  /*5050*/  IMAD.MOV.U32 R16, RZ, RZ, R18 ;  /* 0x000000ffff107224 */ /* 0x001fe400078e0012 */
[----:B------:R-:W-:Y:S02]  /*5060*/  IMAD.MOV.U32 R22, RZ, RZ, R26 ;  /* 0x000000ffff167224 */ /* 0x000fe400078e001a */
[----:B------:R-:W-:Y:S01]  /*5070*/  IMAD.MOV.U32 R10, RZ, RZ, R27 ;  /* 0x000000ffff0a7224 */ /* 0x000fe200078e001b */
[----:B------:R-:W0:Y:S01]  /*5080*/  LDC.64 R6, c[0x0][0x388] ;  /* 0x0000e200ff067b82 */ /* 0x000e220000000a00 */
[----:B------:R-:W-:Y:S02]  /*5090*/  IMAD.MOV.U32 R0, RZ, RZ, R25 ;  /* 0x000000ffff007224 */ /* 0x000fe400078e0019 */
[----:B------:R-:W-:-:S07]  /*50a0*/  IMAD.MOV R3, RZ, RZ, -R3 ;  /* 0x000000ffff037224 */ /* 0x000fce00078e0a03 */
.L_x_35:
[----:B------:R-:W-:Y:S01]  /*50b0*/  SHF.R.U32.HI R18, RZ, 0x2, R19 ;  /* 0x00000002ff127819 */ /* 0x000fe20000011613 */
[----:B-----5:R-:W-:Y:S01]  /*50c0*/  IMAD.SHL.U32 R11, R0, 0x10, RZ ;  /* 0x00000010000b7824 */ /* 0x020fe200078e00ff */
[----:B------:R-:W2:Y:S01]  /*50d0*/  LDCU UR4, c[0x0][0x3b0] ;  /* 0x00007600ff0477ac */ /* 0x000ea20008000800 */
[----:B------:R-:W-:Y:S01]  /*50e0*/  VIADD R3, R3, 0x1 ;  /* 0x0000000103037836 */ /* 0x000fe20000000000 */
[----:B------:R-:W-:Y:S01]  /*50f0*/  LOP3.LUT R24, R18, R19, RZ, 0x3c, !PT ;  /* 0x0000001312187212 */ /* 0x000fe200078e3cff */
[----:B------:R-:W-:Y:S01]  /*5100*/  VIADD R18, R16, 0x587c5 ;  /* 0x000587c510127836 */ /* 0x000fe20000000000 */
[----:B------:R-:W-:Y:S01]  /*5110*/  BSSY.RECONVERGENT B0, `(.L_x_33) ;  /* 0x0000031000007945 */ /* 0x000fe20003800200 */
[----:B------:R-:W-:Y:S01]  /*5120*/  IMAD.MOV.U32 R27, RZ, RZ, R8 ;  /* 0x000000ffff1b7224 */ /* 0x000fe200078e0008 */
[----:B------:R-:W-:Y:S01]  /*5130*/  ISETP.NE.AND P1, PT, R3, RZ, PT ;  /* 0x000000ff0300720c */ /* 0x000fe20003f25270 */
[----:B------:R-:W-:Y:S02]  /*5140*/  IMAD.SHL.U32 R17, R24, 0x2, RZ ;  /* 0x0000000218117824 */ /* 0x000fe400078e00ff */
[----:B------:R-:W-:-:S03]  /*5150*/  IMAD.MOV.U32 R26, RZ, RZ, R10 ;  /* 0x000000ffff1a7224 */ /* 0x000fc600078e000a */
[----:B------:R-:W-:-:S04]  /*5160*/  LOP3.LUT R11, R0, R11, R17, 0x96, !PT ;  /* 0x0000000b000b7212 */ /* 0x000fc800078e9611 */
[----:B------:R-:W-:Y:S01]  /*5170*/  LOP3.LUT R11, R11, R24, RZ, 0x3c, !PT ;  /* 0x000000180b0b7212 */ /* 0x000fe200078e3cff */
[----:B------:R-:W-:-:S04]  /*5180*/  HFMA2 R24, -RZ, RZ, 0.1171875, 0 ;  /* 0x2f800000ff187431 */ /* 0x000fc800000001ff */
[----:B------:R-:W-:Y:S02]  /*5190*/  IMAD.IADD R17, R11, 0x1, R18 ;  /* 0x000000010b117824 */ /* 0x000fe400078e0212 */
[----:B------:R-:W-:-:S03]  /*51a0*/  IMAD.MOV.U32 R25, RZ, RZ, R11 ;  /* 0x000000ffff197224 */ /* 0x000fc600078e000b */
[----:B------:R-:W-:-:S05]  /*51b0*/  I2FP.F32.U32 R17, R17 ;  /* 0x0000001100117245 */ /* 0x000fca0000201000 */
[----:B------:R-:W-:Y:S01]  /*51c0*/  FFMA R17, R17, R24, 1.1641532182693481445e-10 ;  /* 0x2f00000011117423 */ /* 0x000fe20000000018 */
[----:B------:R-:W-:-:S04]  /*51d0*/  IMAD.MOV.U32 R24, RZ, RZ, R0 ;  /* 0x000000ffff187224 */ /* 0x000fc800078e0000 */
[----:B--2---:R-:W-:-:S13]  /*51e0*/  FSETP.GEU.AND P0, PT, R17, UR4, PT ;  /* 0x0000000411007c0b */ /* 0x004fda000bf0e000 */
[----:B------:R-:W-:Y:S05]  /*51f0*/  @P0 BRA `(.L_x_34) ;  /* 0x0000000000880947 */ /* 0x000fea0003800000 */
[----:B------:R-:W2:Y:S01]  /*5200*/  LDCU UR4, c[0x3][0x60] ;  /* 0x00c00c00ff0477ac */ /* 0x000ea20008000800 */
[----:B------:R-:W-:Y:S01]  /*5210*/  SHF.R.U32.HI R19, RZ, 0x2, R22 ;  /* 0x00000002ff137819 */ /* 0x000fe20000011616 */
[----:B------:R-:W-:-:S03]  /*5220*/  IMAD.SHL.U32 R18, R11, 0x10, RZ ;  /* 0x000000100b127824 */ /* 0x000fc600078e00ff */
[----:B------:R-:W-:-:S05]  /*5230*/  LOP3.LUT R19, R19, R22, RZ, 0x3c, !PT ;  /* 0x0000001613137212 */ /* 0x000fca00078e3cff */
[----:B------:R-:W-:-:S05]  /*5240*/  IMAD.SHL.U32 R22, R19, 0x2, RZ ;  /* 0x0000000213167824 */ /* 0x000fca00078e00ff */
[----:B------:R-:W-:Y:S01]  /*5250*/  LOP3.LUT R22, R19, R22, R18, 0x96, !PT ;  /* 0x0000001613167212 */ /* 0x000fe200078e9612 */
[----:B------:R-:W-:Y:S01]  /*5260*/  VIADD R18, R16, 0xb0f8a ;  /* 0x000b0f8a10127836 */ /* 0x000fe20000000000 */
[----:B--2---:R-:W2:Y:S01]  /*5270*/  I2F.U32.RP R23, UR4 ;  /* 0x0000000400177d06 */ /* 0x004ea20008209000 */
[----:B------:R-:W-:Y:S01]  /*5280*/  IMAD.MOV.U32 R16, RZ, RZ, RZ ;  /* 0x000000ffff107224 */ /* 0x000fe200078e00ff */
[----:B------:R-:W-:Y:S02]  /*5290*/  LOP3.LUT R25, R22, R11, RZ, 0x3c, !PT ;  /* 0x0000000b16197212 */ /* 0x000fe400078e3cff */
[----:B------:R-:W-:-:S04]  /*52a0*/  ISETP.NE.U32.AND P2, PT, RZ, UR4, PT ;  /* 0x00000004ff007c0c */ /* 0x000fc8000bf45070 */
[----:B--2---:R-:W2:Y:S02]  /*52b0*/  MUFU.RCP R23, R23 ;  /* 0x0000001700177308 */ /* 0x004ea40000001000 */
[----:B--2---:R-:W-:-:S06]  /*52c0*/  VIADD R17, R23, 0xffffffe ;  /* 0x0ffffffe17117836 */ /* 0x004fcc0000000000 */
[----:B------:R-:W2:Y:S02]  /*52d0*/  F2I.FTZ.U32.TRUNC.NTZ R17, R17 ;  /* 0x0000001100117305 */ /* 0x000ea4000021f000 */
[----:B--2---:R-:W-:-:S05]  /*52e0*/  IADD3 R24, PT, PT, RZ, -R17, RZ ;  /* 0x80000011ff187210 */ /* 0x004fca0007ffe0ff */
[----:B------:R-:W-:-:S04]  /*52f0*/  IMAD R19, R24, UR4, RZ ;  /* 0x0000000418137c24 */ /* 0x000fc8000f8e02ff */
[----:B------:R-:W-:-:S04]  /*5300*/  IMAD.HI.U32 R17, R17, R19, R16 ;  /* 0x0000001311117227 */ /* 0x000fc800078e0010 */
[----:B------:R-:W-:-:S04]  /*5310*/  IMAD.IADD R16, R25, 0x1, R18 ;  /* 0x0000000119107824 */ /* 0x000fc800078e0212 */
[----:B------:R-:W-:-:S04]  /*5320*/  IMAD.HI.U32 R17, R17, R16, RZ ;  /* 0x0000001011117227 */ /* 0x000fc800078e00ff */
[----:B------:R-:W-:-:S04]  /*5330*/  IMAD.MOV R17, RZ, RZ, -R17 ;  /* 0x000000ffff117224 */ /* 0x000fc800078e0a11 */
[----:B------:R-:W-:-:S05]  /*5340*/  IMAD R17, R17, UR4, R16 ;  /* 0x0000000411117c24 */ /* 0x000fca000f8e0210 */
[----:B------:R-:W-:-:S13]  /*5350*/  ISETP.GE.U32.AND P0, PT, R17, UR4, PT ;  /* 0x0000000411007c0c */ /* 0x000fda000bf06070 */
[----:B------:R-:W-:-:S04]  /*5360*/  @P0 IADD3 R17, PT, PT, R17, -UR4, RZ ;  /* 0x8000000411110c10 */ /* 0x000fc8000fffe0ff */
[----:B------:R-:W-:-:S13]  /*5370*/  ISETP.GE.U32.AND P0, PT, R17, UR4, PT ;  /* 0x0000000411007c0c */ /* 0x000fda000bf06070 */
[----:B------:R-:W-:Y:S01]  /*5380*/  @P0 VIADD R17, R17, -UR4 ;  /* 0x8000000411110c36 */ /* 0x000fe20008000000 */
[----:B------:R-:W-:-:S05]  /*5390*/  @!P2 LOP3.LUT R17, RZ, UR4, RZ, 0x33, !PT ;  /* 0x00000004ff11ac12 */ /* 0x000fca000f8e33ff */
[----:B-1----:R-:W-:-:S06]  /*53a0*/  IMAD.WIDE R16, R17, 0x8, R4 ;  /* 0x0000000811107825 */ /* 0x002fcc00078e0204 */
[----:B------:R-:W2:Y:S01]  /*53b0*/  LDG.E.64 R16, desc[UR16][R16.64] ;  /* 0x0000001010107981 */ /* 0x000ea2000c1e1b00 */
[----:B0-----:R-:W-:-:S04]  /*53c0*/  IMAD.WIDE R28, R9, 0x8, R6 ;  /* 0x00000008091c7825 */ /* 0x001fc800078e0206 */
[----:B------:R-:W-:Y:S02]  /*53d0*/  IMAD.MOV.U32 R24, RZ, RZ, R11 ;  /* 0x000000ffff187224 */ /* 0x000fe400078e000b */
[----:B------:R-:W-:Y:S02]  /*53e0*/  IMAD.MOV.U32 R27, RZ, RZ, R0 ;  /* 0x000000ffff1b7224 */ /* 0x000fe400078e0000 */
[----:B------:R-:W-:Y:S02]  /*53f0*/  IMAD.MOV.U32 R26, RZ, RZ, R8 ;  /* 0x000000ffff1a7224 */ /* 0x000fe400078e0008 */
[----:B------:R-:W-:Y:S01]  /*5400*/  IMAD.MOV.U32 R22, RZ, RZ, R10 ;  /* 0x000000ffff167224 */ /* 0x000fe200078e000a */
[----:B--2---:R2:W-:Y:S06]  /*5410*/  STG.E.64 desc[UR16][R28.64], R16 ;  /* 0x000000101c007986 */ /* 0x0045ec000c101b10 */
.L_x_34:
[----:B------:R-:W-:Y:S05]  /*5420*/  BSYNC.RECONVERGENT B0 ;  /* 0x0000000000007941 */ /* 0x000fea0003800200 */
.L_x_33:
[----:B------:R-:W-:Y:S01]  /*5430*/  IMAD.MOV.U32 R19, RZ, RZ, R22 ;  /* 0x000000ffff137224 */ /* 0x000fe200078e0016 */
[----:B--2---:R-:W-:Y:S01]  /*5440*/  MOV R16, R18 ;  /* 0x0000001200107202 */ /* 0x004fe20000000f00 */
[----:B------:R-:W-:Y:S02]  /*5450*/  VIADD R9, R9, 0x1 ;  /* 0x0000000109097836 */ /* 0x000fe40000000000 */
[----:B------:R-:W-:Y:S02]  /*5460*/  IMAD.MOV.U32 R10, RZ, RZ, R27 ;  /* 0x000000ffff0a7224 */ /* 0x000fe400078e001b */
[----:B------:R-:W-:Y:S02]  /*5470*/  IMAD.MOV.U32 R8, RZ, RZ, R24 ;  /* 0x000000ffff087224 */ /* 0x000fe400078e0018 */
[----:B------:R-:W-:Y:S02]  /*5480*/  IMAD.MOV.U32 R0, RZ, RZ, R25 ;  /* 0x000000ffff007224 */ /* 0x000fe400078e0019 */
[----:B------:R-:W-:Y:S01]  /*5490*/  IMAD.MOV.U32 R22, RZ, RZ, R26 ;  /* 0x000000ffff167224 */ /* 0x000fe200078e001a */
[----:B------:R-:W-:Y:S06]  /*54a0*/  @P1 BRA `(.L_x_35) ;  /* 0xfffffffc00001947 */ /* 0x000fec000383ffff */
.L_x_18:
[----:B------:R-:W-:Y:S04]  /*54b0*/  STG.E.64 desc[UR16][R12.64+0x8], R26 ;  /* 0x0000081a0c007986 */ /* 0x000fe8000c101b10 */
[----:B------:R-:W-:Y:S04]  /*54c0*/  STG.E.64 desc[UR16][R12.64+0x10], R24 ;  /* 0x000010180c007986 */ /* 0x000fe8000c101b10 */
[----:B------:R-:W-:Y:S04]  /*54d0*/  STG.E.64 desc[UR16][R12.64+0x18], R20 ;  /* 0x000018140c007986 */ /* 0x000fe8000c101b10 */
[----:B------:R-:W-:Y:S04]  /*54e0*/  STG.E.64 desc[UR16][R12.64+0x28], R14 ;  /* 0x0000280e0c007986 */ /* 0x000fe8000c101b10 */
[----:B------:R-:W-:Y:S04]  /*54f0*/  STG.E desc[UR16][R12.64+0x20], R2 ;  /* 0x000020020c007986 */ /* 0x000fe8000c101910 */
[----:B------:R-:W-:Y:S01]  /*5500*/  STG.E.64 desc[UR16][R12.64], R18 ;  /* 0x000000120c007986 */ /* 0x000fe2000c101b10 */
[----:B------:R-:W-:Y:S05]  /*5510*/  EXIT ;  /* 0x000000000000794d */ /* 0x000fea0003800000 */
.L_x_36:
[----:B------:R-:W-:-:S00]  /*5520*/  BRA `(.L_x_36) ;  /* 0xfffffffc00fc7947 */ /* 0x000fc0000383ffff */
[----:B------:R-:W-:-:S00]  /*5530*/  NOP ;  /* 0x0000000000007918 */ /* 0x000fc00000000000 */
        /* <DEDUP_REMOVED lines=12> */
.L_x_115:


//--------------------- .text._Z19localSearchSteepestPmS_S_PiP17curandStateXORWOWii --------------------------
	.section	.text._Z19localSearchSteepestPmS_S_PiP17curandStateXORWOWii,"ax",@progbits
	.align	128
        .global         _Z19localSearchSteepestPmS_S_PiP17curandStateXORWOWii
        .type           _Z19localSearchSteepestPmS_S_PiP17curandStateXORWOWii,@function
        .size           _Z19localSearchSteepestPmS_S_PiP17curandStateXORWOWii,(.L_x_116 - _Z19localSearchSteepestPmS_S_PiP17curandStateXORWOWii)
        .other          _Z19localSearchSteepestPmS_S_PiP17curandStateXORWOWii,@"STO_CUDA_ENTRY STV_DEFAULT"
_Z19localSearchSteepestPmS_S_PiP17curandStateXORWOWii:
.text._Z19localSearchSteepestPmS_S_PiP17curandStateXORWOWii:
        /* <DEDUP_REMOVED lines=10> */
[----:B------:R-:W2:Y:S06]  /*00a0*/  LDCU UR9, c[0x0][0x3ac] ;  /* 0x00007580ff0977ac */ /* 0x000eac0008000800 */
[----:B------:R-:W3:Y:S01]  /*00b0*/  LDC.64 R12, c[0x0][0x3a0] ;  /* 0x0000e800ff0c7b82 */ /* 0x000ee20000000a00 */
[----:B------:R-:W4:Y:S07]  /*00c0*/  LDCU UR8, c[0x3][0x58] ;  /* 0x00c00b00ff0877ac */ /* 0x000f2e0008000800 */
[----:B------:R-:W2:Y:S01]  /*00d0*/  LDC.64 R20, c[0x0][0x380] ;  /* 0x0000e000ff147b82 */ /* 0x000ea20000000a00 */
[----:B0-----:R-:W-:-:S05]  /*00e0*/  IMAD.WIDE R10, R3, 0x4, R10 ;  /* 0x00000004030a7825 */ /* 0x001fca00078e020a */
[----:B-1----:R-:W2:Y:S01]  /*00f0*/  LDG.E R9, desc[UR6][R10.64] ;  /* 0x000000060a097981 */ /* 0x002ea2000c1e1900 */
[----:B---3--:R-:W-:-:S05]  /*0100*/  IMAD.WIDE R12, R3, 0x30, R12 ;  /* 0x00000030030c7825 */ /* 0x008fca00078e020c */
[----:B------:R0:W5:Y:S04]  /*0110*/  LDG.E.64 R30, desc[UR6][R12.64+0x8] ;  /* 0x000008060c1e7981 */ /* 0x000168000c1e1b00 */
[----:B------:R0:W5:Y:S04]  /*0120*/  LDG.E.64 R22, desc[UR6][R12.64+0x10] ;  /* 0x000010060c167981 */ /* 0x000168000c1e1b00 */
[----:B------:R0:W5:Y:S04]  /*0130*/  LDG.E R0, desc[UR6][R12.64+0x20] ;  /* 0x000020060c007981 */ /* 0x000168000c1e1900 */
[----:B------:R0:W5:Y:S04]  /*0140*/  LDG.E.64 R14, desc[UR6][R12.64+0x28] ;  /* 0x000028060c0e7981 */ /* 0x000168000c1e1b00 */
[----:B------:R0:W5:Y:S04]  /*0150*/  LDG.E.64 R16, desc[UR6][R12.64] ;  /* 0x000000060c107981 */ /* 0x000168000c1e1b00 */
[----:B------:R0:W5:Y:S01]  /*0160*/  LDG.E.64 R18, desc[UR6][R12.64+0x18] ;  /* 0x000018060c127981 */ /* 0x000162000c1e1b00 */
[----:B----4-:R-:W-:Y:S01]  /*0170*/  IMAD R3, R3, UR8, RZ ;  /* 0x0000000803037c24 */ /* 0x010fe2000f8e02ff */
[----:B------:R-:W-:Y:S03]  /*0180*/  BSSY.RECONVERGENT B1, `(.L_x_37) ;  /* 0x0000324000017945 */ /* 0x000fe60003800200 */
[----:B--2---:R-:W-:Y:S01]  /*0190*/  IMAD.WIDE R20, R3, 0x8, R20 ;  /* 0x0000000803147825 */ /* 0x004fe200078e0214 */
[----:B------:R-:W-:-:S04]  /*01a0*/  VIMNMX R2, PT, PT, R9, UR9, PT ;  /* 0x0000000909027c48 */ /* 0x000fc8000bfe0100 */
[----:B------:R-:W-:-:S13]  /*01b0*/  ISETP.GE.AND P0, PT, R2, 0x1, PT ;  /* 0x000000010200780c */ /* 0x000fda0003f06270 */
[----:B0-----:R-:W-:Y:S05]  /*01c0*/  @!P0 BRA `(.L_x_38) ;  /* 0x00000030007c8947 */ /* 0x001fea0003800000 */
[----:B------:R-:W-:Y:S01]  /*01d0*/  UISETP.GE.AND UP0, UPT, UR8, 0x1, UPT ;  /* 0x000000010800788c */ /* 0x000fe2000bf06270 */
[----:B-----5:R-:W-:Y:S02]  /*01e0*/  IMAD.MOV.U32 R4, RZ, RZ, R23 ;  /* 0x000000ffff047224 */ /* 0x020fe400078e0017 */
[----:B------:R-:W-:-:S06]  /*01f0*/  IMAD.MOV.U32 R5, RZ, RZ, R31 ;  /* 0x000000ffff057224 */ /* 0x000fcc00078e001f */
[----:B------:R-:W-:Y:S05]  /*0200*/  BRA.U !UP0, `(.L_x_39) ;  /* 0x00000029084c7547 */ /* 0x000fea000b800000 */
[----:B------:R-:W0:Y:S01]  /*0210*/  LDCU UR4, c[0x3][0x5c] ;  /* 0x00c00b80ff0477ac */ /* 0x000e220008000800 */
[----:B------:R-:W-:Y:S01]  /*0220*/  BSSY.RECONVERGENT B0, `(.L_x_40) ;  /* 0x0000290000007945 */ /* 0x000fe20003800200 */
[----:B0-----:R-:W-:-:S09]  /*0230*/  UISETP.GT.AND UP0, UPT, UR4, URZ, UPT ;  /* 0x000000ff0400728c */ /* 0x001fd2000bf04270 */
[----:B------:R-:W-:Y:S05]  /*0240*/  BRA.U UP0, `(.L_x_41) ;  /* 0x0000000500f87547 */ /* 0x000fea000b800000 */
[----:B------:R-:W0:Y:S01]  /*0250*/  LDC R6, c[0x3][0x60] ;  /* 0x00c01800ff067b82 */ /* 0x000e220000000800 */
[----:B------:R-:W-:Y:S01]  /*0260*/  MOV R27, 0xffffffff ;  /* 0xffffffff001b7802 */ /* 0x000fe20000000f00 */
[----:B------:R-:W-:Y:S01]  /*0270*/  IMAD.MOV.U32 R28, RZ, RZ, RZ ;  /* 0x000000ffff1c7224 */ /* 0x000fe200078e00ff */
[----:B0-----:R-:W0:Y:S01]  /*0280*/  I2F.U32.RP R23, R6 ;  /* 0x0000000600177306 */ /* 0x001e220000209000 */
[----:B------:R-:W-:Y:S02]  /*0290*/  ISETP.NE.U32.AND P0, PT, R6, RZ, PT ;  /* 0x000000ff0600720c */ /* 0x000fe40003f05070 */
[----:B------:R-:W-:-:S05]  /*02a0*/  LOP3.LUT R26, RZ, R6, RZ, 0x33, !PT ;  /* 0x00000006ff1a7212 */ /* 0x000fca00078e33ff */
[----:B0-----:R-:W0:Y:S02]  /*02b0*/  MUFU.RCP R23, R23 ;  /* 0x0000001700177308 */ /* 0x001e240000001000 */
[----:B0-----:R-:W-:Y:S02]  /*02c0*/  VIADD R2, R23, 0xffffffe ;  /* 0x0ffffffe17027836 */ /* 0x001fe40000000000 */
[----:B------:R-:W-:-:S04]  /*02d0*/  IMAD.MOV.U32 R23, RZ, RZ, RZ ;  /* 0x000000ffff177224 */ /* 0x000fc800078e00ff */
[----:B------:R0:W1:Y:S02]  /*02e0*/  F2I.FTZ.U32.TRUNC.NTZ R3, R2 ;  /* 0x0000000200037305 */ /* 0x000064000021f000 */
[----:B0-----:R-:W-:Y:S02]  /*02f0*/  IMAD.MOV.U32 R2, RZ, RZ, RZ ;  /* 0x000000ffff027224 */ /* 0x001fe400078e00ff */
[----:B-1----:R-:W-:-:S04]  /*0300*/  IMAD.MOV R7, RZ, RZ, -R3 ;  /* 0x000000ffff077224 */ /* 0x002fc800078e0a03 */
[----:B------:R-:W-:-:S04]  /*0310*/  IMAD R7, R7, R6, RZ ;  /* 0x0000000607077224 */ /* 0x000fc800078e02ff */
[----:B------:R-:W-:-:S04]  /*0320*/  IMAD.HI.U32 R8, R3, R7, R2 ;  /* 0x0000000703087227 */ /* 0x000fc800078e0002 */
[----:B------:R-:W-:-:S07]  /*0330*/  IMAD.MOV.U32 R7, RZ, RZ, RZ ;  /* 0x000000ffff077224 */ /* 0x000fce00078e00ff */
.L_x_42:
[----:B------:R-:W-:Y:S02]  /*0340*/  SHF.R.U32.HI R2, RZ, 0x2, R17 ;  /* 0x00000002ff027819 */ /* 0x000fe40000011611 */
[----:B------:R-:W-:Y:S02]  /*0350*/  SHF.L.U32 R3, R4, 0x4, RZ ;  /* 0x0000000404037819 */ /* 0x000fe400000006ff */
[----:B------:R-:W-:-:S05]  /*0360*/  LOP3.LUT R2, R2, R17, RZ, 0x3c, !PT ;  /* 0x0000001102027212 */ /* 0x000fca00078e3cff */
[----:B------:R-:W-:-:S05]  /*0370*/  IMAD.SHL.U32 R17, R2, 0x2, RZ ;  /* 0x0000000202117824 */ /* 0x000fca00078e00ff */
[----:B------:R-:W-:-:S04]  /*0380*/  LOP3.LUT R17, R4, R3, R17, 0x96, !PT ;  /* 0x0000000304117212 */ /* 0x000fc800078e9611 */
[----:B------:R-:W-:-:S04]  /*0390*/  LOP3.LUT R17, R17, R2, RZ, 0x3c, !PT ;  /* 0x0000000211117212 */ /* 0x000fc800078e3cff */
[----:B------:R-:W-:-:S05]  /*03a0*/  IADD3 R3, PT, PT, R16, 0x587c5, R17 ;  /* 0x000587c510037810 */ /* 0x000fca0007ffe011 */
[----:B------:R-:W-:-:S04]  /*03b0*/  IMAD.HI.U32 R2, R8, R3, RZ ;  /* 0x0000000308027227 */ /* 0x000fc800078e00ff */
[----:B------:R-:W-:-:S04]  /*03c0*/  IMAD.MOV R2, RZ, RZ, -R2 ;  /* 0x000000ffff027224 */ /* 0x000fc800078e0a02 */
[----:B------:R-:W-:Y:S02]  /*03d0*/  IMAD R25, R6, R2, R3 ;  /* 0x0000000206197224 */ /* 0x000fe400078e0203 */
[----:B------:R-:W0:Y:S03]  /*03e0*/  LDC.64 R2, c[0x0][0x390] ;  /* 0x0000e400ff027b82 */ /* 0x000e260000000a00 */
[----:B------:R-:W-:-:S13]  /*03f0*/  ISETP.GE.U32.AND P1, PT, R25, R6, PT ;  /* 0x000000061900720c */ /* 0x000fda0003f26070 */
[----:B------:R-:W-:-:S05]  /*0400*/  @P1 IMAD.IADD R25, R25, 0x1, -R6 ;  /* 0x0000000119191824 */ /* 0x000fca00078e0a06 */
[----:B------:R-:W-:-:S13]  /*0410*/  ISETP.GE.U32.AND P1, PT, R25, R6, PT ;  /* 0x000000061900720c */ /* 0x000fda0003f26070 */
[----:B------:R-:W-:-:S05]  /*0420*/  @P1 IMAD.IADD R25, R25, 0x1, -R6 ;  /* 0x0000000119191824 */ /* 0x000fca00078e0a06 */
[----:B------:R-:W-:-:S05]  /*0430*/  SEL R25, R26, R25, !P0 ;  /* 0x000000191a197207 */ /* 0x000fca0004000000 */
[----:B0-----:R-:W-:-:S06]  /*0440*/  IMAD.WIDE R24, R25, 0x8, R2 ;  /* 0x0000000819187825 */ /* 0x001fcc00078e0202 */
[----:B------:R-:W2:Y:S01]  /*0450*/  LDG.E.64 R24, desc[UR6][R24.64] ;  /* 0x0000000618187981 */ /* 0x000ea2000c1e1b00 */
[----:B------:R-:W-:Y:S02]  /*0460*/  SHF.R.U32.HI R29, RZ, 0x2, R30 ;  /* 0x00000002ff1d7819 */ /* 0x000fe4000001161e */
[----:B------:R-:W-:Y:S02]  /*0470*/  SHF.R.U32.HI R32, RZ, 0x2, R5 ;  /* 0x00000002ff207819 */ /* 0x000fe40000011605 */
[----:B------:R-:W-:Y:S01]  /*0480*/  LOP3.LUT R29, R29, R30, RZ, 0x3c, !PT ;  /* 0x0000001e1d1d7212 */ /* 0x000fe200078e3cff */
[----:B------:R-:W-:Y:S01]  /*0490*/  IMAD.SHL.U32 R30, R17, 0x10, RZ ;  /* 0x00000010111e7824 */ /* 0x000fe200078e00ff */
[----:B------:R-:W-:Y:S02]  /*04a0*/  LOP3.LUT R5, R32, R5, RZ, 0x3c, !PT ;  /* 0x0000000520057212 */ /* 0x000fe400078e3cff */
[----:B------:R-:W-:Y:S02]  /*04b0*/  SHF.L.U32 R31, R29, 0x1, RZ ;  /* 0x000000011d1f7819 */ /* 0x000fe400000006ff */
[----:B------:R-:W-:-:S02]  /*04c0*/  SHF.R.U32.HI R33, RZ, 0x2, R22 ;  /* 0x00000002ff217819 */ /* 0x000fc40000011616 */
[----:B------:R-:W-:Y:S01]  /*04d0*/  LOP3.LUT R30, R17, R30, R31, 0x96, !PT ;  /* 0x0000001e111e7212 */ /* 0x000fe200078e961f */
[----:B------:R-:W-:Y:S01]  /*04e0*/  IMAD.SHL.U32 R31, R5, 0x2, RZ ;  /* 0x00000002051f7824 */ /* 0x000fe200078e00ff */
[----:B------:R-:W-:Y:S02]  /*04f0*/  LOP3.LUT R33, R33, R22, RZ, 0x3c, !PT ;  /* 0x0000001621217212 */ /* 0x000fe400078e3cff */
[----:B------:R-:W-:Y:S02]  /*0500*/  LOP3.LUT R30, R30, R29, RZ, 0x3c, !PT ;  /* 0x0000001d1e1e7212 */ /* 0x000fe400078e3cff */
[----:B------:R-:W-:Y:S02]  /*0510*/  ISETP.GT.AND P1, PT, R9, RZ, PT ;  /* 0x000000ff0900720c */ /* 0x000fe40003f24270 */
[----:B------:R-:W-:Y:S01]  /*0520*/  VIMNMX R9, PT, PT, RZ, R9, PT ;  /* 0x00000009ff097248 */ /* 0x000fe20003fe0100 */
[----:B------:R-:W-:Y:S01]  /*0530*/  IMAD.SHL.U32 R29, R30, 0x10, RZ ;  /* 0x000000101e1d7824 */ /* 0x000fe200078e00ff */
[C---:B------:R-:W-:Y:S01]  /*0540*/  SEL R27, R28.reuse, R27, P1 ;  /* 0x0000001b1c1b7207 */ /* 0x040fe20000800000 */
[----:B------:R-:W-:-:S03]  /*0550*/  VIADD R28, R28, 0x1 ;  /* 0x000000011c1c7836 */ /* 0x000fc60000000000 */
[----:B------:R-:W-:Y:S01]  /*0560*/  LOP3.LUT R32, R30, R29, R31, 0x96, !PT ;  /* 0x0000001d1e207212 */ /* 0x000fe200078e961f */
[----:B------:R-:W-:Y:S01]  /*0570*/  IMAD.SHL.U32 R29, R33, 0x2, RZ ;  /* 0x00000002211d7824 */ /* 0x000fe200078e00ff */
[----:B------:R-:W-:Y:S02]  /*0580*/  SHF.R.U32.HI R31, RZ, 0x2, R4 ;  /* 0x00000002ff1f7819 */ /* 0x000fe40000011604 */
[----:B------:R-:W-:Y:S02]  /*0590*/  LOP3.LUT R5, R32, R5, RZ, 0x3c, !PT ;  /* 0x0000000520057212 */ /* 0x000fe400078e3cff */
[----:B------:R-:W-:Y:S02]  /*05a0*/  ISETP.NE.AND P2, PT, R28, UR8, PT ;  /* 0x000000081c007c0c */ /* 0x000fe4000bf45270 */
[----:B------:R-:W-:Y:S02]  /*05b0*/  SHF.L.U32 R22, R5, 0x4, RZ ;  /* 0x0000000405167819 */ /* 0x000fe400000006ff */
[----:B------:R-:W-:-:S02]  /*05c0*/  LOP3.LUT R4, R31, R4, RZ, 0x3c, !PT ;  /* 0x000000041f047212 */ /* 0x000fc400078e3cff */
[----:B------:R-:W-:-:S03]  /*05d0*/  LOP3.LUT R22, R5, R22, R29, 0x96, !PT ;  /* 0x0000001605167212 */ /* 0x000fc600078e961d */
[----:B------:R-:W-:Y:S01]  /*05e0*/  IMAD.SHL.U32 R31, R4, 0x2, RZ ;  /* 0x00000002041f7824 */ /* 0x000fe200078e00ff */
[----:B------:R-:W-:-:S05]  /*05f0*/  LOP3.LUT R22, R22, R33, RZ, 0x3c, !PT ;  /* 0x0000002116167212 */ /* 0x000fca00078e3cff */
[----:B------:R-:W-:-:S05]  /*0600*/  IMAD.SHL.U32 R29, R22, 0x10, RZ ;  /* 0x00000010161d7824 */ /* 0x000fca00078e00ff */
[----:B------:R-:W-:-:S04]  /*0610*/  LOP3.LUT R29, R22, R29, R31, 0x96, !PT ;  /* 0x0000001d161d7212 */ /* 0x000fc800078e961f */
[----:B------:R-:W-:Y:S02]  /*0620*/  LOP3.LUT R4, R29, R4, RZ, 0x3c, !PT ;  /* 0x000000041d047212 */ /* 0x000fe400078e3cff */
[----:B--2---:R-:W-:Y:S01]  /*0630*/  SEL R7, R24, R7, P1 ;  /* 0x0000000718077207 */ /* 0x004fe20000800000 */
[----:B------:R-:W-:Y:S01]  /*0640*/  IMAD.MOV.U32 R24, RZ, RZ, R16 ;  /* 0x000000ffff187224 */ /* 0x000fe200078e0010 */
[----:B------:R-:W-:Y:S02]  /*0650*/  SEL R23, R25, R23, P1 ;  /* 0x0000001719177207 */ /* 0x000fe40000800000 */
[----:B------:R-:W-:Y:S01]  /*0660*/  IADD3 R16, PT, PT, R16, 0x1ba6d9, RZ ;  /* 0x001ba6d910107810 */ /* 0x000fe20007ffe0ff */
[----:B------:R-:W-:Y:S06]  /*0670*/  @P2 BRA `(.L_x_42) ;  /* 0xfffffffc00302947 */ /* 0x000fec000383ffff */
[----:B------:R-:W-:-:S13]  /*0680*/  ISETP.GT.AND P1, PT, R27, -0x1, PT ;  /* 0xffffffff1b00780c */ /* 0x000fda0003f24270 */
[----:B------:R-:W-:Y:S05]  /*0690*/  @P1 BRA `(.L_x_43) ;  /* 0x0000000000c81947 */ /* 0x000fea0003800000 */
[----:B------:R-:W-:Y:S01]  /*06a0*/  SHF.R.U32.HI R16, RZ, 0x2, R17 ;  /* 0x00000002ff107819 */ /* 0x000fe20000011611 */
[----:B------:R-:W-:-:S03]  /*06b0*/  IMAD.SHL.U32 R7, R4, 0x10, RZ ;  /* 0x0000001004077824 */ /* 0x000fc600078e00ff */
        /* <DEDUP_REMOVED lines=9> */
[----:B------:R-:W-:Y:S02]  /*0750*/  IADD3 R16, PT, PT, R24, 0x26b663, RZ ;  /* 0x0026b66318107810 */ /* 0x000fe40007ffe0ff */
[----:B------:R-:W-:-:S05]  /*0760*/  LOP3.LUT R23, R28, R7, RZ, 0x3c, !PT ;  /* 0x000000071c177212 */ /* 0x000fca00078e3cff */
[----:B------:R-:W-:-:S04]  /*0770*/  IMAD.IADD R9, R23, 0x1, R16 ;  /* 0x0000000117097824 */ /* 0x000fc800078e0210 */
[----:B------:R-:W-:-:S04]  /*0780*/  IMAD.HI.U32 R8, R8, R9, RZ ;  /* 0x0000000908087227 */ /* 0x000fc800078e00ff */
[----:B------:R-:W-:-:S04]  /*0790*/  IMAD.MOV R8, RZ, RZ, -R8 ;  /* 0x000000ffff087224 */ /* 0x000fc800078e0a08 */
[----:B------:R-:W-:-:S05]  /*07a0*/  IMAD R9, R6, R8, R9 ;  /* 0x0000000806097224 */ /* 0x000fca00078e0209 */
[----:B------:R-:W-:-:S13]  /*07b0*/  ISETP.GE.U32.AND P1, PT, R9, R6, PT ;  /* 0x000000060900720c */ /* 0x000fda0003f26070 */
[----:B------:R-:W-:-:S05]  /*07c0*/  @P1 IMAD.IADD R9, R9, 0x1, -R6 ;  /* 0x0000000109091824 */ /* 0x000fca00078e0a06 */
[----:B------:R-:W-:-:S13]  /*07d0*/  ISETP.GE.U32.AND P1, PT, R9, R6, PT ;  /* 0x000000060900720c */ /* 0x000fda0003f26070 */
[----:B------:R-:W-:-:S05]  /*07e0*/  @P1 IMAD.IADD R9, R9, 0x1, -R6 ;  /* 0x0000000109091824 */ /* 0x000fca00078e0a06 */
[----:B------:R-:W-:-:S05]  /*07f0*/  SEL R9, R26, R9, !P0 ;  /* 0x000000091a097207 */ /* 0x000fca0004000000 */
[----:B------:R-:W-:-:S06]  /*0800*/  IMAD.WIDE.U32 R2, R9, 0x8, R2 ;  /* 0x0000000809027825 */ /* 0x000fcc00078e0002 */
[----:B------:R-:W2:Y:S01]  /*0810*/  LDG.E.64 R2, desc[UR6][R2.64] ;  /* 0x0000000602027981 */ /* 0x000ea2000c1e1b00 */
[----:B------:R-:W0:Y:S01]  /*0820*/  I2F.U32.RP R17, UR8 ;  /* 0x0000000800117d06 */ /* 0x000e220008209000 */
[----:B------:R-:W-:Y:S01]  /*0830*/  IADD3 R6, PT, PT, R24, 0x212e9e, R7 ;  /* 0x00212e9e18067810 */ /* 0x000fe20007ffe007 */
[----:B------:R-:W-:Y:S01]  /*0840*/  IMAD.MOV.U32 R30, RZ, RZ, R22 ;  /* 0x000000ffff1e7224 */ /* 0x000fe200078e0016 */
[----:B------:R-:W-:Y:S01]  /*0850*/  ISETP.NE.U32.AND P1, PT, RZ, UR8, PT ;  /* 0x00000008ff007c0c */ /* 0x000fe2000bf25070 */
[----:B------:R-:W-:Y:S01]  /*0860*/  IMAD.MOV.U32 R31, RZ, RZ, R4 ;  /* 0x000000ffff1f7224 */ /* 0x000fe200078e0004 */
[----:B------:R-:W-:-:S03]  /*0870*/  MOV R22, R7 ;  /* 0x0000000700167202 */ /* 0x000fc60000000f00 */
[----:B0-----:R-:W0:Y:S02]  /*0880*/  MUFU.RCP R17, R17 ;  /* 0x0000001100117308 */ /* 0x001e240000001000 */
[----:B0-----:R-:W-:Y:S01]  /*0890*/  IADD3 R8, PT, PT, R17, 0xffffffe, RZ ;  /* 0x0ffffffe11087810 */ /* 0x001fe20007ffe0ff */
[----:B------:R-:W-:-:S05]  /*08a0*/  IMAD.MOV.U32 R17, RZ, RZ, R5 ;  /* 0x000000ffff117224 */ /* 0x000fca00078e0005 */
[----:B------:R0:W1:Y:S02]  /*08b0*/  F2I.FTZ.U32.TRUNC.NTZ R9, R8 ;  /* 0x0000000800097305 */ /* 0x000064000021f000 */
[----:B0-----:R-:W-:Y:S02]  /*08c0*/  IMAD.MOV.U32 R8, RZ, RZ, RZ ;  /* 0x000000ffff087224 */ /* 0x001fe400078e00ff */
[----:B-1----:R-:W-:-:S04]  /*08d0*/  IMAD.MOV R25, RZ, RZ, -R9 ;  /* 0x000000ffff197224 */ /* 0x002fc800078e0a09 */
[----:B------:R-:W-:-:S04]  /*08e0*/  IMAD R25, R25, UR8, RZ ;  /* 0x0000000819197c24 */ /* 0x000fc8000f8e02ff */
[----:B------:R-:W-:-:S06]  /*08f0*/  IMAD.HI.U32 R9, R9, R25, R8 ;  /* 0x0000001909097227 */ /* 0x000fcc00078e0008 */
[----:B------:R-:W-:-:S04]  /*0900*/  IMAD.HI.U32 R9, R9, R6, RZ ;  /* 0x0000000609097227 */ /* 0x000fc800078e00ff */
[----:B------:R-:W-:-:S04]  /*0910*/  IMAD.MOV R9, RZ, RZ, -R9 ;  /* 0x000000ffff097224 */ /* 0x000fc800078e0a09 */
[----:B------:R-:W-:-:S05]  /*0920*/  IMAD R9, R9, UR8, R6 ;  /* 0x0000000809097c24 */ /* 0x000fca000f8e0206 */
[----:B------:R-:W-:-:S13]  /*0930*/  ISETP.GE.U32.AND P0, PT, R9, UR8, PT ;  /* 0x0000000809007c0c */ /* 0x000fda000bf06070 */
[----:B------:R-:W-:-:S05]  /*0940*/  @P0 VIADD R9, R9, -UR8 ;  /* 0x8000000809090c36 */ /* 0x000fca0008000000 */
[----:B------:R-:W-:-:S13]  /*0950*/  ISETP.GE.U32.AND P0, PT, R9, UR8, PT ;  /* 0x0000000809007c0c */ /* 0x000fda000bf06070 */
[----:B------:R-:W-:Y:S02]  /*0960*/  @P0 IADD3 R9, PT, PT, R9, -UR8, RZ ;  /* 0x8000000809090c10 */ /* 0x000fe4000fffe0ff */
[----:B------:R-:W-:-:S05]  /*0970*/  @!P1 LOP3.LUT R9, RZ, UR8, RZ, 0x33, !PT ;  /* 0x00000008ff099c12 */ /* 0x000fca000f8e33ff */
[----:B------:R-:W-:-:S04]  /*0980*/  IMAD.WIDE.U32 R20, R9, 0x8, R20 ;  /* 0x0000000809147825 */ /* 0x000fc800078e0014 */
[----:B------:R-:W-:Y:S01]  /*0990*/  IMAD.MOV.U32 R9, RZ, RZ, RZ ;  /* 0x000000ffff097224 */ /* 0x000fe200078e00ff */
[----:B--2---:R3:W-:Y:S01]  /*09a0*/  STG.E.64 desc[UR6][R20.64], R2 ;  /* 0x0000000214007986 */ /* 0x0047e2000c101b06 */
[----:B------:R-:W-:Y:S05]  /*09b0*/  BRA `(.L_x_44) ;  /* 0x0000002000587947 */ /* 0x000fea0003800000 */
.L_x_43:
[----:B------:R-:W-:-:S04]  /*09c0*/  IMAD.WIDE.U32 R20, R27, 0x8, R20 ;  /* 0x000000081b147825 */ /* 0x000fc800078e0014 */
[----:B------:R-:W-:Y:S02]  /*09d0*/  IMAD.MOV.U32 R2, RZ, RZ, R7 ;  /* 0x000000ffff027224 */ /* 0x000fe400078e0007 */
[----:B------:R-:W-:Y:S02]  /*09e0*/  IMAD.MOV.U32 R3, RZ, RZ, R23 ;  /* 0x000000ffff037224 */ /* 0x000fe400078e0017 */
[----:B------:R-:W-:Y:S02]  /*09f0*/  IMAD.MOV.U32 R23, RZ, RZ, R4 ;  /* 0x000000ffff177224 */ /* 0x000fe400078e0004 */
[----:B------:R-:W-:Y:S01]  /*0a00*/  IMAD.MOV.U32 R31, RZ, RZ, R5 ;  /* 0x000000ffff1f7224 */ /* 0x000fe200078e0005 */
[----:B------:R2:W-:Y:S01]  /*0a10*/  STG.E.64 desc[UR6][R20.64], R2 ;  /* 0x0000000214007986 */ /* 0x0005e2000c101b06 */
[----:B------:R-:W-:Y:S05]  /*0a20*/  BRA `(.L_x_44) ;  /* 0x00000020003c7947 */ /* 0x000fea0003800000 */
.L_x_41:
[----:B------:R-:W-:Y:S02]  /*0a30*/  HFMA2 R2, -RZ, RZ, 0, 0 ;  /* 0x00000000ff027431 */ /* 0x000fe400000001ff */
[----:B------:R-:W-:Y:S02]  /*0a40*/  IMAD.MOV.U32 R31, RZ, RZ, R5 ;  /* 0x000000ffff1f7224 */ /* 0x000fe400078e0005 */
[----:B------:R-:W-:-:S07]  /*0a50*/  IMAD.MOV.U32 R23, RZ, RZ, R4 ;  /* 0x000000ffff177224 */ /* 0x000fce00078e0004 */
.L_x_76:
[----:B0-----:R-:W0:Y:S01]  /*0a60*/  LDCU UR4, c[0x3][0x58] ;  /* 0x00c00b00ff0477ac */ /* 0x001e220008000800 */
[----:B------:R-:W-:Y:S01]  /*0a70*/  IMAD.MOV.U32 R3, RZ, RZ, -0x1 ;  /* 0xffffffffff037424 */ /* 0x000fe200078e00ff */
[----:B------:R-:W-:Y:S01]  /*0a80*/  MOV R6, RZ ;  /* 0x000000ff00067202 */ /* 0x000fe20000000f00 */
[----:B-1----:R-:W-:Y:S02]  /*0a90*/  IMAD.MOV.U32 R35, RZ, RZ, RZ ;  /* 0x000000ffff237224 */ /* 0x002fe400078e00ff */
[----:B0-----:R-:W-:-:S05]  /*0aa0*/  IMAD.U32 R8, RZ, RZ, UR4 ;  /* 0x00000004ff087e24 */ /* 0x001fca000f8e00ff */
[----:B------:R-:W-:-:S13]  /*0ab0*/  ISETP.GE.AND P0, PT, R8, 0x1, PT ;  /* 0x000000010800780c */ /* 0x000fda0003f06270 */
[----:B------:R-:W-:Y:S05]  /*0ac0*/  @!P0 BRA `(.L_x_45) ;  /* 0x0000001400548947 */ /* 0x000fea0003800000 */
[----:B------:R-:W-:Y:S01]  /*0ad0*/  IMAD.MOV.U32 R7, RZ, RZ, R17 ;  /* 0x000000ffff077224 */ /* 0x000fe200078e0011 */
[----:B------:R-:W-:Y:S01]  /*0ae0*/  MOV R17, R31 ;  /* 0x0000001f00117202 */ /* 0x000fe20000000f00 */
[----:B------:R-:W-:Y:S02]  /*0af0*/  IMAD.MOV.U32 R5, RZ, RZ, R30 ;  /* 0x000000ffff057224 */ /* 0x000fe400078e001e */
[----:B------:R-:W-:Y:S02]  /*0b00*/  IMAD.MOV.U32 R4, RZ, RZ, RZ ;  /* 0x000000ffff047224 */ /* 0x000fe400078e00ff */
[----:B------:R-:W-:Y:S02]  /*0b10*/  IMAD.MOV.U32 R30, RZ, RZ, R22 ;  /* 0x000000ffff1e7224 */ /* 0x000fe400078e0016 */
[----:B------:R-:W-:-:S07]  /*0b20*/  IMAD.MOV.U32 R31, RZ, RZ, R23 ;  /* 0x000000ffff1f7224 */ /* 0x000fce00078e0017 */
.L_x_67:
[----:B------:R-:W0:Y:S01]  /*0b30*/  LDCU UR4, c[0x3][0x60] ;  /* 0x00c00c00ff0477ac */ /* 0x000e220008000800 */
[----:B------:R-:W-:Y:S01]  /*0b40*/  SHF.R.U32.HI R8, RZ, 0x2, R7 ;  /* 0x00000002ff087819 */ /* 0x000fe20000011607 */
[----:B-1----:R-:W1:Y:S01]  /*0b50*/  LDC.64 R28, c[0x0][0x390] ;  /* 0x0000e400ff1c7b82 */ /* 0x002e620000000a00 */
[----:B------:R-:W-:Y:S02]  /*0b60*/  SHF.L.U32 R22, R31, 0x4, RZ ;  /* 0x000000041f167819 */ /* 0x000fe400000006ff */
[----:B------:R-:W-:-:S05]  /*0b70*/  LOP3.LUT R8, R8, R7, RZ, 0x3c, !PT ;  /* 0x0000000708087212 */ /* 0x000fca00078e3cff */
[----:B------:R-:W-:-:S05]  /*0b80*/  IMAD.SHL.U32 R7, R8, 0x2, RZ ;  /* 0x0000000208077824 */ /* 0x000fca00078e00ff */
[----:B------:R-:W-:Y:S01]  /*0b90*/  LOP3.LUT R7, R31, R22, R7, 0x96, !PT ;  /* 0x000000161f077212 */ /* 0x000fe200078e9607 */
[----:B------:R-:W-:Y:S01]  /*0ba0*/  IMAD.MOV.U32 R22, RZ, RZ, RZ ;  /* 0x000000ffff167224 */ /* 0x000fe200078e00ff */
[----:B0-----:R-:W0:Y:S02]  /*0bb0*/  I2F.U32.RP R24, UR4 ;  /* 0x0000000400187d06 */ /* 0x001e240008209000 */
[----:B------:R-:W-:Y:S02]  /*0bc0*/  LOP3.LUT R7, R7, R8, RZ, 0x3c, !PT ;  /* 0x0000000807077212 */ /* 0x000fe400078e3cff */
[----:B------:R-:W-:Y:S02]  /*0bd0*/  ISETP.NE.U32.AND P1, PT, RZ, UR4, PT ;  /* 0x00000004ff007c0c */ /* 0x000fe4000bf25070 */
[----:B------:R-:W-:Y:S02]  /*0be0*/  IADD3 R8, PT, PT, R16, 0x587c5, R7 ;  /* 0x000587c510087810 */ /* 0x000fe40007ffe007 */
        /* <DEDUP_REMOVED lines=14> */
[----:B-1----:R-:W-:-:S06]  /*0cd0*/  IMAD.WIDE R28, R23, 0x8, R28 ;  /* 0x00000008171c7825 */ /* 0x002fcc00078e021c */
[----:B------:R-:W2:Y:S01]  /*0ce0*/  LDG.E.64 R28, desc[UR6][R28.64] ;  /* 0x000000061c1c7981 */ /* 0x000ea2000c1e1b00 */
[----:B------:R-:W-:-:S05]  /*0cf0*/  IMAD.WIDE.U32 R22, R4, 0x8, R20 ;  /* 0x0000000804167825 */ /* 0x000fca00078e0014 */
[----:B------:R0:W5:Y:S01]  /*0d00*/  LDG.E.64 R24, desc[UR6][R22.64] ;  /* 0x0000000616187981 */ /* 0x000162000c1e1b00 */
[----:B------:R-:W-:Y:S02]  /*0d10*/  IMAD.MOV.U32 R37, RZ, RZ, RZ ;  /* 0x000000ffff257224 */ /* 0x000fe400078e00ff */
[----:B------:R-:W-:Y:S01]  /*0d20*/  IMAD.MOV.U32 R34, RZ, RZ, RZ ;  /* 0x000000ffff227224 */ /* 0x000fe200078e00ff */
[----:B--2---:R0:W-:Y:S06]  /*0d30*/  STG.E.64 desc[UR6][R22.64], R28 ;  /* 0x0000001c16007986 */ /* 0x0041ec000c101b06 */
.L_x_49:
[----:B------:R-:W1:Y:S01]  /*0d40*/  LDC.64 R26, c[0x0][0x388] ;  /* 0x0000e200ff1a7b82 */ /* 0x000e620000000a00 */
[----:B------:R-:W2:Y:S01]  /*0d50*/  LDCU.64 UR4, c[0x3][0x58] ;  /* 0x00c00b00ff0477ac */ /* 0x000ea20008000a00 */
[----:B-1----:R-:W-:-:S06]  /*0d60*/  IMAD.WIDE.U32 R26, R37, 0x8, R26 ;  /* 0x00000008251a7825 */ /* 0x002fcc00078e001a */
[----:B-----5:R-:W5:Y:S01]  /*0d70*/  LDG.E.64 R26, desc[UR6][R26.64] ;  /* 0x000000061a1a7981 */ /* 0x020f62000c1e1b00 */
[----:B--2---:R-:W-:Y:S01]  /*0d80*/  UIADD3 UR4, UPT, UPT, -UR4, URZ, URZ ;  /* 0x000000ff04047290 */ /* 0x004fe2000fffe1ff */
[----:B------:R-:W-:Y:S01]  /*0d90*/  VIADD R37, R37, 0x1 ;  /* 0x0000000125257836 */ /* 0x000fe20000000000 */
[----:B------:R-:W-:Y:S01]  /*0da0*/  BSSY.RECONVERGENT B2, `(.L_x_46) ;  /* 0x0000017000027945 */ /* 0x000fe20003800200 */
[----:B------:R-:W-:Y:S01]  /*0db0*/  IMAD.MOV.U32 R8, RZ, RZ, R20 ;  /* 0x000000ffff087224 */ /* 0x000fe200078e0014 */
[----:B------:R-:W-:Y:S02]  /*0dc0*/  MOV R39, R21 ;  /* 0x0000001500277202 */ /* 0x000fe40000000f00 */
[----:B------:R-:W-:Y:S01]  /*0dd0*/  ISETP.NE.AND P2, PT, R37, UR5, PT ;  /* 0x0000000525007c0c */ /* 0x000fe2000bf45270 */
[----:B------:R-:W-:-:S12]  /*0de0*/  IMAD.U32 R36, RZ, RZ, UR4 ;  /* 0x00000004ff247e24 */ /* 0x000fd8000f8e00ff */
.L_x_48:
[----:B------:R-:W-:Y:S01]  /*0df0*/  IMAD.MOV.U32 R32, RZ, RZ, R8 ;  /* 0x000000ffff207224 */ /* 0x000fe200078e0008 */
[----:B------:R-:W1:Y:S01]  /*0e00*/  LDCU UR4, c[0x3][0x54] ;  /* 0x00c00a80ff0477ac */ /* 0x000e620008000800 */
[----:B------:R-:W-:-:S06]  /*0e10*/  IMAD.MOV.U32 R33, RZ, RZ, R39 ;  /* 0x000000ffff217224 */ /* 0x000fcc00078e0027 */
[----:B------:R-:W2:Y:S02]  /*0e20*/  LDG.E.64 R32, desc[UR6][R32.64] ;  /* 0x0000000620207981 */ /* 0x000ea4000c1e1b00 */
[----:B--2--5:R-:W-:Y:S02]  /*0e30*/  LOP3.LUT R40, R32, R26, RZ, 0xc0, !PT ;  /* 0x0000001a20287212 */ /* 0x024fe400078ec0ff */
[----:B------:R-:W-:Y:S02]  /*0e40*/  LOP3.LUT R42, R33, R27, RZ, 0xc0, !PT ;  /* 0x0000001b212a7212 */ /* 0x000fe400078ec0ff */
[----:B------:R-:W-:Y:S08]  /*0e50*/  POPC R38, R40 ;  /* 0x0000002800267309 */ /* 0x000ff00000000000 */
[----:B------:R-:W2:Y:S02]  /*0e60*/  POPC R41, R42 ;  /* 0x0000002a00297309 */ /* 0x000ea40000000000 */
[----:B--2---:R-:W-:-:S02]  /*0e70*/  IMAD.IADD R38, R38, 0x1, R41 ;  /* 0x0000000126267824 */ /* 0x004fc400078e0229 */
[----:B------:R-:W-:-:S03]  /*0e80*/  HFMA2 R41, -RZ, RZ, 0, 0 ;  /* 0x00000000ff297431 */ /* 0x000fc600000001ff */
[----:B-1----:R-:W-:-:S13]  /*0e90*/  ISETP.GE.AND P0, PT, R38, UR4, PT ;  /* 0x0000000426007c0c */ /* 0x002fda000bf06270 */
[----:B------:R-:W-:Y:S05]  /*0ea0*/  @P0 BRA `(.L_x_47) ;  /* 0x0000000000180947 */ /* 0x000fea0003800000 */
[----:B------:R-:W-:Y:S01]  /*0eb0*/  VIADD R36, R36, 0x1 ;  /* 0x0000000124247836 */ /* 0x000fe20000000000 */
[----:B------:R-:W-:-:S04]  /*0ec0*/  IADD3 R8, P1, PT, R8, 0x8, RZ ;  /* 0x0000000808087810 */ /* 0x000fc80007f3e0ff */
[----:B------:R-:W-:Y:S01]  /*0ed0*/  ISETP.NE.AND P0, PT, R36, RZ, PT ;  /* 0x000000ff2400720c */ /* 0x000fe20003f05270 */
[----:B------:R-:W-:-:S12]  /*0ee0*/  IMAD.X R39, RZ, RZ, R39, P1 ;  /* 0x000000ffff277224 */ /* 0x000fd800008e0627 */
[----:B------:R-:W-:Y:S05]  /*0ef0*/  @P0 BRA `(.L_x_48) ;  /* 0xfffffffc00bc0947 */ /* 0x000fea000383ffff */
[----:B------:R-:W-:-:S07]  /*0f00*/  IMAD.MOV.U32 R41, RZ, RZ, 0x1 ;  /* 0x00000001ff297424 */ /* 0x000fce00078e00ff */
.L_x_47:
[----:B------:R-:W-:Y:S05]  /*0f10*/  BSYNC.RECONVERGENT B2 ;  /* 0x0000000000027941 */ /* 0x000fea0003800200 */
.L_x_46:
[----:B------:R-:W-:Y:S01]  /*0f20*/  IMAD.IADD R34, R41, 0x1, R34 ;  /* 0x0000000129227824 */ /* 0x000fe200078e0222 */
[----:B------:R-:W-:Y:S06]  /*0f30*/  @P2 BRA `(.L_x_49) ;  /* 0xfffffffc00802947 */ /* 0x000fec000383ffff */
[----:B------:R-:W1:Y:S01]  /*0f40*/  LDCU UR4, c[0x3][0x60] ;  /* 0x00c00c00ff0477ac */ /* 0x000e620008000800 */
[----:B------:R-:W-:Y:S01]  /*0f50*/  SHF.R.U32.HI R8, RZ, 0x2, R5 ;  /* 0x00000002ff087819 */ /* 0x000fe20000011605 */
[----:B------:R-:W-:Y:S01]  /*0f60*/  IMAD.SHL.U32 R26, R7, 0x10, RZ ;  /* 0x00000010071a7824 */ /* 0x000fe200078e00ff */
[----:B------:R2:W-:Y:S02]  /*0f70*/  STG.E.64 desc[UR6][R22.64], R24 ;  /* 0x0000001816007986 */ /* 0x0005e4000c101b06 */
[----:B------:R-:W-:-:S05]  /*0f80*/  LOP3.LUT R8, R8, R5, RZ, 0x3c, !PT ;  /* 0x0000000508087212 */ /* 0x000fca00078e3cff */
[----:B------:R-:W-:-:S05]  /*0f90*/  IMAD.SHL.U32 R5, R8, 0x2, RZ ;  /* 0x0000000208057824 */ /* 0x000fca00078e00ff */
[----:B------:R-:W-:Y:S01]  /*0fa0*/  LOP3.LUT R5, R7, R26, R5, 0x96, !PT ;  /* 0x0000001a07057212 */ /* 0x000fe200078e9605 */
[----:B------:R-:W-:Y:S01]  /*0fb0*/  IMAD.MOV.U32 R26, RZ, RZ, RZ ;  /* 0x000000ffff1a7224 */ /* 0x000fe200078e00ff */
[----:B-1----:R-:W1:Y:S02]  /*0fc0*/  I2F.U32.RP R32, UR4 ;  /* 0x0000000400207d06 */ /* 0x002e640008209000 */
[----:B------:R-:W-:Y:S02]  /*0fd0*/  LOP3.LUT R5, R5, R8, RZ, 0x3c, !PT ;  /* 0x0000000805057212 */ /* 0x000fe400078e3cff */
[----:B------:R-:W-:Y:S02]  /*0fe0*/  ISETP.NE.U32.AND P1, PT, RZ, UR4, PT ;  /* 0x00000004ff007c0c */ /* 0x000fe4000bf25070 */
[----:B------:R-:W-:Y:S02]  /*0ff0*/  IADD3 R8, PT, PT, R16, 0xb0f8a, R5 ;  /* 0x000b0f8a10087810 */ /* 0x000fe40007ffe005 */
[----:B-1----:R-:W1:Y:S02]  /*1000*/  MUFU.RCP R32, R32 ;  /* 0x0000002000207308 */ /* 0x002e640000001000 */
[----:B-1----:R-:W-:-:S06]  /*1010*/  IADD3 R27, PT, PT, R32, 0xffffffe, RZ ;  /* 0x0ffffffe201b7810 */ /* 0x002fcc0007ffe0ff */
[----:B------:R-:W1:Y:S02]  /*1020*/  F2I.FTZ.U32.TRUNC.NTZ R27, R27 ;  /* 0x0000001b001b7305 */ /* 0x000e64000021f000 */
[----:B-1----:R-:W-:-:S04]  /*1030*/  IMAD.MOV R33, RZ, RZ, -R27 ;  /* 0x000000ffff217224 */ /* 0x002fc800078e0a1b */
[----:B------:R-:W-:-:S04]  /*1040*/  IMAD R33, R33, UR4, RZ ;  /* 0x0000000421217c24 */ /* 0x000fc8000f8e02ff */
[----:B------:R-:W-:-:S06]  /*1050*/  IMAD.HI.U32 R33, R27, R33, R26 ;  /* 0x000000211b217227 */ /* 0x000fcc00078e001a */
[----:B------:R-:W-:-:S05]  /*1060*/  IMAD.HI.U32 R26, R33, R8, RZ ;  /* 0x00000008211a7227 */ /* 0x000fca00078e00ff */
[----:B------:R-:W-:Y:S02]  /*1070*/  IADD3 R33, PT, PT, -R26, RZ, RZ ;  /* 0x000000ff1a217210 */ /* 0x000fe40007ffe1ff */
[----:B------:R-:W1:Y:S03]  /*1080*/  LDC.64 R26, c[0x0][0x390] ;  /* 0x0000e400ff1a7b82 */ /* 0x000e660000000a00 */
[----:B------:R-:W-:-:S05]  /*1090*/  IMAD R33, R33, UR4, R8 ;  /* 0x0000000421217c24 */ /* 0x000fca000f8e0208 */
[----:B------:R-:W-:-:S13]  /*10a0*/  ISETP.GE.U32.AND P0, PT, R33, UR4, PT ;  /* 0x0000000421007c0c */ /* 0x000fda000bf06070 */
[----:B------:R-:W-:-:S05]  /*10b0*/  @P0 VIADD R33, R33, -UR4 ;  /* 0x8000000421210c36 */ /* 0x000fca0008000000 */
[----:B------:R-:W-:-:S13]  /*10c0*/  ISETP.GE.U32.AND P0, PT, R33, UR4, PT ;  /* 0x0000000421007c0c */ /* 0x000fda000bf06070 */
[----:B------:R-:W-:Y:S01]  /*10d0*/  @P0 VIADD R33, R33, -UR4 ;  /* 0x8000000421210c36 */ /* 0x000fe20008000000 */
[----:B------:R-:W-:-:S05]  /*10e0*/  @!P1 LOP3.LUT R33, RZ, UR4, RZ, 0x33, !PT ;  /* 0x00000004ff219c12 */ /* 0x000fca000f8e33ff */
[----:B-1----:R-:W-:-:S06]  /*10f0*/  IMAD.WIDE R26, R33, 0x8, R26 ;  /* 0x00000008211a7825 */ /* 0x002fcc00078e021a */
[----:B------:R-:W3:Y:S01]  /*1100*/  LDG.E.64 R26, desc[UR6][R26.64] ;  /* 0x000000061a1a7981 */ /* 0x000ee2000c1e1b00 */
[----:B------:R-:W-:Y:S01]  /*1110*/  ISETP.GE.AND P0, PT, R34, R9, PT ;  /* 0x000000092200720c */ /* 0x000fe20003f06270 */
[----:B------:R-:W-:-:S03]  /*1120*/  IMAD.MOV.U32 R37, RZ, RZ, RZ ;  /* 0x000000ffff257224 */ /* 0x000fc600078e00ff */
[----:B------:R-:W-:Y:S01]  /*1130*/  SEL R8, R29, R35, !P0 ;  /* 0x000000231d087207 */ /* 0x000fe20004000000 */
[----:B------:R-:W-:Y:S01]  /*1140*/  IMAD.MOV.U32 R35, RZ, RZ, RZ ;  /* 0x000000ffff237224 */ /* 0x000fe200078e00ff */
[----:B------:R-:W-:Y:S01]  /*1150*/  SEL R6, R28, R6, !P0 ;  /* 0x000000061c067207 */ /* 0x000fe20004000000 */
[----:B---3--:R2:W-:Y:S06]  /*1160*/  STG.E.64 desc[UR6][R22.64], R26 ;  /* 0x0000001a16007986 */ /* 0x0085ec000c101b06 */
.L_x_53:
[----:B0-----:R-:W0:Y:S01]  /*1170*/  LDC.64 R28, c[0x0][0x388] ;  /* 0x0000e200ff1c7b82 */ /* 0x001e220000000a00 */
[----:B------:R-:W1:Y:S01]  /*1180*/  LDCU UR4, c[0x3][0x5c] ;  /* 0x00c00b80ff0477ac */ /* 0x000e620008000800 */
[----:B0-----:R-:W-:-:S06]  /*1190*/  IMAD.WIDE.U32 R28, R37, 0x8, R28 ;  /* 0x00000008251c7825 */ /* 0x001fcc00078e001c */
[----:B------:R-:W5:Y:S01]  /*11a0*/  LDG.E.64 R28, desc[UR6][R28.64] ;  /* 0x000000061c1c7981 */ /* 0x000f62000c1e1b00 */
[----:B------:R-:W-:Y:S01]  /*11b0*/  IADD3 R37, PT, PT, R37, 0x1, RZ ;  /* 0x0000000125257810 */ /* 0x000fe20007ffe0ff */
[----:B------:R-:W-:Y:S01]  /*11c0*/  BSSY.RECONVERGENT B2, `(.L_x_50) ;  /* 0x0000013000027945 */ /* 0x000fe20003800200 */
[----:B------:R-:W-:Y:S02]  /*11d0*/  IMAD.MOV.U32 R39, RZ, RZ, RZ ;  /* 0x000000ffff277224 */ /* 0x000fe400078e00ff */
[----:B-1----:R-:W-:-:S13]  /*11e0*/  ISETP.NE.AND P2, PT, R37, UR4, PT ;  /* 0x0000000425007c0c */ /* 0x002fda000bf45270 */
.L_x_52:
[----:B------:R-:W-:Y:S01]  /*11f0*/  IMAD.WIDE.U32 R32, R39, 0x8, R20 ;  /* 0x0000000827207825 */ /* 0x000fe200078e0014 */
[----:B------:R-:W0:Y:S05]  /*1200*/  LDCU UR4, c[0x3][0x54] ;  /* 0x00c00a80ff0477ac */ /* 0x000e2a0008000800 */
[----:B------:R-:W3:Y:S02]  /*1210*/  LDG.E.64 R32, desc[UR6][R32.64] ;  /* 0x0000000620207981 */ /* 0x000ee4000c1e1b00 */
[----:B---3-5:R-:W-:Y:S02]  /*1220*/  LOP3.LUT R41, R33, R29, RZ, 0xc0, !PT ;  /* 0x0000001d21297212 */ /* 0x028fe400078ec0ff */
[----:B------:R-:W-:-:S04]  /*1230*/  LOP3.LUT R38, R32, R28, RZ, 0xc0, !PT ;  /* 0x0000001c20267212 */ /* 0x000fc800078ec0ff */
[----:B------:R-:W-:Y:S08]  /*1240*/  POPC R36, R38 ;  /* 0x0000002600247309 */ /* 0x000ff00000000000 */
[----:B------:R-:W1:Y:S02]  /*1250*/  POPC R41, R41 ;  /* 0x0000002900297309 */ /* 0x000e640000000000 */
[----:B-1----:R-:W-:-:S05]  /*1260*/  IMAD.IADD R36, R36, 0x1, R41 ;  /* 0x0000000124247824 */ /* 0x002fca00078e0229 */
[----:B0-----:R-:W-:Y:S01]  /*1270*/  ISETP.GE.AND P1, PT, R36, UR4, PT ;  /* 0x0000000424007c0c */ /* 0x001fe2000bf26270 */
[----:B------:R-:W-:-:S12]  /*1280*/  IMAD.MOV.U32 R36, RZ, RZ, RZ ;  /* 0x000000ffff247224 */ /* 0x000fd800078e00ff */
[----:B------:R-:W-:Y:S05]  /*1290*/  @P1 BRA `(.L_x_51) ;  /* 0x0000000000141947 */ /* 0x000fea0003800000 */
[----:B------:R-:W0:Y:S01]  /*12a0*/  LDCU UR4, c[0x3][0x58] ;  /* 0x00c00b00ff0477ac */ /* 0x000e220008000800 */
[----:B------:R-:W-:-:S05]  /*12b0*/  VIADD R39, R39, 0x1 ;  /* 0x0000000127277836 */ /* 0x000fca0000000000 */
[----:B0-----:R-:W-:-:S13]  /*12c0*/  ISETP.NE.AND P1, PT, R39, UR4, PT ;  /* 0x0000000427007c0c */ /* 0x001fda000bf25270 */
[----:B------:R-:W-:Y:S05]  /*12d0*/  @P1 BRA `(.L_x_52) ;  /* 0xfffffffc00c41947 */ /* 0x000fea000383ffff */
[----:B------:R-:W-:-:S07]  /*12e0*/  MOV R36, 0x1 ;  /* 0x0000000100247802 */ /* 0x000fce0000000f00 */
.L_x_51:
[----:B------:R-:W-:Y:S05]  /*12f0*/  BSYNC.RECONVERGENT B2 ;  /* 0x0000000000027941 */ /* 0x000fea0003800200 */
.L_x_50:
[----:B------:R-:W-:Y:S01]  /*1300*/  IMAD.IADD R35, R36, 0x1, R35 ;  /* 0x0000000124237824 */ /* 0x000fe200078e0223 */
[----:B------:R-:W-:Y:S06]  /*1310*/  @P2 BRA `(.L_x_53) ;  /* 0xfffffffc00942947 */ /* 0x000fec000383ffff */
[----:B------:R-:W0:Y:S01]  /*1320*/  LDCU UR4, c[0x3][0x60] ;  /* 0x00c00c00ff0477ac */ /* 0x000e220008000800 */
[----:B------:R-:W-:Y:S01]  /*1330*/  SHF.R.U32.HI R28, RZ, 0x2, R17 ;  /* 0x00000002ff1c7819 */ /* 0x000fe20000011611 */
[----:B------:R-:W-:Y:S01]  /*1340*/  IMAD.SHL.U32 R32, R5, 0x10, RZ ;  /* 0x0000001005207824 */ /* 0x000fe200078e00ff */
[----:B------:R1:W-:Y:S02]  /*1350*/  STG.E.64 desc[UR6][R22.64], R24 ;  /* 0x0000001816007986 */ /* 0x0003e4000c101b06 */
[----:B------:R-:W-:-:S04]  /*1360*/  LOP3.LUT R28, R28, R17, RZ, 0x3c, !PT ;  /* 0x000000111c1c7212 */ /* 0x000fc800078e3cff */
[----:B------:R-:W-:-:S04]  /*1370*/  SHF.L.U32 R17, R28, 0x1, RZ ;  /* 0x000000011c117819 */ /* 0x000fc800000006ff */
[----:B------:R-:W-:-:S04]  /*1380*/  LOP3.LUT R17, R5, R32, R17, 0x96, !PT ;  /* 0x0000002005117212 */ /* 0x000fc800078e9611 */
[----:B------:R-:W-:Y:S01]  /*1390*/  LOP3.LUT R17, R17, R28, RZ, 0x3c, !PT ;  /* 0x0000001c11117212 */ /* 0x000fe200078e3cff */
[----:B0-----:R-:W0:Y:S01]  /*13a0*/  I2F.U32.RP R33, UR4 ;  /* 0x0000000400217d06 */ /* 0x001e220008209000 */
[----:B------:R-:W-:Y:S01]  /*13b0*/  IMAD.MOV.U32 R28, RZ, RZ, RZ ;  /* 0x000000ffff1c7224 */ /* 0x000fe200078e00ff */
[----:B------:R-:W-:-:S06]  /*13c0*/  ISETP.NE.U32.AND P2, PT, RZ, UR4, PT ;  /* 0x00000004ff007c0c */ /* 0x000fcc000bf45070 */
[----:B0-----:R-:W0:Y:S02]  /*13d0*/  MUFU.RCP R33, R33 ;  /* 0x0000002100217308 */ /* 0x001e240000001000 */
[----:B0-----:R-:W-:-:S06]  /*13e0*/  VIADD R29, R33, 0xffffffe ;  /* 0x0ffffffe211d7836 */ /* 0x001fcc0000000000 */
[----:B------:R-:W0:Y:S02]  /*13f0*/  F2I.FTZ.U32.TRUNC.NTZ R29, R29 ;  /* 0x0000001d001d7305 */ /* 0x000e24000021f000 */
[----:B0-----:R-:W-:-:S04]  /*1400*/  IMAD.MOV R37, RZ, RZ, -R29 ;  /* 0x000000ffff257224 */ /* 0x001fc800078e0a1d */
[----:B------:R-:W-:-:S04]  /*1410*/  IMAD R37, R37, UR4, RZ ;  /* 0x0000000425257c24 */ /* 0x000fc8000f8e02ff */
[----:B------:R-:W-:Y:S01]  /*1420*/  IMAD.HI.U32 R29, R29, R37, R28 ;  /* 0x000000251d1d7227 */ /* 0x000fe200078e001c */
[----:B------:R-:W-:-:S05]  /*1430*/  IADD3 R28, PT, PT, R16, 0x10974f, R17 ;  /* 0x0010974f101c7810 */ /* 0x000fca0007ffe011 */
[----:B------:R-:W-:-:S04]  /*1440*/  IMAD.HI.U32 R29, R29, R28, RZ ;  /* 0x0000001c1d1d7227 */ /* 0x000fc800078e00ff */
[----:B------:R-:W-:-:S04]  /*1450*/  IMAD.MOV R29, RZ, RZ, -R29 ;  /* 0x000000ffff1d7224 */ /* 0x000fc800078e0a1d */
        /* <DEDUP_REMOVED lines=8> */
[----:B------:R-:W3:Y:S01]  /*14e0*/  LDG.E.64 R28, desc[UR6][R28.64] ;  /* 0x000000061c1c7981 */ /* 0x000ee2000c1e1b00 */
[----:B------:R-:W-:Y:S01]  /*14f0*/  VIMNMX R34, PT, PT, R34, R9, PT ;  /* 0x0000000922227248 */ /* 0x000fe20003fe0100 */
[----:B------:R-:W-:-:S03]  /*1500*/  HFMA2 R39, -RZ, RZ, 0, 0 ;  /* 0x00000000ff277431 */ /* 0x000fc600000001ff */
[CC--:B------:R-:W-:Y:S02]  /*1510*/  ISETP.GE.AND P1, PT, R35.reuse, R34.reuse, PT ;  /* 0x000000222300720c */ /* 0x0c0fe40003f26270 */
[C---:B------:R-:W-:Y:S02]  /*1520*/  ISETP.LT.OR P0, PT, R35.reuse, R34, !P0 ;  /* 0x000000222300720c */ /* 0x040fe40004701670 */
[----:B------:R-:W-:Y:S01]  /*1530*/  SEL R33, R26, R6, !P1 ;  /* 0x000000061a217207 */ /* 0x000fe20004800000 */
[----:B------:R-:W-:Y:S01]  /*1540*/  IMAD.MOV.U32 R6, RZ, RZ, RZ ;  /* 0x000000ffff067224 */ /* 0x000fe200078e00ff */
[----:B------:R-:W-:Y:S02]  /*1550*/  VIMNMX R35, PT, PT, R35, R34, PT ;  /* 0x0000002223237248 */ /* 0x000fe40003fe0100 */
[----:B------:R-:W-:Y:S01]  /*1560*/  SEL R37, R27, R8, !P1 ;  /* 0x000000081b257207 */ /* 0x000fe20004800000 */
[----:B---3--:R1:W-:Y:S06]  /*1570*/  STG.E.64 desc[UR6][R22.64], R28 ;  /* 0x0000001c16007986 */ /* 0x0083ec000c101b06 */
.L_x_57:
[----:B------:R-:W0:Y:S01]  /*1580*/  LDC.64 R8, c[0x0][0x388] ;  /* 0x0000e200ff087b82 */ /* 0x000e220000000a00 */
[----:B------:R-:W3:Y:S01]  /*1590*/  LDCU UR4, c[0x3][0x5c] ;  /* 0x00c00b80ff0477ac */ /* 0x000ee20008000800 */
[----:B0-----:R-:W-:-:S06]  /*15a0*/  IMAD.WIDE.U32 R8, R39, 0x8, R8 ;  /* 0x0000000827087825 */ /* 0x001fcc00078e0008 */
[----:B------:R-:W5:Y:S01]  /*15b0*/  LDG.E.64 R8, desc[UR6][R8.64] ;  /* 0x0000000608087981 */ /* 0x000f62000c1e1b00 */
[----:B------:R-:W-:Y:S01]  /*15c0*/  VIADD R39, R39, 0x1 ;  /* 0x0000000127277836 */ /* 0x000fe20000000000 */
[----:B------:R-:W-:Y:S01]  /*15d0*/  BSSY.RECONVERGENT B2, `(.L_x_54) ;  /* 0x0000013000027945 */ /* 0x000fe20003800200 */
[----:B------:R-:W-:-:S03]  /*15e0*/  IMAD.MOV.U32 R41, RZ, RZ, RZ ;  /* 0x000000ffff297224 */ /* 0x000fc600078e00ff */
[----:B---3--:R-:W-:-:S13]  /*15f0*/  ISETP.NE.AND P2, PT, R39, UR4, PT ;  /* 0x0000000427007c0c */ /* 0x008fda000bf45270 */
.L_x_56:
[----:B--2---:R-:W-:Y:S01]  /*1600*/  IMAD.WIDE.U32 R26, R41, 0x8, R20 ;  /* 0x00000008291a7825 */ /* 0x004fe200078e0014 */
[----:B------:R-:W0:Y:S05]  /*1610*/  LDCU UR4, c[0x3][0x54] ;  /* 0x00c00a80ff0477ac */ /* 0x000e2a0008000800 */
[----:B------:R-:W2:Y:S02]  /*1620*/  LDG.E.64 R26, desc[UR6][R26.64] ;  /* 0x000000061a1a7981 */ /* 0x000ea4000c1e1b00 */
[----:B--2--5:R-:W-:Y:S02]  /*1630*/  LOP3.LUT R34, R26, R8, RZ, 0xc0, !PT ;  /* 0x000000081a227212 */ /* 0x024fe400078ec0ff */
[----:B------:R-:W-:-:S02]  /*1640*/  LOP3.LUT R36, R27, R9, RZ, 0xc0, !PT ;  /* 0x000000091b247212 */ /* 0x000fc400078ec0ff */
[----:B------:R-:W-:Y:S08]  /*1650*/  POPC R32, R34 ;  /* 0x0000002200207309 */ /* 0x000ff00000000000 */
[----:B------:R-:W2:Y:S02]  /*1660*/  POPC R43, R36 ;  /* 0x00000024002b7309 */ /* 0x000ea40000000000 */
[----:B--2---:R-:W-:Y:S01]  /*1670*/  IMAD.IADD R32, R32, 0x1, R43 ;  /* 0x0000000120207824 */ /* 0x004fe200078e022b */
[----:B------:R-:W-:-:S04]  /*1680*/  MOV R43, RZ ;  /* 0x000000ff002b7202 */ /* 0x000fc80000000f00 */
[----:B0-----:R-:W-:-:S13]  /*1690*/  ISETP.GE.AND P1, PT, R32, UR4, PT ;  /* 0x0000000420007c0c */ /* 0x001fda000bf26270 */
[----:B------:R-:W-:Y:S05]  /*16a0*/  @P1 BRA `(.L_x_55) ;  /* 0x0000000000141947 */ /* 0x000fea0003800000 */
[----:B------:R-:W0:Y:S01]  /*16b0*/  LDCU UR4, c[0x3][0x58] ;  /* 0x00c00b00ff0477ac */ /* 0x000e220008000800 */
[----:B------:R-:W-:-:S05]  /*16c0*/  VIADD R41, R41, 0x1 ;  /* 0x0000000129297836 */ /* 0x000fca0000000000 */
[----:B0-----:R-:W-:-:S13]  /*16d0*/  ISETP.NE.AND P1, PT, R41, UR4, PT ;  /* 0x0000000429007c0c */ /* 0x001fda000bf25270 */
[----:B------:R-:W-:Y:S05]  /*16e0*/  @P1 BRA `(.L_x_56) ;  /* 0xfffffffc00c41947 */ /* 0x000fea000383ffff */
[----:B------:R-:W-:-:S07]  /*16f0*/  IMAD.MOV.U32 R43, RZ, RZ, 0x1 ;  /* 0x00000001ff2b7424 */ /* 0x000fce00078e00ff */
.L_x_55:
[----:B------:R-:W-:Y:S05]  /*1700*/  BSYNC.RECONVERGENT B2 ;  /* 0x0000000000027941 */ /* 0x000fea0003800200 */
.L_x_54:
[----:B------:R-:W-:Y:S01]  /*1710*/  IMAD.IADD R6, R43, 0x1, R6 ;  /* 0x000000012b067824 */ /* 0x000fe200078e0206 */
[----:B------:R-:W-:Y:S06]  /*1720*/  @P2 BRA `(.L_x_57) ;  /* 0xfffffffc00942947 */ /* 0x000fec000383ffff */
[----:B------:R-:W0:Y:S01]  /*1730*/  LDCU UR4, c[0x3][0x60] ;  /* 0x00c00c00ff0477ac */ /* 0x000e220008000800 */
[----:B------:R-:W-:Y:S01]  /*1740*/  SHF.R.U32.HI R27, RZ, 0x2, R30 ;  /* 0x00000002ff1b7819 */ /* 0x000fe2000001161e */
[----:B------:R-:W-:Y:S01]  /*1750*/  IMAD.SHL.U32 R8, R17, 0x10, RZ ;  /* 0x0000001011087824 */ /* 0x000fe200078e00ff */
[----:B------:R2:W-:Y:S02]  /*1760*/  STG.E.64 desc[UR6][R22.64], R24 ;  /* 0x0000001816007986 */ /* 0x0005e4000c101b06 */
[----:B------:R-:W-:-:S05]  /*1770*/  LOP3.LUT R27, R27, R30, RZ, 0x3c, !PT ;  /* 0x0000001e1b1b7212 */ /* 0x000fca00078e3cff */
[----:B------:R-:W-:-:S05]  /*1780*/  IMAD.SHL.U32 R26, R27, 0x2, RZ ;  /* 0x000000021b1a7824 */ /* 0x000fca00078e00ff */
[----:B------:R-:W-:Y:S01]  /*1790*/  LOP3.LUT R8, R17, R8, R26, 0x96, !PT ;  /* 0x0000000811087212 */ /* 0x000fe200078e961a */
[----:B0-----:R-:W0:Y:S03]  /*17a0*/  I2F.U32.RP R32, UR4 ;  /* 0x0000000400207d06 */ /* 0x001e260008209000 */
[----:B------:R-:W-:Y:S01]  /*17b0*/  LOP3.LUT R30, R8, R27, RZ, 0x3c, !PT ;  /* 0x0000001b081e7212 */ /* 0x000fe200078e3cff */
[----:B------:R-:W-:Y:S01]  /*17c0*/  IMAD.MOV.U32 R8, RZ, RZ, RZ ;  /* 0x000000ffff087224 */ /* 0x000fe200078e00ff */
[----:B------:R-:W-:-:S03]  /*17d0*/  ISETP.NE.U32.AND P2, PT, RZ, UR4, PT ;  /* 0x00000004ff007c0c */ /* 0x000fc6000bf45070 */
[----:B0-----:R-:W0:Y:S02]  /*17e0*/  MUFU.RCP R32, R32 ;  /* 0x0000002000207308 */ /* 0x001e240000001000 */
[----:B0-----:R-:W-:-:S06]  /*17f0*/  VIADD R9, R32, 0xffffffe ;  /* 0x0ffffffe20097836 */ /* 0x001fcc0000000000 */
[----:B------:R-:W0:Y:S02]  /*1800*/  F2I.FTZ.U32.TRUNC.NTZ R9, R9 ;  /* 0x0000000900097305 */ /* 0x000e24000021f000 */
[----:B0-----:R-:W-:-:S05]  /*1810*/  IADD3 R39, PT, PT, RZ, -R9, RZ ;  /* 0x80000009ff277210 */ /* 0x001fca0007ffe0ff */
        /* <DEDUP_REMOVED lines=13> */
[----:B------:R-:W3:Y:S01]  /*18f0*/  LDG.E.64 R26, desc[UR6][R26.64] ;  /* 0x000000061a1a7981 */ /* 0x000ee2000c1e1b00 */
[----:B------:R-:W-:Y:S01]  /*1900*/  ISETP.GE.AND P1, PT, R6, R35, PT ;  /* 0x000000230600720c */ /* 0x000fe20003f26270 */
[----:B------:R-:W-:-:S03]  /*1910*/  IMAD.MOV.U32 R34, RZ, RZ, RZ ;  /* 0x000000ffff227224 */ /* 0x000fc600078e00ff */
[----:B------:R-:W-:Y:S01]  /*1920*/  SEL R9, R29, R37, !P1 ;  /* 0x000000251d097207 */ /* 0x000fe20004800000 */
[----:B------:R-:W-:Y:S01]  /*1930*/  IMAD.MOV.U32 R37, RZ, RZ, RZ ;  /* 0x000000ffff257224 */ /* 0x000fe200078e00ff */
[----:B------:R-:W-:Y:S01]  /*1940*/  SEL R8, R28, R33, !P1 ;  /* 0x000000211c087207 */ /* 0x000fe20004800000 */
[----:B---3--:R2:W-:Y:S06]  /*1950*/  STG.E.64 desc[UR6][R22.64], R26 ;  /* 0x0000001a16007986 */ /* 0x0085ec000c101b06 */
.L_x_61:
[----:B-1----:R-:W0:Y:S01]  /*1960*/  LDC.64 R28, c[0x0][0x388] ;  /* 0x0000e200ff1c7b82 */ /* 0x002e220000000a00 */
[----:B------:R-:W1:Y:S01]  /*1970*/  LDCU UR4, c[0x3][0x5c] ;  /* 0x00c00b80ff0477ac */ /* 0x000e620008000800 */
[----:B0-----:R-:W-:-:S06]  /*1980*/  IMAD.WIDE.U32 R28, R37, 0x8, R28 ;  /* 0x00000008251c7825 */ /* 0x001fcc00078e001c */
[----:B------:R-:W5:Y:S01]  /*1990*/  LDG.E.64 R28, desc[UR6][R28.64] ;  /* 0x000000061c1c7981 */ /* 0x000f62000c1e1b00 */
[----:B------:R-:W-:Y:S02]  /*19a0*/  VIADD R37, R37, 0x1 ;  /* 0x0000000125257836 */ /* 0x000fe40000000000 */
[----:B------:R-:W-:Y:S01]  /*19b0*/  HFMA2 R39, -RZ, RZ, 0, 0 ;  /* 0x00000000ff277431 */ /* 0x000fe200000001ff */
[----:B------:R-:W-:Y:S02]  /*19c0*/  BSSY.RECONVERGENT B2, `(.L_x_58) ;  /* 0x0000012000027945 */ /* 0x000fe40003800200 */
[----:B-1----:R-:W-:-:S13]  /*19d0*/  ISETP.NE.AND P2, PT, R37, UR4, PT ;  /* 0x0000000425007c0c */ /* 0x002fda000bf45270 */
.L_x_60:
[----:B------:R-:W-:Y:S01]  /*19e0*/  IMAD.WIDE.U32 R32, R39, 0x8, R20 ;  /* 0x0000000827207825 */ /* 0x000fe200078e0014 */
[----:B------:R-:W0:Y:S05]  /*19f0*/  LDCU UR4, c[0x3][0x54] ;  /* 0x00c00a80ff0477ac */ /* 0x000e2a0008000800 */
[----:B------:R-:W3:Y:S02]  /*1a00*/  LDG.E.64 R32, desc[UR6][R32.64] ;  /* 0x0000000620207981 */ /* 0x000ee4000c1e1b00 */
[----:B---3-5:R-:W-:Y:S02]  /*1a10*/  LOP3.LUT R38, R32, R28, RZ, 0xc0, !PT ;  /* 0x0000001c20267212 */ /* 0x028fe400078ec0ff */
[----:B------:R-:W-:-:S02]  /*1a20*/  LOP3.LUT R40, R33, R29, RZ, 0xc0, !PT ;  /* 0x0000001d21287212 */ /* 0x000fc400078ec0ff */
[----:B------:R-:W-:Y:S08]  /*1a30*/  POPC R36, R38 ;  /* 0x0000002600247309 */ /* 0x000ff00000000000 */
[----:B------:R-:W1:Y:S02]  /*1a40*/  POPC R41, R40 ;  /* 0x0000002800297309 */ /* 0x000e640000000000 */
[----:B-1----:R-:W-:-:S02]  /*1a50*/  IMAD.IADD R36, R36, 0x1, R41 ;  /* 0x0000000124247824 */ /* 0x002fc400078e0229 */
[----:B------:R-:W-:-:S03]  /*1a60*/  IMAD.MOV.U32 R41, RZ, RZ, RZ ;  /* 0x000000ffff297224 */ /* 0x000fc600078e00ff */
[----:B0-----:R-:W-:-:S13]  /*1a70*/  ISETP.GE.AND P3, PT, R36, UR4, PT ;  /* 0x0000000424007c0c */ /* 0x001fda000bf66270 */
[----:B------:R-:W-:Y:S05]  /*1a80*/  @P3 BRA `(.L_x_59) ;  /* 0x0000000000143947 */ /* 0x000fea0003800000 */
[----:B------:R-:W0:Y:S01]  /*1a90*/  LDCU UR4, c[0x3][0x58] ;  /* 0x00c00b00ff0477ac */ /* 0x000e220008000800 */
[----:B------:R-:W-:-:S05]  /*1aa0*/  VIADD R39, R39, 0x1 ;  /* 0x0000000127277836 */ /* 0x000fca0000000000 */
[----:B0-----:R-:W-:-:S13]  /*1ab0*/  ISETP.NE.AND P3, PT, R39, UR4, PT ;  /* 0x0000000427007c0c */ /* 0x001fda000bf65270 */
[----:B------:R-:W-:Y:S05]  /*1ac0*/  @P3 BRA `(.L_x_60) ;  /* 0xfffffffc00c43947 */ /* 0x000fea000383ffff */
[----:B------:R-:W-:-:S07]  /*1ad0*/  IMAD.MOV.U32 R41, RZ, RZ, 0x1 ;  /* 0x00000001ff297424 */ /* 0x000fce00078e00ff */
.L_x_59:
[----:B------:R-:W-:Y:S05]  /*1ae0*/  BSYNC.RECONVERGENT B2 ;  /* 0x0000000000027941 */ /* 0x000fea0003800200 */
.L_x_58:
[----:B------:R-:W-:Y:S01]  /*1af0*/  IADD3 R34, PT, PT, R41, R34, RZ ;  /* 0x0000002229227210 */ /* 0x000fe20007ffe0ff */
[----:B------:R-:W-:Y:S06]  /*1b00*/  @P2 BRA `(.L_x_61) ;  /* 0xfffffffc00942947 */ /* 0x000fec000383ffff */
[----:B------:R-:W0:Y:S01]  /*1b10*/  LDCU UR4, c[0x3][0x60] ;  /* 0x00c00c00ff0477ac */ /* 0x000e220008000800 */
[----:B------:R-:W-:Y:S01]  /*1b20*/  SHF.R.U32.HI R28, RZ, 0x2, R31 ;  /* 0x00000002ff1c7819 */ /* 0x000fe2000001161f */
[----:B------:R1:W-:Y:S01]  /*1b30*/  STG.E.64 desc[UR6][R22.64], R24 ;  /* 0x0000001816007986 */ /* 0x0003e2000c101b06 */
[----:B------:R-:W-:Y:S02]  /*1b40*/  IADD3 R16, PT, PT, R16, 0x1ba6d9, RZ ;  /* 0x001ba6d910107810 */ /* 0x000fe40007ffe0ff */
[----:B------:R-:W-:Y:S01]  /*1b50*/  LOP3.LUT R28, R28, R31, RZ, 0x3c, !PT ;  /* 0x0000001f1c1c7212 */ /* 0x000fe200078e3cff */
[----:B------:R-:W-:-:S04]  /*1b60*/  IMAD.SHL.U32 R31, R30, 0x10, RZ ;  /* 0x000000101e1f7824 */ /* 0x000fc800078e00ff */
        /* <DEDUP_REMOVED lines=9> */
[----:B0-----:R-:W-:-:S04]  /*1c00*/  IMAD.MOV R36, RZ, RZ, -R29 ;  /* 0x000000ffff247224 */ /* 0x001fc800078e0a1d */
        /* <DEDUP_REMOVED lines=13> */
[----:B------:R-:W3:Y:S01]  /*1ce0*/  LDG.E.64 R28, desc[UR6][R28.64] ;  /* 0x000000061c1c7981 */ /* 0x000ee2000c1e1b00 */
[----:B------:R-:W-:Y:S01]  /*1cf0*/  VIMNMX R35, PT, PT, R35, R6, PT ;  /* 0x0000000623237248 */ /* 0x000fe20003fe0100 */
[----:B------:R-:W-:Y:S02]  /*1d00*/  IMAD.MOV.U32 R39, RZ, RZ, RZ ;  /* 0x000000ffff277224 */ /* 0x000fe400078e00ff */
[----:B------:R-:W-:Y:S01]  /*1d10*/  IMAD.MOV.U32 R37, RZ, RZ, RZ ;  /* 0x000000ffff257224 */ /* 0x000fe200078e00ff */
[CC--:B------:R-:W-:Y:S02]  /*1d20*/  ISETP.GE.AND P2, PT, R34.reuse, R35.reuse, PT ;  /* 0x000000232200720c */ /* 0x0c0fe40003f46270 */
[CC--:B------:R-:W-:Y:S02]  /*1d30*/  ISETP.LT.OR P1, PT, R34.reuse, R35.reuse, !P1 ;  /* 0x000000232200720c */ /* 0x0c0fe40004f21670 */
[----:B------:R-:W-:Y:S02]  /*1d40*/  VIMNMX R34, PT, PT, R34, R35, PT ;  /* 0x0000002322227248 */ /* 0x000fe40003fe0100 */
[----:B------:R-:W-:-:S02]  /*1d50*/  SEL R33, R26, R8, !P2 ;  /* 0x000000081a217207 */ /* 0x000fc40005000000 */
[----:B------:R-:W-:Y:S01]  /*1d60*/  SEL R35, R27, R9, !P2 ;  /* 0x000000091b237207 */ /* 0x000fe20005000000 */
[----:B---3--:R1:W-:Y:S06]  /*1d70*/  STG.E.64 desc[UR6][R22.64], R28 ;  /* 0x0000001c16007986 */ /* 0x0083ec000c101b06 */
.L_x_65:
[----:B------:R-:W0:Y:S01]  /*1d80*/  LDC.64 R8, c[0x0][0x388] ;  /* 0x0000e200ff087b82 */ /* 0x000e220000000a00 */
[----:B------:R-:W3:Y:S01]  /*1d90*/  LDCU UR4, c[0x3][0x5c] ;  /* 0x00c00b80ff0477ac */ /* 0x000ee20008000800 */
[----:B0-----:R-:W-:-:S06]  /*1da0*/  IMAD.WIDE.U32 R8, R39, 0x8, R8 ;  /* 0x0000000827087825 */ /* 0x001fcc00078e0008 */
[----:B------:R-:W5:Y:S01]  /*1db0*/  LDG.E.64 R8, desc[UR6][R8.64] ;  /* 0x0000000608087981 */ /* 0x000f62000c1e1b00 */
[----:B------:R-:W-:Y:S01]  /*1dc0*/  VIADD R39, R39, 0x1 ;  /* 0x0000000127277836 */ /* 0x000fe20000000000 */
[----:B------:R-:W-:Y:S01]  /*1dd0*/  BSSY.RECONVERGENT B2, `(.L_x_62) ;  /* 0x0000013000027945 */ /* 0x000fe20003800200 */
[----:B------:R-:W-:-:S03]  /*1de0*/  MOV R41, RZ ;  /* 0x000000ff00297202 */ /* 0x000fc60000000f00 */
[----:B---3--:R-:W-:-:S13]  /*1df0*/  ISETP.NE.AND P2, PT, R39, UR4, PT ;  /* 0x0000000427007c0c */ /* 0x008fda000bf45270 */
.L_x_64:
[----:B--2---:R-:W-:Y:S01]  /*1e00*/  IMAD.WIDE.U32 R26, R41, 0x8, R20 ;  /* 0x00000008291a7825 */ /* 0x004fe200078e0014 */
[----:B------:R-:W0:Y:S05]  /*1e10*/  LDCU UR4, c[0x3][0x54] ;  /* 0x00c00a80ff0477ac */ /* 0x000e2a0008000800 */
[----:B------:R-:W2:Y:S02]  /*1e20*/  LDG.E.64 R26, desc[UR6][R26.64] ;  /* 0x000000061a1a7981 */ /* 0x000ea4000c1e1b00 */
[----:B--2--5:R-:W-:Y:S02]  /*1e30*/  LOP3.LUT R43, R27, R9, RZ, 0xc0, !PT ;  /* 0x000000091b2b7212 */ /* 0x024fe400078ec0ff */
[----:B------:R-:W-:-:S04]  /*1e40*/  LOP3.LUT R32, R26, R8, RZ, 0xc0, !PT ;  /* 0x000000081a207212 */ /* 0x000fc800078ec0ff */
[----:B------:R-:W-:Y:S08]  /*1e50*/  POPC R6, R32 ;  /* 0x0000002000067309 */ /* 0x000ff00000000000 */
[----:B------:R-:W2:Y:S02]  /*1e60*/  POPC R43, R43 ;  /* 0x0000002b002b7309 */ /* 0x000ea40000000000 */
[----:B--2---:R-:W-:-:S05]  /*1e70*/  IMAD.IADD R6, R6, 0x1, R43 ;  /* 0x0000000106067824 */ /* 0x004fca00078e022b */
[----:B0-----:R-:W-:Y:S01]  /*1e80*/  ISETP.GE.AND P3, PT, R6, UR4, PT ;  /* 0x0000000406007c0c */ /* 0x001fe2000bf66270 */
[----:B------:R-:W-:-:S12]  /*1e90*/  IMAD.MOV.U32 R6, RZ, RZ, RZ ;  /* 0x000000ffff067224 */ /* 0x000fd800078e00ff */
[----:B------:R-:W-:Y:S05]  /*1ea0*/  @P3 BRA `(.L_x_63) ;  /* 0x0000000000143947 */ /* 0x000fea0003800000 */
[----:B------:R-:W0:Y:S01]  /*1eb0*/  LDCU UR4, c[0x3][0x58] ;  /* 0x00c00b00ff0477ac */ /* 0x000e220008000800 */
[----:B------:R-:W-:-:S05]  /*1ec0*/  VIADD R41, R41, 0x1 ;  /* 0x0000000129297836 */ /* 0x000fca0000000000 */
[----:B0-----:R-:W-:-:S13]  /*1ed0*/  ISETP.NE.AND P3, PT, R41, UR4, PT ;  /* 0x0000000429007c0c */ /* 0x001fda000bf65270 */
[----:B------:R-:W-:Y:S05]  /*1ee0*/  @P3 BRA `(.L_x_64) ;  /* 0xfffffffc00c43947 */ /* 0x000fea000383ffff */
[----:B------:R-:W-:-:S07]  /*1ef0*/  HFMA2 R6, -RZ, RZ, 0, 5.9604644775390625e-08 ;  /* 0x00000001ff067431 */ /* 0x000fce00000001ff */
.L_x_63:
[----:B------:R-:W-:Y:S05]  /*1f00*/  BSYNC.RECONVERGENT B2 ;  /* 0x0000000000027941 */ /* 0x000fea0003800200 */
.L_x_62:
[----:B------:R-:W-:Y:S01]  /*1f10*/  IMAD.IADD R37, R6, 0x1, R37 ;  /* 0x0000000106257824 */ /* 0x000fe200078e0225 */
[----:B------:R-:W-:Y:S06]  /*1f20*/  @P2 BRA `(.L_x_65) ;  /* 0xfffffffc00942947 */ /* 0x000fec000383ffff */
[----:B------:R-:W0:Y:S01]  /*1f30*/  LDCU UR4, c[0x3][0x58] ;  /* 0x00c00b00ff0477ac */ /* 0x000e220008000800 */
[----:B------:R2:W-:Y:S01]  /*1f40*/  STG.E.64 desc[UR6][R22.64], R24 ;  /* 0x0000001816007986 */ /* 0x0005e2000c101b06 */
[C---:B------:R-:W-:Y:S01]  /*1f50*/  VIADD R27, R4.reuse, 0x1 ;  /* 0x00000001041b7836 */ /* 0x040fe20000000000 */
[C---:B------:R-:W-:Y:S02]  /*1f60*/  SEL R3, R4.reuse, R3, P0 ;  /* 0x0000000304037207 */ /* 0x040fe40000000000 */
[----:B------:R-:W-:Y:S02]  /*1f70*/  ISETP.GE.AND P0, PT, R37, R34, PT ;  /* 0x000000222500720c */ /* 0x000fe40003f06270 */
[----:B------:R-:W-:Y:S02]  /*1f80*/  SEL R3, R4, R3, P1 ;  /* 0x0000000304037207 */ /* 0x000fe40000800000 */
[----:B------:R-:W-:Y:S02]  /*1f90*/  VIMNMX R9, PT, PT, R34, R37, PT ;  /* 0x0000002522097248 */ /* 0x000fe40003fe0100 */
[----:B------:R-:W-:-:S02]  /*1fa0*/  SEL R6, R28, R33, !P0 ;  /* 0x000000211c067207 */ /* 0x000fc40004000000 */
[----:B------:R-:W-:Y:S02]  /*1fb0*/  SEL R35, R29, R35, !P0 ;  /* 0x000000231d237207 */ /* 0x000fe40004000000 */
[----:B------:R-:W-:Y:S01]  /*1fc0*/  SEL R3, R4, R3, !P0 ;  /* 0x0000000304037207 */ /* 0x000fe20004000000 */
[----:B0-----:R-:W-:-:S05]  /*1fd0*/  IMAD.U32 R8, RZ, RZ, UR4 ;  /* 0x00000004ff087e24 */ /* 0x001fca000f8e00ff */
[----:B------:R-:W-:-:S13]  /*1fe0*/  ISETP.NE.AND P2, PT, R27, R8, PT ;  /* 0x000000081b00720c */ /* 0x000fda0003f45270 */
[----:B--2---:R-:W-:Y:S05]  /*1ff0*/  @!P2 BRA `(.L_x_66) ;  /* 0x00000004001ca947 */ /* 0x004fea0003800000 */
[----:B------:R-:W-:Y:S01]  /*2000*/  MOV R4, R27 ;  /* 0x0000001b00047202 */ /* 0x000fe20000000f00 */
[----:B------:R-:W-:Y:S06]  /*2010*/  BRA `(.L_x_67) ;  /* 0xffffffe800c47947 */ /* 0x000fec000383ffff */
.L_x_45:
[----:B------:R-:W0:Y:S01]  /*2020*/  LDC R4, c[0x3][0x60] ;  /* 0x00c01800ff047b82 */ /* 0x000e220000000800 */
[----:B------:R-:W-:Y:S01]  /*2030*/  IMAD.MOV.U32 R5, RZ, RZ, R30 ;  /* 0x000000ffff057224 */ /* 0x000fe200078e001e */
[----:B------:R-:W-:Y:S01]  /*2040*/  MOV R30, R22 ;  /* 0x00000016001e7202 */ /* 0x000fe20000000f00 */
[----:B0-----:R-:W0:Y:S01]  /*2050*/  I2F.U32.RP R26, R4 ;  /* 0x00000004001a7306 */ /* 0x001e220000209000 */
[----:B------:R-:W-:-:S07]  /*2060*/  ISETP.NE.U32.AND P0, PT, R4, RZ, PT ;  /* 0x000000ff0400720c */ /* 0x000fce0003f05070 */
[----:B0-----:R-:W0:Y:S02]  /*2070*/  MUFU.RCP R26, R26 ;  /* 0x0000001a001a7308 */ /* 0x001e240000001000 */
[----:B0-----:R-:W-:Y:S02]  /*2080*/  VIADD R24, R26, 0xffffffe ;  /* 0x0ffffffe1a187836 */ /* 0x001fe40000000000 */
[----:B------:R-:W-:-:S04]  /*2090*/  IMAD.MOV.U32 R26, RZ, RZ, RZ ;  /* 0x000000ffff1a7224 */ /* 0x000fc800078e00ff */
[----:B------:R0:W1:Y:S02]  /*20a0*/  F2I.FTZ.U32.TRUNC.NTZ R25, R24 ;  /* 0x0000001800197305 */ /* 0x000064000021f000 */
[----:B0-----:R-:W-:Y:S02]  /*20b0*/  HFMA2 R24, -RZ, RZ, 0, 0 ;  /* 0x00000000ff187431 */ /* 0x001fe400000001ff */
[----:B-1----:R-:W-:-:S04]  /*20c0*/  IMAD.MOV R7, RZ, RZ, -R25 ;  /* 0x000000ffff077224 */ /* 0x002fc800078e0a19 */
[----:B------:R-:W-:-:S04]  /*20d0*/  IMAD R7, R7, R4, RZ ;  /* 0x0000000407077224 */ /* 0x000fc800078e02ff */
[----:B------:R-:W-:Y:S01]  /*20e0*/  IMAD.HI.U32 R25, R25, R7, R24 ;  /* 0x0000000719197227 */ /* 0x000fe200078e0018 */
[----:B------:R-:W-:-:S03]  /*20f0*/  LOP3.LUT R24, RZ, R4, RZ, 0x33, !PT ;  /* 0x00000004ff187212 */ /* 0x000fc600078e33ff */
[----:B------:R-:W-:Y:S02]  /*2100*/  IMAD.MOV.U32 R7, RZ, RZ, R17 ;  /* 0x000000ffff077224 */ /* 0x000fe400078e0011 */
[----:B------:R-:W-:Y:S02]  /*2110*/  IMAD.MOV.U32 R17, RZ, RZ, R31 ;  /* 0x000000ffff117224 */ /* 0x000fe400078e001f */
[----:B------:R-:W-:-:S07]  /*2120*/  IMAD.MOV.U32 R31, RZ, RZ, R23 ;  /* 0x000000ffff1f7224 */ /* 0x000fce00078e0017 */
.L_x_68:
[----:B------:R-:W-:Y:S01]  /*2130*/  SHF.R.U32.HI R22, RZ, 0x2, R7 ;  /* 0x00000002ff167819 */ /* 0x000fe20000011607 */
[----:B------:R-:W0:Y:S03]  /*2140*/  LDCU UR4, c[0x3][0x5c] ;  /* 0x00c00b80ff0477ac */ /* 0x000e260008000800 */
[----:B------:R-:W-:Y:S01]  /*2150*/  LOP3.LUT R28, R22, R7, RZ, 0x3c, !PT ;  /* 0x00000007161c7212 */ /* 0x000fe200078e3cff */
[----:B------:R-:W-:-:S04]  /*2160*/  IMAD.SHL.U32 R22, R31, 0x10, RZ ;  /* 0x000000101f167824 */ /* 0x000fc800078e00ff */
[----:B------:R-:W-:-:S05]  /*2170*/  IMAD.SHL.U32 R7, R28, 0x2, RZ ;  /* 0x000000021c077824 */ /* 0x000fca00078e00ff */
[----:B------:R-:W-:-:S04]  /*2180*/  LOP3.LUT R7, R31, R22, R7, 0x96, !PT ;  /* 0x000000161f077212 */ /* 0x000fc800078e9607 */
[----:B------:R-:W-:-:S04]  /*2190*/  LOP3.LUT R7, R7, R28, RZ, 0x3c, !PT ;  /* 0x0000001c07077212 */ /* 0x000fc800078e3cff */
[----:B------:R-:W-:-:S05]  /*21a0*/  IADD3 R22, PT, PT, R16, 0x587c5, R7 ;  /* 0x000587c510167810 */ /* 0x000fca0007ffe007 */
[----:B------:R-:W-:-:S05]  /*21b0*/  IMAD.HI.U32 R23, R25, R22, RZ ;  /* 0x0000001619177227 */ /* 0x000fca00078e00ff */
[----:B------:R-:W-:-:S05]  /*21c0*/  IADD3 R23, PT, PT, -R23, RZ, RZ ;  /* 0x000000ff17177210 */ /* 0x000fca0007ffe1ff */
[----:B------:R-:W-:Y:S02]  /*21d0*/  IMAD R27, R4, R23, R22 ;  /* 0x00000017041b7224 */ /* 0x000fe400078e0216 */
[----:B------:R-:W1:Y:S03]  /*21e0*/  LDC.64 R22, c[0x0][0x390] ;  /* 0x0000e400ff167b82 */ /* 0x000e660000000a00 */
[----:B------:R-:W-:-:S13]  /*21f0*/  ISETP.GE.U32.AND P1, PT, R27, R4, PT ;  /* 0x000000041b00720c */ /* 0x000fda0003f26070 */
[----:B------:R-:W-:-:S05]  /*2200*/  @P1 IMAD.IADD R27, R27, 0x1, -R4 ;  /* 0x000000011b1b1824 */ /* 0x000fca00078e0a04 */
[----:B------:R-:W-:-:S13]  /*2210*/  ISETP.GE.U32.AND P1, PT, R27, R4, PT ;  /* 0x000000041b00720c */ /* 0x000fda0003f26070 */
[----:B------:R-:W-:-:S05]  /*2220*/  @P1 IMAD.IADD R27, R27, 0x1, -R4 ;  /* 0x000000011b1b1824 */ /* 0x000fca00078e0a04 */
[----:B------:R-:W-:-:S05]  /*2230*/  SEL R27, R24, R27, !P0 ;  /* 0x0000001b181b7207 */ /* 0x000fca0004000000 */
[----:B-1----:R-:W-:-:S06]  /*2240*/  IMAD.WIDE R22, R27, 0x8, R22 ;  /* 0x000000081b167825 */ /* 0x002fcc00078e0216 */
[----:B------:R-:W2:Y:S01]  /*2250*/  LDG.E.64 R22, desc[UR6][R22.64] ;  /* 0x0000000616167981 */ /* 0x000ea2000c1e1b00 */
[----:B------:R-:W-:Y:S02]  /*2260*/  SHF.R.U32.HI R28, RZ, 0x2, R5 ;  /* 0x00000002ff1c7819 */ /* 0x000fe40000011605 */
[----:B------:R-:W-:Y:S02]  /*2270*/  SHF.L.U32 R32, R7, 0x4, RZ ;  /* 0x0000000407207819 */ /* 0x000fe400000006ff */
[----:B------:R-:W-:Y:S02]  /*2280*/  LOP3.LUT R28, R28, R5, RZ, 0x3c, !PT ;  /* 0x000000051c1c7212 */ /* 0x000fe400078e3cff */
[----:B------:R-:W-:Y:S02]  /*2290*/  SHF.R.U32.HI R34, RZ, 0x2, R17 ;  /* 0x00000002ff227819 */ /* 0x000fe40000011611 */
[----:B------:R-:W-:Y:S01]  /*22a0*/  SHF.R.U32.HI R29, RZ, 0x2, R30 ;  /* 0x00000002ff1d7819 */ /* 0x000fe2000001161e */
[----:B------:R-:W-:Y:S01]  /*22b0*/  IMAD.SHL.U32 R5, R28, 0x2, RZ ;  /* 0x000000021c057824 */ /* 0x000fe200078e00ff */
[----:B------:R-:W-:-:S02]  /*22c0*/  LOP3.LUT R17, R34, R17, RZ, 0x3c, !PT ;  /* 0x0000001122117212 */ /* 0x000fc400078e3cff */
[----:B------:R-:W-:Y:S02]  /*22d0*/  LOP3.LUT R29, R29, R30, RZ, 0x3c, !PT ;  /* 0x0000001e1d1d7212 */ /* 0x000fe400078e3cff */
[----:B------:R-:W-:Y:S01]  /*22e0*/  LOP3.LUT R5, R7, R32, R5, 0x96, !PT ;  /* 0x0000002007057212 */ /* 0x000fe200078e9605 */
[----:B------:R-:W-:Y:S01]  /*22f0*/  IMAD.SHL.U32 R27, R17, 0x2, RZ ;  /* 0x00000002111b7824 */ /* 0x000fe200078e00ff */
[----:B0-----:R-:W-:Y:S02]  /*2300*/  ISETP.GT.AND P1, PT, R9, UR4, PT ;  /* 0x0000000409007c0c */ /* 0x001fe4000bf24270 */
[----:B------:R-:W-:Y:S02]  /*2310*/  LOP3.LUT R5, R5, R28, RZ, 0x3c, !PT ;  /* 0x0000001c05057212 */ /* 0x000fe400078e3cff */
[C---:B------:R-:W-:Y:S01]  /*2320*/  SEL R3, R26.reuse, R3, P1 ;  /* 0x000000031a037207 */ /* 0x040fe20000800000 */
[----:B------:R-:W-:Y:S01]  /*2330*/  VIADD R26, R26, 0x1 ;  /* 0x000000011a1a7836 */ /* 0x000fe20000000000 */
[----:B------:R-:W-:Y:S01]  /*2340*/  SHF.R.U32.HI R30, RZ, 0x2, R31 ;  /* 0x00000002ff1e7819 */ /* 0x000fe2000001161f */
[----:B------:R-:W-:Y:S01]  /*2350*/  IMAD.SHL.U32 R28, R5, 0x10, RZ ;  /* 0x00000010051c7824 */ /* 0x000fe200078e00ff */
[----:B------:R-:W-:-:S02]  /*2360*/  VIMNMX R9, PT, PT, R9, UR4, PT ;  /* 0x0000000409097c48 */ /* 0x000fc4000bfe0100 */
[----:B------:R-:W-:Y:S02]  /*2370*/  LOP3.LUT R31, R30, R31, RZ, 0x3c, !PT ;  /* 0x0000001f1e1f7212 */ /* 0x000fe400078e3cff */
[----:B------:R-:W-:Y:S01]  /*2380*/  LOP3.LUT R28, R5, R28, R27, 0x96, !PT ;  /* 0x0000001c051c7212 */ /* 0x000fe200078e961b */
[----:B------:R-:W-:Y:S01]  /*2390*/  IMAD.SHL.U32 R27, R29, 0x2, RZ ;  /* 0x000000021d1b7824 */ /* 0x000fe200078e00ff */
[----:B------:R-:W-:Y:S02]  /*23a0*/  ISETP.NE.AND P2, PT, R26, R8, PT ;  /* 0x000000081a00720c */ /* 0x000fe40003f45270 */
[----:B------:R-:W-:Y:S02]  /*23b0*/  LOP3.LUT R17, R28, R17, RZ, 0x3c, !PT ;  /* 0x000000111c117212 */ /* 0x000fe400078e3cff */
[----:B------:R-:W-:Y:S02]  /*23c0*/  IADD3 R16, PT, PT, R16, 0x1ba6d9, RZ ;  /* 0x001ba6d910107810 */ /* 0x000fe40007ffe0ff */
[----:B------:R-:W-:-:S04]  /*23d0*/  SHF.L.U32 R28, R17, 0x4, RZ ;  /* 0x00000004111c7819 */ /* 0x000fc800000006ff */
[----:B------:R-:W-:-:S04]  /*23e0*/  LOP3.LUT R28, R17, R28, R27, 0x96, !PT ;  /* 0x0000001c111c7212 */ /* 0x000fc800078e961b */
[----:B------:R-:W-:Y:S01]  /*23f0*/  LOP3.LUT R30, R28, R29, RZ, 0x3c, !PT ;  /* 0x0000001d1c1e7212 */ /* 0x000fe200078e3cff */
[----:B------:R-:W-:-:S04]  /*2400*/  IMAD.SHL.U32 R28, R31, 0x2, RZ ;  /* 0x000000021f1c7824 */ /* 0x000fc800078e00ff */
[----:B------:R-:W-:-:S05]  /*2410*/  IMAD.SHL.U32 R27, R30, 0x10, RZ ;  /* 0x000000101e1b7824 */ /* 0x000fca00078e00ff */
[----:B------:R-:W-:-:S04]  /*2420*/  LOP3.LUT R28, R30, R27, R28, 0x96, !PT ;  /* 0x0000001b1e1c7212 */ /* 0x000fc800078e961c */
[----:B------:R-:W-:Y:S02]  /*2430*/  LOP3.LUT R31, R28, R31, RZ, 0x3c, !PT ;  /* 0x0000001f1c1f7212 */ /* 0x000fe400078e3cff */
[----:B--2---:R-:W-:Y:S02]  /*2440*/  SEL R6, R22, R6, P1 ;  /* 0x0000000616067207 */ /* 0x004fe40000800000 */
[----:B------:R-:W-:Y:S01]  /*2450*/  SEL R35, R23, R35, P1 ;  /* 0x0000002317237207 */ /* 0x000fe20000800000 */
[----:B------:R-:W-:Y:S06]  /*2460*/  @P2 BRA `(.L_x_68) ;  /* 0xfffffffc00302947 */ /* 0x000fec000383ffff */
.L_x_66:
[----:B------:R-:W-:Y:S01]  /*2470*/  ISETP.GT.AND P0, PT, R3, -0x1, PT ;  /* 0xffffffff0300780c */ /* 0x000fe20003f04270 */
[----:B------:R-:W-:Y:S01]  /*2480*/  BSSY.RECONVERGENT B2, `(.L_x_69) ;  /* 0x0000063000027945 */ /* 0x000fe20003800200 */
[----:B------:R-:W-:-:S11]  /*2490*/  IMAD.MOV.U32 R34, RZ, RZ, R6 ;  /* 0x000000ffff227224 */ /* 0x000fd600078e0006 */
[----:B------:R-:W-:Y:S05]  /*24a0*/  @P0 BRA `(.L_x_70) ;  /* 0x0000000400640947 */ /* 0x000fea0003800000 */
[----:B------:R-:W0:Y:S01]  /*24b0*/  LDCU UR4, c[0x3][0x60] ;  /* 0x00c00c00ff0477ac */ /* 0x000e220008000800 */
[----:B------:R-:W-:Y:S01]  /*24c0*/  SHF.R.U32.HI R4, RZ, 0x2, R7 ;  /* 0x00000002ff047819 */ /* 0x000fe20000011607 */
[----:B------:R-:W-:Y:S01]  /*24d0*/  IMAD.SHL.U32 R6, R31, 0x10, RZ ;  /* 0x000000101f067824 */ /* 0x000fe200078e00ff */
[----:B-1----:R-:W-:Y:S02]  /*24e0*/  SHF.R.U32.HI R22, RZ, 0x2, R5 ;  /* 0x00000002ff167819 */ /* 0x002fe40000011605 */
[----:B------:R-:W-:Y:S02]  /*24f0*/  LOP3.LUT R4, R4, R7, RZ, 0x3c, !PT ;  /* 0x0000000704047212 */ /* 0x000fe400078e3cff */
[----:B------:R-:W-:Y:S02]  /*2500*/  LOP3.LUT R5, R22, R5, RZ, 0x3c, !PT ;  /* 0x0000000516057212 */ /* 0x000fe400078e3cff */
[----:B------:R-:W-:-:S04]  /*2510*/  SHF.L.U32 R3, R4, 0x1, RZ ;  /* 0x0000000104037819 */ /* 0x000fc800000006ff */
[----:B------:R-:W-:-:S04]  /*2520*/  LOP3.LUT R3, R31, R6, R3, 0x96, !PT ;  /* 0x000000061f037212 */ /* 0x000fc800078e9603 */
[----:B------:R-:W-:Y:S01]  /*2530*/  LOP3.LUT R22, R3, R4, RZ, 0x3c, !PT ;  /* 0x0000000403167212 */ /* 0x000fe200078e3cff */
[----:B0-----:R-:W0:Y:S01]  /*2540*/  I2F.U32.RP R9, UR4 ;  /* 0x0000000400097d06 */ /* 0x001e220008209000 */
[----:B------:R-:W-:Y:S01]  /*2550*/  IMAD.SHL.U32 R3, R5, 0x2, RZ ;  /* 0x0000000205037824 */ /* 0x000fe200078e00ff */
[----:B------:R-:W-:Y:S02]  /*2560*/  ISETP.NE.U32.AND P1, PT, RZ, UR4, PT ;  /* 0x00000004ff007c0c */ /* 0x000fe4000bf25070 */
[----:B------:R-:W-:-:S05]  /*2570*/  IMAD.SHL.U32 R4, R22, 0x10, RZ ;  /* 0x0000001016047824 */ /* 0x000fca00078e00ff */
[----:B------:R-:W-:Y:S02]  /*2580*/  LOP3.LUT R5, R5, R3, R4, 0x96, !PT ;  /* 0x0000000305057212 */ /* 0x000fe400078e9604 */
[C---:B------:R-:W-:Y:S02]  /*2590*/  IADD3 R3, PT, PT, R16.reuse, 0x587c5, R22 ;  /* 0x000587c510037810 */ /* 0x040fe40007ffe016 */
[----:B------:R-:W-:Y:S01]  /*25a0*/  IADD3 R16, PT, PT, R16, 0xb0f8a, RZ ;  /* 0x000b0f8a10107810 */ /* 0x000fe20007ffe0ff */
[----:B0-----:R-:W0:Y:S01]  /*25b0*/  MUFU.RCP R9, R9 ;  /* 0x0000000900097308 */ /* 0x001e220000001000 */
[----:B------:R-:W-:-:S05]  /*25c0*/  LOP3.LUT R23, R5, R22, RZ, 0x3c, !PT ;  /* 0x0000001605177212 */ /* 0x000fca00078e3cff */
[----:B------:R-:W-:Y:S02]  /*25d0*/  IMAD.IADD R4, R23, 0x1, R16 ;  /* 0x0000000117047824 */ /* 0x000fe400078e0210 */
[----:B0-----:R-:W-:-:S04]  /*25e0*/  VIADD R24, R9, 0xffffffe ;  /* 0x0ffffffe09187836 */ /* 0x001fc80000000000 */
[----:B------:R0:W1:Y:S02]  /*25f0*/  F2I.FTZ.U32.TRUNC.NTZ R25, R24 ;  /* 0x0000001800197305 */ /* 0x000064000021f000 */
[----:B0-----:R-:W-:Y:S02]  /*2600*/  IMAD.MOV.U32 R24, RZ, RZ, RZ ;  /* 0x000000ffff187224 */ /* 0x001fe400078e00ff */
[----:B-1----:R-:W-:-:S04]  /*2610*/  IMAD.MOV R7, RZ, RZ, -R25 ;  /* 0x000000ffff077224 */ /* 0x002fc800078e0a19 */
[----:B------:R-:W-:-:S04]  /*2620*/  IMAD R7, R7, UR4, RZ ;  /* 0x0000000407077c24 */ /* 0x000fc8000f8e02ff */
[----:B------:R-:W-:-:S06]  /*2630*/  IMAD.HI.U32 R5, R25, R7, R24 ;  /* 0x0000000719057227 */ /* 0x000fcc00078e0018 */
        /* <DEDUP_REMOVED lines=9> */
[----:B0-----:R-:W-:-:S06]  /*26d0*/  IMAD.WIDE.U32 R4, R7, 0x8, R4 ;  /* 0x0000000807047825 */ /* 0x001fcc00078e0004 */
[----:B------:R-:W2:Y:S01]  /*26e0*/  LDG.E.64 R4, desc[UR6][R4.64] ;  /* 0x0000000604047981 */ /* 0x000ea2000c1e1b00 */
[----:B------:R-:W0:Y:S01]  /*26f0*/  I2F.U32.RP R9, R8 ;  /* 0x0000000800097306 */ /* 0x000e220000209000 */
[----:B------:R-:W-:Y:S01]  /*2700*/  HFMA2 R6, -RZ, RZ, 0, 0 ;  /* 0x00000000ff067431 */ /* 0x000fe200000001ff */
[----:B------:R-:W-:Y:S01]  /*2710*/  ISETP.NE.U32.AND P1, PT, R8, RZ, PT ;  /* 0x000000ff0800720c */ /* 0x000fe20003f25070 */
[----:B------:R-:W1:Y:S05]  /*2720*/  LDCU UR4, c[0x3][0x5c] ;  /* 0x00c00b80ff0477ac */ /* 0x000e6a0008000800 */
[----:B0-----:R-:W0:Y:S02]  /*2730*/  MUFU.RCP R9, R9 ;  /* 0x0000000900097308 */ /* 0x001e240000001000 */
[----:B0-----:R-:W-:Y:S01]  /*2740*/  VIADD R7, R9, 0xffffffe ;  /* 0x0ffffffe09077836 */ /* 0x001fe20000000000 */
[----:B-1----:R-:W-:-:S05]  /*2750*/  MOV R9, UR4 ;  /* 0x0000000400097c02 */ /* 0x002fca0008000f00 */
[----:B------:R-:W0:Y:S02]  /*2760*/  F2I.FTZ.U32.TRUNC.NTZ R7, R7 ;  /* 0x0000000700077305 */ /* 0x000e24000021f000 */
[----:B0-----:R-:W-:-:S04]  /*2770*/  IMAD.MOV R25, RZ, RZ, -R7 ;  /* 0x000000ffff197224 */ /* 0x001fc800078e0a07 */
[----:B------:R-:W-:-:S04]  /*2780*/  IMAD R25, R25, R8, RZ ;  /* 0x0000000819197224 */ /* 0x000fc800078e02ff */
[----:B------:R-:W-:-:S06]  /*2790*/  IMAD.HI.U32 R6, R7, R25, R6 ;  /* 0x0000001907067227 */ /* 0x000fcc00078e0006 */
[----:B------:R-:W-:-:S04]  /*27a0*/  IMAD.HI.U32 R6, R6, R3, RZ ;  /* 0x0000000306067227 */ /* 0x000fc800078e00ff */
[----:B------:R-:W-:-:S04]  /*27b0*/  IMAD.MOV R6, RZ, RZ, -R6 ;  /* 0x000000ffff067224 */ /* 0x000fc800078e0a06 */
[----:B------:R-:W-:-:S05]  /*27c0*/  IMAD R3, R8, R6, R3 ;  /* 0x0000000608037224 */ /* 0x000fca00078e0203 */
[----:B------:R-:W-:-:S13]  /*27d0*/  ISETP.GE.U32.AND P0, PT, R3, R8, PT ;  /* 0x000000080300720c */ /* 0x000fda0003f06070 */
[----:B------:R-:W-:-:S05]  /*27e0*/  @P0 IMAD.IADD R3, R3, 0x1, -R8 ;  /* 0x0000000103030824 */ /* 0x000fca00078e0a08 */
[----:B------:R-:W-:-:S13]  /*27f0*/  ISETP.GE.U32.AND P0, PT, R3, R8, PT ;  /* 0x000000080300720c */ /* 0x000fda0003f06070 */
[----:B------:R-:W-:Y:S01]  /*2800*/  @P0 IMAD.IADD R3, R3, 0x1, -R8 ;  /* 0x0000000103030824 */ /* 0x000fe200078e0a08 */
[----:B------:R-:W-:Y:S02]  /*2810*/  @!P1 LOP3.LUT R3, RZ, R8, RZ, 0x33, !PT ;  /* 0x00000008ff039212 */ /* 0x000fe400078e33ff */
[----:B------:R-:W-:-:S03]  /*2820*/  ISETP.GE.AND P0, PT, R8, 0x1, PT ;  /* 0x000000010800780c */ /* 0x000fc60003f06270 */
[----:B------:R-:W-:-:S05]  /*2830*/  IMAD.WIDE.U32 R6, R3, 0x8, R20 ;  /* 0x0000000803067825 */ /* 0x000fca00078e0014 */
[----:B--2---:R0:W-:Y:S05]  /*2840*/  STG.E.64 desc[UR6][R6.64], R4 ;  /* 0x0000000406007986 */ /* 0x0041ea000c101b06 */
[----:B------:R-:W-:Y:S05]  /*2850*/  @!P0 BRA `(.L_x_71) ;  /* 0x0000000000948947 */ /* 0x000fea0003800000 */
[----:B------:R-:W-:Y:S02]  /*2860*/  IMAD.MOV.U32 R3, RZ, RZ, RZ ;  /* 0x000000ffff037224 */ /* 0x000fe400078e00ff */
[----:B------:R-:W-:-:S07]  /*2870*/  IMAD.MOV.U32 R9, RZ, RZ, RZ ;  /* 0x000000ffff097224 */ /* 0x000fce00078e00ff */
.L_x_75:
[----:B0-----:R-:W0:Y:S02]  /*2880*/  LDC.64 R4, c[0x0][0x388] ;  /* 0x0000e200ff047b82 */ /* 0x001e240000000a00 */
[----:B0-----:R-:W-:-:S06]  /*2890*/  IMAD.WIDE.U32 R4, R3, 0x8, R4 ;  /* 0x0000000803047825 */ /* 0x001fcc00078e0004 */
[----:B------:R-:W5:Y:S01]  /*28a0*/  LDG.E.64 R4, desc[UR6][R4.64] ;  /* 0x0000000604047981 */ /* 0x000f62000c1e1b00 */
[----:B------:R-:W-:Y:S01]  /*28b0*/  BSSY.RECONVERGENT B3, `(.L_x_72) ;  /* 0x0000012000037945 */ /* 0x000fe20003800200 */
[----:B------:R-:W-:-:S07]  /*28c0*/  IMAD.MOV.U32 R25, RZ, RZ, RZ ;  /* 0x000000ffff197224 */ /* 0x000fce00078e00ff */
.L_x_74:
[----:B------:R-:W-:Y:S01]  /*28d0*/  IMAD.WIDE.U32 R6, R25, 0x8, R20 ;  /* 0x0000000819067825 */ /* 0x000fe200078e0014 */
[----:B------:R-:W0:Y:S05]  /*28e0*/  LDCU UR4, c[0x3][0x54] ;  /* 0x00c00a80ff0477ac */ /* 0x000e2a0008000800 */
[----:B------:R-:W2:Y:S02]  /*28f0*/  LDG.E.64 R6, desc[UR6][R6.64] ;  /* 0x0000000606067981 */ /* 0x000ea4000c1e1b00 */
[----:B--2--5:R-:W-:Y:S02]  /*2900*/  LOP3.LUT R27, R7, R5, RZ, 0xc0, !PT ;  /* 0x00000005071b7212 */ /* 0x024fe400078ec0ff */
[----:B------:R-:W-:-:S04]  /*2910*/  LOP3.LUT R24, R6, R4, RZ, 0xc0, !PT ;  /* 0x0000000406187212 */ /* 0x000fc800078ec0ff */
[----:B------:R-:W-:Y:S08]  /*2920*/  POPC R8, R24 ;  /* 0x0000001800087309 */ /* 0x000ff00000000000 */
[----:B------:R-:W1:Y:S02]  /*2930*/  POPC R27, R27 ;  /* 0x0000001b001b7309 */ /* 0x000e640000000000 */
[----:B-1----:R-:W-:-:S04]  /*2940*/  IADD3 R8, PT, PT, R8, R27, RZ ;  /* 0x0000001b08087210 */ /* 0x002fc80007ffe0ff */
[----:B0-----:R-:W-:Y:S01]  /*2950*/  ISETP.GE.AND P0, PT, R8, UR4, PT ;  /* 0x0000000408007c0c */ /* 0x001fe2000bf06270 */
[----:B------:R-:W-:-:S12]  /*2960*/  IMAD.MOV.U32 R8, RZ, RZ, RZ ;  /* 0x000000ffff087224 */ /* 0x000fd800078e00ff */
[----:B------:R-:W-:Y:S05]  /*2970*/  @P0 BRA `(.L_x_73) ;  /* 0x0000000000140947 */ /* 0x000fea0003800000 */
[----:B------:R-:W0:Y:S01]  /*2980*/  LDCU UR4, c[0x3][0x58] ;  /* 0x00c00b00ff0477ac */ /* 0x000e220008000800 */
[----:B------:R-:W-:-:S05]  /*2990*/  VIADD R25, R25, 0x1 ;  /* 0x0000000119197836 */ /* 0x000fca0000000000 */
[----:B0-----:R-:W-:-:S13]  /*29a0*/  ISETP.NE.AND P0, PT, R25, UR4, PT ;  /* 0x0000000419007c0c */ /* 0x001fda000bf05270 */
[----:B------:R-:W-:Y:S05]  /*29b0*/  @P0 BRA `(.L_x_74) ;  /* 0xfffffffc00c40947 */ /* 0x000fea000383ffff */
[----:B------:R-:W-:-:S07]  /*29c0*/  IMAD.MOV.U32 R8, RZ, RZ, 0x1 ;  /* 0x00000001ff087424 */ /* 0x000fce00078e00ff */
.L_x_73:
[----:B------:R-:W-:Y:S05]  /*29d0*/  BSYNC.RECONVERGENT B3 ;  /* 0x0000000000037941 */ /* 0x000fea0003800200 */
.L_x_72:
[----:B------:R-:W0:Y:S01]  /*29e0*/  LDCU UR4, c[0x3][0x5c] ;  /* 0x00c00b80ff0477ac */ /* 0x000e220008000800 */
[----:B------:R-:W-:Y:S01]  /*29f0*/  IADD3 R3, PT, PT, R3, 0x1, RZ ;  /* 0x0000000103037810 */ /* 0x000fe20007ffe0ff */
[----:B------:R-:W-:-:S03]  /*2a00*/  IMAD.IADD R9, R8, 0x1, R9 ;  /* 0x0000000108097824 */ /* 0x000fc600078e0209 */
[----:B0-----:R-:W-:-:S13]  /*2a10*/  ISETP.NE.AND P0, PT, R3, UR4, PT ;  /* 0x0000000403007c0c */ /* 0x001fda000bf05270 */
[----:B------:R-:W-:Y:S05]  /*2a20*/  @!P0 BRA `(.L_x_71) ;  /* 0x0000000000208947 */ /* 0x000fea0003800000 */
[----:B------:R-:W-:Y:S05]  /*2a30*/  BRA `(.L_x_75) ;  /* 0xfffffffc00907947 */ /* 0x000fea000383ffff */
.L_x_70:
[----:B-1----:R-:W-:-:S04]  /*2a40*/  IMAD.WIDE.U32 R24, R3, 0x8, R20 ;  /* 0x0000000803187825 */ /* 0x002fc800078e0014 */
[----:B------:R-:W-:Y:S01]  /*2a50*/  IMAD.MOV.U32 R23, RZ, RZ, R31 ;  /* 0x000000ffff177224 */ /* 0x000fe200078e001f */
[----:B------:R1:W-:Y:S01]  /*2a60*/  STG.E.64 desc[UR6][R24.64], R34 ;  /* 0x0000002218007986 */ /* 0x0003e2000c101b06 */
[----:B------:R-:W-:Y:S01]  /*2a70*/  IMAD.MOV.U32 R22, RZ, RZ, R30 ;  /* 0x000000ffff167224 */ /* 0x000fe200078e001e */
[----:B------:R-:W-:Y:S01]  /*2a80*/  MOV R31, R17 ;  /* 0x00000011001f7202 */ /* 0x000fe20000000f00 */
[----:B------:R-:W-:Y:S02]  /*2a90*/  IMAD.MOV.U32 R30, RZ, RZ, R5 ;  /* 0x000000ffff1e7224 */ /* 0x000fe400078e0005 */
[----:B------:R-:W-:-:S07]  /*2aa0*/  IMAD.MOV.U32 R17, RZ, RZ, R7 ;  /* 0x000000ffff117224 */ /* 0x000fce00078e0007 */
.L_x_71:
[----:B------:R-:W-:Y:S05]  /*2ab0*/  BSYNC.RECONVERGENT B2 ;  /* 0x0000000000027941 */ /* 0x000fea0003800200 */
.L_x_69:
[----:B------:R-:W-:-:S13]  /*2ac0*/  ISETP.GT.AND P0, PT, R9, RZ, PT ;  /* 0x000000ff0900720c */ /* 0x000fda0003f04270 */
[----:B------:R-:W-:Y:S05]  /*2ad0*/  @!P0 BRA `(.L_x_44) ;  /* 0x0000000000108947 */ /* 0x000fea0003800000 */
[----:B------:R-:W2:Y:S01]  /*2ae0*/  LDCU UR4, c[0x0][0x3ac] ;  /* 0x00007580ff0477ac */ /* 0x000ea20008000800 */
[----:B------:R-:W-:-:S05]  /*2af0*/  VIADD R2, R2, 0x1 ;  /* 0x0000000102027836 */ /* 0x000fca0000000000 */
[----:B--2---:R-:W-:-:S13]  /*2b00*/  ISETP.GE.AND P0, PT, R2, UR4, PT ;  /* 0x0000000402007c0c */ /* 0x004fda000bf06270 */
[----:B------:R-:W-:Y:S05]  /*2b10*/  @!P0 BRA `(.L_x_76) ;  /* 0xffffffdc00d08947 */ /* 0x000fea000383ffff */
.L_x_44:
[----:B------:R-:W-:Y:S05]  /*2b20*/  BSYNC.RECONVERGENT B0 ;  /* 0x0000000000007941 */ /* 0x000fea0003800200 */
.L_x_40:
[----:B------:R-:W-:Y:S05]  /*2b30*/  BRA `(.L_x_38) ;  /* 0x0000000800207947 */ /* 0x000fea0003800000 */
.L_x_39:
[----:B------:R-:W0:Y:S02]  /*2b40*/  LDCU UR4, c[0x3][0x5c] ;  /* 0x00c00b80ff0477ac */ /* 0x000e240008000800 */
[----:B0-----:R-:W-:-:S09]  /*2b50*/  UISETP.GE.AND UP0, UPT, UR4, 0x1, UPT ;  /* 0x000000010400788c */ /* 0x001fd2000bf06270 */
[----:B------:R-:W-:Y:S05]  /*2b60*/  BRA.U !UP0, `(.L_x_77) ;  /* 0x0000000508207547 */ /* 0x000fea000b800000 */
[----:B------:R-:W0:Y:S01]  /*2b70*/  LDCU UR5, c[0x3][0x60] ;  /* 0x00c00c00ff0577ac */ /* 0x000e220008000800 */
[----:B------:R-:W1:Y:S01]  /*2b80*/  I2F.U32.RP R8, UR8 ;  /* 0x0000000800087d06 */ /* 0x000e620008209000 */
[----:B------:R-:W-:Y:S01]  /*2b90*/  ISETP.NE.U32.AND P0, PT, RZ, UR8, PT ;  /* 0x00000008ff007c0c */ /* 0x000fe2000bf05070 */
[----:B------:R-:W-:Y:S01]  /*2ba0*/  IMAD.MOV.U32 R31, RZ, RZ, R5 ;  /* 0x000000ffff1f7224 */ /* 0x000fe200078e0005 */
[----:B------:R-:W-:-:S05]  /*2bb0*/  UMOV UR4, URZ ;  /* 0x000000ff00047c82 */ /* 0x000fca0008000000 */
[----:B-1----:R-:W1:Y:S01]  /*2bc0*/  MUFU.RCP R8, R8 ;  /* 0x0000000800087308 */ /* 0x002e620000001000 */
[----:B0-----:R-:W-:-:S07]  /*2bd0*/  ISETP.NE.U32.AND P1, PT, RZ, UR5, PT ;  /* 0x00000005ff007c0c */ /* 0x001fce000bf25070 */
[----:B------:R-:W0:Y:S01]  /*2be0*/  I2F.U32.RP R23, UR5 ;  /* 0x0000000500177d06 */ /* 0x000e220008209000 */
[----:B-1----:R-:W-:-:S07]  /*2bf0*/  IADD3 R2, PT, PT, R8, 0xffffffe, RZ ;  /* 0x0ffffffe08027810 */ /* 0x002fce0007ffe0ff */
[----:B------:R1:W2:Y:S08]  /*2c00*/  F2I.FTZ.U32.TRUNC.NTZ R3, R2 ;  /* 0x0000000200037305 */ /* 0x0002b0000021f000 */
[----:B0-----:R-:W0:Y:S01]  /*2c10*/  MUFU.RCP R23, R23 ;  /* 0x0000001700177308 */ /* 0x001e220000001000 */
[----:B-1----:R-:W-:Y:S02]  /*2c20*/  HFMA2 R2, -RZ, RZ, 0, 0 ;  /* 0x00000000ff027431 */ /* 0x002fe400000001ff */
[----:B--2---:R-:W-:-:S04]  /*2c30*/  IMAD.MOV R9, RZ, RZ, -R3 ;  /* 0x000000ffff097224 */ /* 0x004fc800078e0a03 */
[----:B------:R-:W-:-:S04]  /*2c40*/  IMAD R9, R9, UR8, RZ ;  /* 0x0000000809097c24 */ /* 0x000fc8000f8e02ff */
[----:B------:R-:W-:-:S04]  /*2c50*/  IMAD.HI.U32 R2, R3, R9, R2 ;  /* 0x0000000903027227 */ /* 0x000fc800078e0002 */
[----:B0-----:R-:W-:-:S04]  /*2c60*/  VIADD R6, R23, 0xffffffe ;  /* 0x0ffffffe17067836 */ /* 0x001fc80000000000 */
[----:B------:R0:W1:Y:S02]  /*2c70*/  F2I.FTZ.U32.TRUNC.NTZ R7, R6 ;  /* 0x0000000600077305 */ /* 0x000064000021f000 */
[----:B0-----:R-:W-:Y:S02]  /*2c80*/  IMAD.MOV.U32 R6, RZ, RZ, RZ ;  /* 0x000000ffff067224 */ /* 0x001fe400078e00ff */
[----:B-1----:R-:W-:-:S04]  /*2c90*/  IMAD.MOV R24, RZ, RZ, -R7 ;  /* 0x000000ffff187224 */ /* 0x002fc800078e0a07 */
[----:B------:R-:W-:-:S04]  /*2ca0*/  IMAD R23, R24, UR5, RZ ;  /* 0x0000000518177c24 */ /* 0x000fc8000f8e02ff */
[----:B------:R-:W-:Y:S01]  /*2cb0*/  IMAD.HI.U32 R3, R7, R23, R6 ;  /* 0x0000001707037227 */ /* 0x000fe200078e0006 */
[----:B------:R-:W-:-:S03]  /*2cc0*/  LOP3.LUT R6, RZ, UR8, RZ, 0x33, !PT ;  /* 0x00000008ff067c12 */ /* 0x000fc6000f8e33ff */
[----:B------:R-:W-:Y:S01]  /*2cd0*/  IMAD.MOV.U32 R23, RZ, RZ, R4 ;  /* 0x000000ffff177224 */ /* 0x000fe200078e0004 */
[----:B------:R-:W-:-:S07]  /*2ce0*/  LOP3.LUT R4, RZ, UR5, RZ, 0x33, !PT ;  /* 0x00000005ff047c12 */ /* 0x000fce000f8e33ff */
.L_x_78:
[----:B0-----:R-:W-:Y:S02]  /*2cf0*/  SHF.R.U32.HI R8, RZ, 0x2, R17 ;  /* 0x00000002ff087819 */ /* 0x001fe40000011611 */
[----:B------:R-:W-:Y:S02]  /*2d00*/  SHF.L.U32 R5, R23, 0x4, RZ ;  /* 0x0000000417057819 */ /* 0x000fe400000006ff */
[----:B------:R-:W-:Y:S02]  /*2d10*/  LOP3.LUT R8, R8, R17, RZ, 0x3c, !PT ;  /* 0x0000001108087212 */ /* 0x000fe400078e3cff */
[----:B------:R-:W-:Y:S02]  /*2d20*/  SHF.R.U32.HI R7, RZ, 0x2, R30 ;  /* 0x00000002ff077819 */ /* 0x000fe4000001161e */
[----:B------:R-:W-:Y:S01]  /*2d30*/  MOV R26, R31 ;  /* 0x0000001f001a7202 */ /* 0x000fe20000000f00 */
[----:B------:R-:W-:Y:S01]  /*2d40*/  IMAD.SHL.U32 R24, R8, 0x2, RZ ;  /* 0x0000000208187824 */ /* 0x000fe200078e00ff */
[----:B------:R-:W-:Y:S01]  /*2d50*/  LOP3.LUT R7, R7, R30, RZ, 0x3c, !PT ;  /* 0x0000001e07077212 */ /* 0x000fe200078e3cff */
[----:B------:R-:W-:-:S03]  /*2d60*/  IMAD.MOV.U32 R31, RZ, RZ, R23 ;  /* 0x000000ffff1f7224 */ /* 0x000fc600078e0017 */
[----:B------:R-:W-:Y:S01]  /*2d70*/  LOP3.LUT R5, R23, R5, R24, 0x96, !PT ;  /* 0x0000000517057212 */ /* 0x000fe200078e9618 */
[----:B------:R-:W-:-:S03]  /*2d80*/  IMAD.SHL.U32 R9, R7, 0x2, RZ ;  /* 0x0000000207097824 */ /* 0x000fc600078e00ff */
[----:B------:R-:W-:-:S05]  /*2d90*/  LOP3.LUT R5, R5, R8, RZ, 0x3c, !PT ;  /* 0x0000000805057212 */ /* 0x000fca00078e3cff */
[----:B------:R-:W-:-:S05]  /*2da0*/  IMAD.SHL.U32 R8, R5, 0x10, RZ ;  /* 0x0000001005087824 */ /* 0x000fca00078e00ff */
[----:B------:R-:W-:Y:S02]  /*2db0*/  LOP3.LUT R8, R7, R9, R8, 0x96, !PT ;  /* 0x0000000907087212 */ /* 0x000fe400078e9608 */
[C---:B------:R-:W-:Y:S01]  /*2dc0*/  IADD3 R7, PT, PT, R16.reuse, 0x587c5, R5 ;  /* 0x000587c510077810 */ /* 0x040fe20007ffe005 */
[----:B------:R-:W-:Y:S01]  /*2dd0*/  VIADD R16, R16, 0xb0f8a ;  /* 0x000b0f8a10107836 */ /* 0x000fe20000000000 */
[----:B------:R-:W-:-:S05]  /*2de0*/  LOP3.LUT R23, R8, R5, RZ, 0x3c, !PT ;  /* 0x0000000508177212 */ /* 0x000fca00078e3cff */
        /* <DEDUP_REMOVED lines=8> */
[----:B------:R-:W-:-:S05]  /*2e70*/  @P2 VIADD R17, R17, -UR5 ;  /* 0x8000000511112c36 */ /* 0x000fca0008000000 */
[----:B------:R-:W-:-:S05]  /*2e80*/  SEL R17, R4, R17, !P1 ;  /* 0x0000001104117207 */ /* 0x000fca0004800000 */
[----:B0-----:R-:W-:-:S06]  /*2e90*/  IMAD.WIDE.U32 R8, R17, 0x8, R8 ;  /* 0x0000000811087825 */ /* 0x001fcc00078e0008 */
[----:B------:R-:W2:Y:S01]  /*2ea0*/  LDG.E.64 R8, desc[UR6][R8.64] ;  /* 0x0000000608087981 */ /* 0x000ea2000c1e1b00 */
[----:B------:R-:W-:Y:S01]  /*2eb0*/  IMAD.HI.U32 R17, R2, R7, RZ ;  /* 0x0000000702117227 */ /* 0x000fe200078e00ff */
[----:B------:R-:W-:-:S03]  /*2ec0*/  UIADD3 UR4, UPT, UPT, UR4, 0x1, URZ ;  /* 0x0000000104047890 */ /* 0x000fc6000fffe0ff */
[----:B------:R-:W-:Y:S01]  /*2ed0*/  IMAD.MOV R24, RZ, RZ, -R17 ;  /* 0x000000ffff187224 */ /* 0x000fe200078e0a11 */
[----:B------:R-:W-:Y:S01]  /*2ee0*/  UISETP.GE.AND UP0, UPT, UR4, UR9, UPT ;  /* 0x000000090400728c */ /* 0x000fe2000bf06270 */
[----:B------:R-:W-:Y:S01]  /*2ef0*/  IMAD.MOV.U32 R30, RZ, RZ, R22 ;  /* 0x000000ffff1e7224 */ /* 0x000fe200078e0016 */
[----:B------:R-:W-:Y:S01]  /*2f00*/  MOV R22, R5 ;  /* 0x0000000500167202 */ /* 0x000fe20000000f00 */
[----:B------:R-:W-:Y:S02]  /*2f10*/  IMAD R7, R24, UR8, R7 ;  /* 0x0000000818077c24 */ /* 0x000fe4000f8e0207 */
[----:B------:R-:W-:-:S03]  /*2f20*/  IMAD.MOV.U32 R17, RZ, RZ, R26 ;  /* 0x000000ffff117224 */ /* 0x000fc600078e001a */
[----:B------:R-:W-:-:S13]  /*2f30*/  ISETP.GE.U32.AND P2, PT, R7, UR8, PT ;  /* 0x0000000807007c0c */ /* 0x000fda000bf46070 */
[----:B------:R-:W-:-:S04]  /*2f40*/  @P2 IADD3 R7, PT, PT, R7, -UR8, RZ ;  /* 0x8000000807072c10 */ /* 0x000fc8000fffe0ff */
[----:B------:R-:W-:-:S13]  /*2f50*/  ISETP.GE.U32.AND P2, PT, R7, UR8, PT ;  /* 0x0000000807007c0c */ /* 0x000fda000bf46070 */
[----:B------:R-:W-:-:S05]  /*2f60*/  @P2 VIADD R7, R7, -UR8 ;  /* 0x8000000807072c36 */ /* 0x000fca0008000000 */
[----:B------:R-:W-:-:S05]  /*2f70*/  SEL R25, R6, R7, !P0 ;  /* 0x0000000706197207 */ /* 0x000fca0004000000 */
[----:B------:R-:W-:-:S05]  /*2f80*/  IMAD.WIDE R24, R25, 0x8, R20 ;  /* 0x0000000819187825 */ /* 0x000fca00078e0214 */
[----:B--2---:R0:W-:Y:S01]  /*2f90*/  STG.E.64 desc[UR6][R24.64], R8 ;  /* 0x0000000818007986 */ /* 0x0041e2000c101b06 */
[----:B------:R-:W-:Y:S05]  /*2fa0*/  BRA.U !UP0, `(.L_x_78) ;  /* 0xfffffffd08507547 */ /* 0x000fea000b83ffff */
[----:B------:R-:W0:Y:S01]  /*2fb0*/  LDCU UR4, c[0x3][0x5c] ;  /* 0x00c00b80ff0477ac */ /* 0x000e220008000800 */
[----:B------:R-:W-:Y:S02]  /*2fc0*/  IMAD.MOV.U32 R17, RZ, RZ, R26 ;  /* 0x000000ffff117224 */ /* 0x000fe400078e001a */
[----:B0-----:R-:W-:Y:S01]  /*2fd0*/  IMAD.U32 R9, RZ, RZ, UR4 ;  /* 0x00000004ff097e24 */ /* 0x001fe2000f8e00ff */
[----:B------:R-:W-:Y:S06]  /*2fe0*/  BRA `(.L_x_38) ;  /* 0x0000000000f47947 */ /* 0x000fec0003800000 */
.L_x_77:
[----:B------:R-:W0:Y:S01]  /*2ff0*/  LDCU UR4, c[0x3][0x60] ;  /* 0x00c00c00ff0477ac */ /* 0x000e220008000800 */
[----:B------:R-:W-:Y:S02]  /*3000*/  SHF.R.U32.HI R2, RZ, 0x2, R17 ;  /* 0x00000002ff027819 */ /* 0x000fe40000011611 */
[----:B------:R-:W-:Y:S02]  /*3010*/  SHF.L.U32 R3, R4, 0x4, RZ ;  /* 0x0000000404037819 */ /* 0x000fe400000006ff */
[----:B------:R-:W-:Y:S02]  /*3020*/  LOP3.LUT R2, R2, R17, RZ, 0x3c, !PT ;  /* 0x0000001102027212 */ /* 0x000fe400078e3cff */
[----:B------:R-:W-:-:S03]  /*3030*/  SHF.R.U32.HI R9, RZ, 0x2, R30 ;  /* 0x00000002ff097819 */ /* 0x000fc6000001161e */
[----:B------:R-:W-:Y:S01]  /*3040*/  IMAD.SHL.U32 R6, R2, 0x2, RZ ;  /* 0x0000000202067824 */ /* 0x000fe200078e00ff */
[----:B------:R-:W-:-:S04]  /*3050*/  LOP3.LUT R9, R9, R30, RZ, 0x3c, !PT ;  /* 0x0000001e09097212 */ /* 0x000fc800078e3cff */
[----:B------:R-:W-:Y:S01]  /*3060*/  LOP3.LUT R3, R4, R3, R6, 0x96, !PT ;  /* 0x0000000304037212 */ /* 0x000fe200078e9606 */
[----:B------:R-:W-:Y:S01]  /*3070*/  IMAD.SHL.U32 R6, R9, 0x2, RZ ;  /* 0x0000000209067824 */ /* 0x000fe200078e00ff */
[----:B0-----:R-:W0:Y:S02]  /*3080*/  I2F.U32.RP R8, UR4 ;  /* 0x0000000400087d06 */ /* 0x001e240008209000 */
[----:B------:R-:W-:Y:S02]  /*3090*/  LOP3.LUT R3, R3, R2, RZ, 0x3c, !PT ;  /* 0x0000000203037212 */ /* 0x000fe400078e3cff */
[----:B------:R-:W-:Y:S02]  /*30a0*/  ISETP.NE.U32.AND P1, PT, RZ, UR4, PT ;  /* 0x00000004ff007c0c */ /* 0x000fe4000bf25070 */
[----:B------:R-:W-:-:S04]  /*30b0*/  SHF.L.U32 R2, R3, 0x4, RZ ;  /* 0x0000000403027819 */ /* 0x000fc800000006ff */
[----:B------:R-:W-:Y:S01]  /*30c0*/  LOP3.LUT R6, R9, R6, R2, 0x96, !PT ;  /* 0x0000000609067212 */ /* 0x000fe200078e9602 */
[----:B------:R-:W-:-:S03]  /*30d0*/  VIADD R2, R16, 0xb0f8a ;  /* 0x000b0f8a10027836 */ /* 0x000fc60000000000 */
[----:B------:R-:W-:Y:S01]  /*30e0*/  LOP3.LUT R23, R6, R3, RZ, 0x3c, !PT ;  /* 0x0000000306177212 */ /* 0x000fe200078e3cff */
[----:B------:R-:W-:Y:S01]  /*30f0*/  IMAD.MOV.U32 R6, RZ, RZ, RZ ;  /* 0x000000ffff067224 */ /* 0x000fe200078e00ff */
[----:B0-----:R-:W0:Y:S02]  /*3100*/  MUFU.RCP R8, R8 ;  /* 0x0000000800087308 */ /* 0x001e240000001000 */
[----:B0-----:R-:W-:-:S06]  /*3110*/  VIADD R7, R8, 0xffffffe ;  /* 0x0ffffffe08077836 */ /* 0x001fcc0000000000 */
        /* <DEDUP_REMOVED lines=14> */
[----:B0-----:R-:W-:-:S06]  /*3200*/  IMAD.WIDE.U32 R6, R9, 0x8, R6 ;  /* 0x0000000809067825 */ /* 0x001fcc00078e0006 */
[----:B------:R-:W2:Y:S01]  /*3210*/  LDG.E.64 R6, desc[UR6][R6.64] ;  /* 0x0000000606067981 */ /* 0x000ea2000c1e1b00 */
[----:B------:R-:W0:Y:S01]  /*3220*/  I2F.U32.RP R17, UR8 ;  /* 0x0000000800117d06 */ /* 0x000e220008209000 */
[----:B------:R-:W-:Y:S01]  /*3230*/  IMAD.MOV.U32 R8, RZ, RZ, RZ ;  /* 0x000000ffff087224 */ /* 0x000fe200078e00ff */
[----:B------:R-:W-:Y:S01]  /*3240*/  ISETP.NE.U32.AND P1, PT, RZ, UR8, PT ;  /* 0x00000008ff007c0c */ /* 0x000fe2000bf25070 */
[----:B------:R-:W-:Y:S02]  /*3250*/  IMAD.MOV.U32 R30, RZ, RZ, R22 ;  /* 0x000000ffff1e7224 */ /* 0x000fe400078e0016 */
[----:B------:R-:W-:Y:S02]  /*3260*/  IMAD.MOV.U32 R31, RZ, RZ, R4 ;  /* 0x000000ffff1f7224 */ /* 0x000fe400078e0004 */
[----:B------:R-:W-:Y:S01]  /*3270*/  IMAD.MOV.U32 R22, RZ, RZ, R3 ;  /* 0x000000ffff167224 */ /* 0x000fe200078e0003 */
[----:B0-----:R-:W0:Y:S02]  /*3280*/  MUFU.RCP R17, R17 ;  /* 0x0000001100117308 */ /* 0x001e240000001000 */
[----:B0-----:R-:W-:Y:S01]  /*3290*/  VIADD R24, R17, 0xffffffe ;  /* 0x0ffffffe11187836 */ /* 0x001fe20000000000 */
[----:B------:R-:W-:-:S05]  /*32a0*/  MOV R17, R5 ;  /* 0x0000000500117202 */ /* 0x000fca0000000f00 */
[----:B------:R-:W0:Y:S02]  /*32b0*/  F2I.FTZ.U32.TRUNC.NTZ R9, R24 ;  /* 0x0000001800097305 */ /* 0x000e24000021f000 */
[----:B0-----:R-:W-:-:S05]  /*32c0*/  IADD3 R25, PT, PT, RZ, -R9, RZ ;  /* 0x80000009ff197210 */ /* 0x001fca0007ffe0ff */
[----:B------:R-:W-:-:S04]  /*32d0*/  IMAD R25, R25, UR8, RZ ;  /* 0x0000000819197c24 */ /* 0x000fc8000f8e02ff */
[----:B------:R-:W-:Y:S01]  /*32e0*/  IMAD.HI.U32 R9, R9, R25, R8 ;  /* 0x0000001909097227 */ /* 0x000fe200078e0008 */
[----:B------:R-:W-:-:S03]  /*32f0*/  IADD3 R8, PT, PT, R16, 0x587c5, R3 ;  /* 0x000587c510087810 */ /* 0x000fc60007ffe003 */
[----:B------:R-:W-:Y:S02]  /*3300*/  IMAD.MOV.U32 R16, RZ, RZ, R2 ;  /* 0x000000ffff107224 */ /* 0x000fe400078e0002 */
        /* <DEDUP_REMOVED lines=8> */
[----:B------:R-:W-:-:S04]  /*3390*/  IMAD.WIDE R20, R9, 0x8, R20 ;  /* 0x0000000809147825 */ /* 0x000fc800078e0214 */
[----:B------:R-:W-:Y:S01]  /*33a0*/  IMAD.MOV.U32 R9, RZ, RZ, RZ ;  /* 0x000000ffff097224 */ /* 0x000fe200078e00ff */
[----:B--2---:R0:W-:Y:S06]  /*33b0*/  STG.E.64 desc[UR6][R20.64], R6 ;  /* 0x0000000614007986 */ /* 0x0041ec000c101b06 */
.L_x_38:
[----:B------:R-:W-:Y:S05]  /*33c0*/  BSYNC.RECONVERGENT B1 ;  /* 0x0000000000017941 */ /* 0x000fea0003800200 */
.L_x_37:
[----:B------:R-:W-:Y:S04]  /*33d0*/  STG.E desc[UR6][R10.64], R9 ;  /* 0x000000090a007986 */ /* 0x000fe8000c101906 */
[----:B-----5:R-:W-:Y:S04]  /*33e0*/  STG.E.64 desc[UR6][R12.64], R16 ;  /* 0x000000100c007986 */ /* 0x020fe8000c101b06 */
[----:B------:R-:W-:Y:S04]  /*33f0*/  STG.E.64 desc[UR6][R12.64+0x8], R30 ;  /* 0x0000081e0c007986 */ /* 0x000fe8000c101b06 */
[----:B------:R-:W-:Y:S04]  /*3400*/  STG.E.64 desc[UR6][R12.64+0x10], R22 ;  /* 0x000010160c007986 */ /* 0x000fe8000c101b06 */
[----:B------:R-:W-:Y:S04]  /*3410*/  STG.E.64 desc[UR6][R12.64+0x18], R18 ;  /* 0x000018120c007986 */ /* 0x000fe8000c101b06 */
[----:B------:R-:W-:Y:S04]  /*3420*/  STG.E.64 desc[UR6][R12.64+0x28], R14 ;  /* 0x0000280e0c007986 */ /* 0x000fe8000c101b06 */
[----:B------:R-:W-:Y:S01]  /*3430*/  STG.E desc[UR6][R12.64+0x20], R0 ;  /* 0x000020000c007986 */ /* 0x000fe2000c101906 */
[----:B------:R-:W-:Y:S05]  /*3440*/  EXIT ;  /* 0x000000000000794d */ /* 0x000fea0003800000 */
.L_x_79:
        /* <DEDUP_REMOVED lines=11> */
.L_x_116:


//--------------------- .text._Z11localSearchPmS_S_PiP17curandStateXORWOWii --------------------------
	.section	.text._Z11localSearchPmS_S_PiP17curandStateXORWOWii,"ax",@progbits
	.align	128
        .global         _Z11localSearchPmS_S_PiP17curandStateXORWOWii
        .type           _Z11localSearchPmS_S_PiP17curandStateXORWOWii,@function
        .size           _Z11localSearchPmS_S_PiP17curandStateXORWOWii,(.L_x_117 - _Z11localSearchPmS_S_PiP17curandStateXORWOWii)
        .other          _Z11localSearchPmS_S_PiP17curandStateXORWOWii,@"STO_CUDA_ENTRY STV_DEFAULT"
_Z11localSearchPmS_S_PiP17curandStateXORWOWii:
.text._Z11localSearchPmS_S_PiP17curandStateXORWOWii:
        /* <DEDUP_REMOVED lines=12> */
[----:B------:R-:W4:Y:S01]  /*00c0*/  LDCU UR6, c[0x3][0x58] ;  /* 0x00c00b00ff0677ac */ /* 0x000f220008000800 */
[----:B------:R-:W0:Y:S06]  /*00d0*/  LDCU UR12, c[0x3][0x60] ;  /* 0x00c00c00ff0c77ac */ /* 0x000e2c0008000800 */
[----:B------:R-:W2:Y:S01]  /*00e0*/  LDC.64 R16, c[0x0][0x380] ;  /* 0x0000e000ff107b82 */ /* 0x000ea20000000a00 */
[----:B------:R-:W0:Y:S01]  /*00f0*/  LDCU UR13, c[0x0][0x3ac] ;  /* 0x00007580ff0d77ac */ /* 0x000e220008000800 */
[----:B------:R-:W0:Y:S02]  /*0100*/  LDCU.64 UR10, c[0x3][0x58] ;  /* 0x00c00b00ff0a77ac */ /* 0x000e240008000a00 */
[----:B0-----:R-:W-:-:S05]  /*0110*/  IMAD.WIDE R8, R3, 0x4, R8 ;  /* 0x0000000403087825 */ /* 0x001fca00078e0208 */
[----:B-1----:R-:W2:Y:S01]  /*0120*/  LDG.E R31, desc[UR4][R8.64] ;  /* 0x00000004081f7981 */ /* 0x002ea2000c1e1900 */
[----:B---3--:R-:W-:-:S05]  /*0130*/  IMAD.WIDE R6, R3, 0x30, R6 ;  /* 0x0000003003067825 */ /* 0x008fca00078e0206 */
[----:B------:R-:W3:Y:S04]  /*0140*/  LDG.E.64 R4, desc[UR4][R6.64+0x8] ;  /* 0x0000080406047981 */ /* 0x000ee8000c1e1b00 */
[----:B------:R-:W3:Y:S04]  /*0150*/  LDG.E.64 R20, desc[UR4][R6.64+0x10] ;  /* 0x0000100406147981 */ /* 0x000ee8000c1e1b00 */
        /* <DEDUP_REMOVED lines=8> */
[----:B------:R-:W-:Y:S01]  /*01e0*/  ISETP.GE.AND P0, PT, R0, 0x1, PT ;  /* 0x000000010000780c */ /* 0x000fe20003f06270 */
[----:B---3--:R-:W-:Y:S02]  /*01f0*/  IMAD.MOV.U32 R3, RZ, RZ, R5 ;  /* 0x000000ffff037224 */ /* 0x008fe400078e0005 */
[----:B------:R-:W-:Y:S01]  /*0200*/  IMAD.MOV.U32 R19, RZ, RZ, R21 ;  /* 0x000000ffff137224 */ /* 0x000fe200078e0015 */
[----:B------:R-:W-:-:S09]  /*0210*/  MOV R18, R20 ;  /* 0x0000001400127202 */ /* 0x000fd20000000f00 */
[----:B0-----:R-:W-:Y:S05]  /*0220*/  @!P0 BRA `(.L_x_81) ;  /* 0x0000001000248947 */ /* 0x001fea0003800000 */
[----:B------:R-:W0:Y:S02]  /*0230*/  LDCU UR7, c[0x3][0x5c] ;  /* 0x00c00b80ff0777ac */ /* 0x000e240008000800 */
[----:B0-----:R-:W-:-:S09]  /*0240*/  UISETP.GE.AND UP0, UPT, UR7, 0x1, UPT ;  /* 0x000000010700788c */ /* 0x001fd2000bf06270 */
[----:B------:R-:W-:Y:S05]  /*0250*/  BRA.U !UP0, `(.L_x_82) ;  /* 0x0000000d08287547 */ /* 0x000fea000b800000 */
[----:B------:R-:W-:-:S09]  /*0260*/  UISETP.GE.AND UP0, UPT, UR6, 0x1, UPT ;  /* 0x000000010600788c */ /* 0x000fd2000bf06270 */
[----:B------:R-:W-:Y:S05]  /*0270*/  BRA.U !UP0, `(.L_x_83) ;  /* 0x0000000508e07547 */ /* 0x000fea000b800000 */
[----:B------:R-:W-:Y:S01]  /*0280*/  HFMA2 R28, -RZ, RZ, 0, 0 ;  /* 0x00000000ff1c7431 */ /* 0x000fe200000001ff */
[----:B------:R-:W-:Y:S01]  /*0290*/  BSSY.RECONVERGENT B1, `(.L_x_84) ;  /* 0x0000075000017945 */ /* 0x000fe20003800200 */
[----:B------:R-:W-:Y:S02]  /*02a0*/  IMAD.MOV.U32 R18, RZ, RZ, R20 ;  /* 0x000000ffff127224 */ /* 0x000fe400078e0014 */
[----:B------:R-:W-:Y:S02]  /*02b0*/  IMAD.MOV.U32 R19, RZ, RZ, R21 ;  /* 0x000000ffff137224 */ /* 0x000fe400078e0015 */
[----:B------:R-:W-:-:S07]  /*02c0*/  IMAD.MOV.U32 R3, RZ, RZ, R5 ;  /* 0x000000ffff037224 */ /* 0x000fce00078e0005 */
.L_x_90:
[----:B------:R-:W0:Y:S01]  /*02d0*/  LDCU UR7, c[0x3][0x60] ;  /* 0x00c00c00ff0777ac */ /* 0x000e220008000800 */
[----:B-----5:R-:W-:Y:S01]  /*02e0*/  SHF.R.U32.HI R0, RZ, 0x2, R13 ;  /* 0x00000002ff007819 */ /* 0x020fe2000001160d */
[----:B------:R-:W-:Y:S01]  /*02f0*/  IMAD.SHL.U32 R2, R19, 0x10, RZ ;  /* 0x0000001013027824 */ /* 0x000fe200078e00ff */
[----:B------:R-:W-:Y:S01]  /*0300*/  MOV R24, R4 ;  /* 0x0000000400187202 */ /* 0x000fe20000000f00 */
[----:B------:R-:W1:Y:S01]  /*0310*/  LDC.64 R26, c[0x0][0x390] ;  /* 0x0000e400ff1a7b82 */ /* 0x000e620000000a00 */
[----:B------:R-:W-:Y:S02]  /*0320*/  LOP3.LUT R0, R0, R13, RZ, 0x3c, !PT ;  /* 0x0000000d00007212 */ /* 0x000fe400078e3cff */
[----:B------:R-:W-:-:S03]  /*0330*/  SHF.R.U32.HI R13, RZ, 0x2, R24 ;  /* 0x00000002ff0d7819 */ /* 0x000fc60000011618 */
[----:B------:R-:W-:-:S05]  /*0340*/  IMAD.SHL.U32 R4, R0, 0x2, RZ ;  /* 0x0000000200047824 */ /* 0x000fca00078e00ff */
[----:B------:R-:W-:Y:S02]  /*0350*/  LOP3.LUT R5, R19, R2, R4, 0x96, !PT ;  /* 0x0000000213057212 */ /* 0x000fe400078e9604 */
[----:B------:R-:W-:Y:S01]  /*0360*/  LOP3.LUT R2, R13, R24, RZ, 0x3c, !PT ;  /* 0x000000180d027212 */ /* 0x000fe200078e3cff */
[----:B0-----:R-:W0:Y:S01]  /*0370*/  I2F.U32.RP R22, UR7 ;  /* 0x0000000700167d06 */ /* 0x001e220008209000 */
[----:B------:R-:W-:Y:S02]  /*0380*/  LOP3.LUT R5, R5, R0, RZ, 0x3c, !PT ;  /* 0x0000000005057212 */ /* 0x000fe400078e3cff */
[----:B------:R-:W-:Y:S01]  /*0390*/  MOV R13, R3 ;  /* 0x00000003000d7202 */ /* 0x000fe20000000f00 */
[----:B------:R-:W-:Y:S01]  /*03a0*/  IMAD.SHL.U32 R0, R2, 0x2, RZ ;  /* 0x0000000202007824 */ /* 0x000fe200078e00ff */
[----:B------:R-:W-:Y:S01]  /*03b0*/  ISETP.NE.U32.AND P1, PT, RZ, UR7, PT ;  /* 0x00000007ff007c0c */ /* 0x000fe2000bf25070 */
[----:B------:R-:W-:Y:S02]  /*03c0*/  IMAD.SHL.U32 R23, R5, 0x10, RZ ;  /* 0x0000001005177824 */ /* 0x000fe400078e00ff */
[----:B------:R-:W-:-:S03]  /*03d0*/  IMAD.MOV.U32 R3, RZ, RZ, R19 ;  /* 0x000000ffff037224 */ /* 0x000fc600078e0013 */
[----:B------:R-:W-:Y:S02]  /*03e0*/  LOP3.LUT R2, R2, R0, R23, 0x96, !PT ;  /* 0x0000000002027212 */ /* 0x000fe400078e9617 */
[C---:B------:R-:W-:Y:S01]  /*03f0*/  IADD3 R0, PT, PT, R12.reuse, 0x587c5, R5 ;  /* 0x000587c50c007810 */ /* 0x040fe20007ffe005 */
[----:B------:R-:W-:Y:S01]  /*0400*/  VIADD R12, R12, 0xb0f8a ;  /* 0x000b0f8a0c0c7836 */ /* 0x000fe20000000000 */
[----:B0-----:R-:W0:Y:S01]  /*0410*/  MUFU.RCP R22, R22 ;  /* 0x0000001600167308 */ /* 0x001e220000001000 */
[----:B------:R-:W-:-:S05]  /*0420*/  LOP3.LUT R19, R2, R5, RZ, 0x3c, !PT ;  /* 0x0000000502137212 */ /* 0x000fca00078e3cff */
[----:B------:R-:W-:Y:S02]  /*0430*/  IMAD.IADD R2, R19, 0x1, R12 ;  /* 0x0000000113027824 */ /* 0x000fe400078e020c */
[----:B0-----:R-:W-:-:S04]  /*0440*/  VIADD R20, R22, 0xffffffe ;  /* 0x0ffffffe16147836 */ /* 0x001fc80000000000 */
[----:B------:R0:W2:Y:S02]  /*0450*/  F2I.FTZ.U32.TRUNC.NTZ R21, R20 ;  /* 0x0000001400157305 */ /* 0x0000a4000021f000 */
[----:B0-----:R-:W-:Y:S02]  /*0460*/  MOV R20, RZ ;  /* 0x000000ff00147202 */ /* 0x001fe40000000f00 */
[----:B--2---:R-:W-:-:S05]  /*0470*/  IADD3 R4, PT, PT, RZ, -R21, RZ ;  /* 0x80000015ff047210 */ /* 0x004fca0007ffe0ff */
[----:B------:R-:W-:-:S04]  /*0480*/  IMAD R23, R4, UR7, RZ ;  /* 0x0000000704177c24 */ /* 0x000fc8000f8e02ff */
[----:B------:R-:W-:-:S06]  /*0490*/  IMAD.HI.U32 R21, R21, R23, R20 ;  /* 0x0000001715157227 */ /* 0x000fcc00078e0014 */
[----:B------:R-:W-:-:S04]  /*04a0*/  IMAD.HI.U32 R21, R21, R2, RZ ;  /* 0x0000000215157227 */ /* 0x000fc800078e00ff */
[----:B------:R-:W-:-:S04]  /*04b0*/  IMAD.MOV R21, RZ, RZ, -R21 ;  /* 0x000000ffff157224 */ /* 0x000fc800078e0a15 */
[----:B------:R-:W-:-:S05]  /*04c0*/  IMAD R21, R21, UR7, R2 ;  /* 0x0000000715157c24 */ /* 0x000fca000f8e0202 */
[----:B------:R-:W-:-:S13]  /*04d0*/  ISETP.GE.U32.AND P0, PT, R21, UR7, PT ;  /* 0x0000000715007c0c */ /* 0x000fda000bf06070 */
[----:B------:R-:W-:-:S04]  /*04e0*/  @P0 IADD3 R21, PT, PT, R21, -UR7, RZ ;  /* 0x8000000715150c10 */ /* 0x000fc8000fffe0ff */
[----:B------:R-:W-:-:S13]  /*04f0*/  ISETP.GE.U32.AND P0, PT, R21, UR7, PT ;  /* 0x0000000715007c0c */ /* 0x000fda000bf06070 */
[----:B------:R-:W-:Y:S01]  /*0500*/  @P0 VIADD R21, R21, -UR7 ;  /* 0x8000000715150c36 */ /* 0x000fe20008000000 */
[----:B------:R-:W-:Y:S01]  /*0510*/  @!P1 LOP3.LUT R21, RZ, UR7, RZ, 0x33, !PT ;  /* 0x00000007ff159c12 */ /* 0x000fe2000f8e33ff */
[----:B------:R-:W0:Y:S04]  /*0520*/  LDCU UR7, c[0x3][0x58] ;  /* 0x00c00b00ff0777ac */ /* 0x000e280008000800 */
[----:B-1----:R-:W-:-:S06]  /*0530*/  IMAD.WIDE R26, R21, 0x8, R26 ;  /* 0x00000008151a7825 */ /* 0x002fcc00078e021a */
[----:B------:R-:W2:Y:S01]  /*0540*/  LDG.E.64 R26, desc[UR4][R26.64] ;  /* 0x000000041a1a7981 */ /* 0x000ea2000c1e1b00 */
[----:B0-----:R-:W0:Y:S01]  /*0550*/  I2F.U32.RP R2, UR7 ;  /* 0x0000000700027d06 */ /* 0x001e220008209000 */
[----:B------:R-:W-:-:S07]  /*0560*/  ISETP.NE.U32.AND P1, PT, RZ, UR7, PT ;  /* 0x00000007ff007c0c */ /* 0x000fce000bf25070 */
[----:B0-----:R-:W0:Y:S02]  /*0570*/  MUFU.RCP R2, R2 ;  /* 0x0000000200027308 */ /* 0x001e240000001000 */
[----:B0-----:R-:W-:-:S06]  /*0580*/  VIADD R20, R2, 0xffffffe ;  /* 0x0ffffffe02147836 */ /* 0x001fcc0000000000 */
[----:B------:R0:W1:Y:S02]  /*0590*/  F2I.FTZ.U32.TRUNC.NTZ R21, R20 ;  /* 0x0000001400157305 */ /* 0x000064000021f000 */
[----:B0-----:R-:W-:Y:S01]  /*05a0*/  IMAD.MOV.U32 R20, RZ, RZ, RZ ;  /* 0x000000ffff147224 */ /* 0x001fe200078e00ff */
[----:B-1----:R-:W-:-:S05]  /*05b0*/  IADD3 R23, PT, PT, RZ, -R21, RZ ;  /* 0x80000015ff177210 */ /* 0x002fca0007ffe0ff */
        /* <DEDUP_REMOVED lines=10> */
[----:B------:R-:W-:-:S05]  /*0660*/  IMAD.WIDE.U32 R24, R25, 0x8, R16 ;  /* 0x0000000819187825 */ /* 0x000fca00078e0010 */
[----:B------:R0:W5:Y:S04]  /*0670*/  LDG.E.64 R22, desc[UR4][R24.64] ;  /* 0x0000000418167981 */ /* 0x000168000c1e1b00 */
[----:B--2---:R0:W-:Y:S04]  /*0680*/  STG.E.64 desc[UR4][R24.64], R26 ;  /* 0x0000001a18007986 */ /* 0x0041e8000c101b04 */
[----:B------:R0:W5:Y:S01]  /*0690*/  LDG.E.64 R20, desc[UR4][R16.64] ;  /* 0x0000000410147981 */ /* 0x000162000c1e1b00 */
[----:B------:R-:W-:Y:S01]  /*06a0*/  IMAD.MOV.U32 R0, RZ, RZ, R31 ;  /* 0x000000ffff007224 */ /* 0x000fe200078e001f */
[----:B------:R-:W-:Y:S01]  /*06b0*/  MOV R2, RZ ;  /* 0x000000ff00027202 */ /* 0x000fe20000000f00 */
[----:B------:R-:W-:Y:S01]  /*06c0*/  IMAD.MOV.U32 R4, RZ, RZ, R18 ;  /* 0x000000ffff047224 */ /* 0x000fe200078e0012 */
[----:B------:R-:W-:Y:S01]  /*06d0*/  MOV R18, R5 ;  /* 0x0000000500127202 */ /* 0x000fe20000000f00 */
[----:B------:R-:W-:-:S07]  /*06e0*/  IMAD.MOV.U32 R31, RZ, RZ, RZ ;  /* 0x000000ffff1f7224 */ /* 0x000fce00078e00ff */
.L_x_88:
[----:B0-----:R-:W0:Y:S01]  /*06f0*/  LDC.64 R26, c[0x0][0x388] ;  /* 0x0000e200ff1a7b82 */ /* 0x001e220000000a00 */
[----:B------:R-:W1:Y:S01]  /*0700*/  LDCU UR7, c[0x3][0x54] ;  /* 0x00c00a80ff0777ac */ /* 0x000e620008000800 */
[----:B------:R-:W2:Y:S01]  /*0710*/  LDCU.64 UR8, c[0x3][0x58] ;  /* 0x00c00b00ff0877ac */ /* 0x000ea20008000a00 */
[----:B0-----:R-:W-:-:S06]  /*0720*/  IMAD.WIDE.U32 R26, R2, 0x8, R26 ;  /* 0x00000008021a7825 */ /* 0x001fcc00078e001a */
[----:B------:R-:W3:Y:S01]  /*0730*/  LDG.E.64 R26, desc[UR4][R26.64] ;  /* 0x000000041a1a7981 */ /* 0x000ee2000c1e1b00 */
[----:B------:R-:W-:Y:S01]  /*0740*/  VIADD R2, R2, 0x1 ;  /* 0x0000000102027836 */ /* 0x000fe20000000000 */
[----:B------:R-:W-:Y:S04]  /*0750*/  BSSY.RECONVERGENT B2, `(.L_x_85) ;  /* 0x000001d000027945 */ /* 0x000fe80003800200 */
[----:B--2---:R-:W-:Y:S02]  /*0760*/  ISETP.NE.AND P0, PT, R2, UR9, PT ;  /* 0x0000000902007c0c */ /* 0x004fe4000bf05270 */
[----:B---3-5:R-:W-:Y:S02]  /*0770*/  LOP3.LUT R32, R20, R26, RZ, 0xc0, !PT ;  /* 0x0000001a14207212 */ /* 0x028fe400078ec0ff */
[----:B------:R-:W-:-:S02]  /*0780*/  LOP3.LUT R33, R21, R27, RZ, 0xc0, !PT ;  /* 0x0000001b15217212 */ /* 0x000fc400078ec0ff */
[----:B------:R-:W-:Y:S08]  /*0790*/  POPC R5, R32 ;  /* 0x0000002000057309 */ /* 0x000ff00000000000 */
[----:B------:R-:W0:Y:S02]  /*07a0*/  POPC R30, R33 ;  /* 0x00000021001e7309 */ /* 0x000e240000000000 */
[----:B0-----:R-:W-:-:S02]  /*07b0*/  IMAD.IADD R5, R5, 0x1, R30 ;  /* 0x0000000105057824 */ /* 0x001fc400078e021e */
[----:B------:R-:W-:-:S03]  /*07c0*/  IMAD.MOV.U32 R30, RZ, RZ, RZ ;  /* 0x000000ffff1e7224 */ /* 0x000fc600078e00ff */
[----:B-1----:R-:W-:Y:S02]  /*07d0*/  ISETP.GE.AND P1, PT, R5, UR7, PT ;  /* 0x0000000705007c0c */ /* 0x002fe4000bf26270 */
[----:B------:R-:W-:-:S11]  /*07e0*/  IADD3 R5, PT, PT, RZ, -UR8, RZ ;  /* 0x80000008ff057c10 */ /* 0x000fd6000fffe0ff */
[----:B------:R-:W-:Y:S05]  /*07f0*/  @P1 BRA `(.L_x_86) ;  /* 0x0000000000481947 */ /* 0x000fea0003800000 */
[----:B------:R-:W-:Y:S01]  /*0800*/  IMAD.MOV.U32 R32, RZ, RZ, R16 ;  /* 0x000000ffff207224 */ /* 0x000fe200078e0010 */
[----:B------:R-:W-:-:S07]  /*0810*/  MOV R33, R17 ;  /* 0x0000001100217202 */ /* 0x000fce0000000f00 */
.L_x_87:
[----:B------:R-:W-:Y:S01]  /*0820*/  VIADD R5, R5, 0x1 ;  /* 0x0000000105057836 */ /* 0x000fe20000000000 */
[----:B------:R-:W-:Y:S01]  /*0830*/  IADD3 R32, P2, PT, R32, 0x8, RZ ;  /* 0x0000000820207810 */ /* 0x000fe20007f5e0ff */
[----:B------:R-:W-:-:S03]  /*0840*/  HFMA2 R30, -RZ, RZ, 0, 5.9604644775390625e-08 ;  /* 0x00000001ff1e7431 */ /* 0x000fc600000001ff */
[----:B------:R-:W-:Y:S01]  /*0850*/  ISETP.NE.AND P1, PT, R5, RZ, PT ;  /* 0x000000ff0500720c */ /* 0x000fe20003f25270 */
[----:B------:R-:W-:-:S12]  /*0860*/  IMAD.X R33, RZ, RZ, R33, P2 ;  /* 0x000000ffff217224 */ /* 0x000fd800010e0621 */
[----:B------:R-:W-:Y:S05]  /*0870*/  @!P1 BRA `(.L_x_86) ;  /* 0x0000000000289947 */ /* 0x000fea0003800000 */
[----:B------:R-:W2:Y:S01]  /*0880*/  LDG.E.64 R34, desc[UR4][R32.64] ;  /* 0x0000000420227981 */ /* 0x000ea2000c1e1b00 */
[----:B------:R-:W0:Y:S01]  /*0890*/  LDCU UR7, c[0x3][0x54] ;  /* 0x00c00a80ff0777ac */ /* 0x000e220008000800 */
[----:B--2---:R-:W-:Y:S02]  /*08a0*/  LOP3.LUT R35, R35, R27, RZ, 0xc0, !PT ;  /* 0x0000001b23237212 */ /* 0x004fe400078ec0ff */
[----:B------:R-:W-:-:S04]  /*08b0*/  LOP3.LUT R34, R34, R26, RZ, 0xc0, !PT ;  /* 0x0000001a22227212 */ /* 0x000fc800078ec0ff */
[----:B------:R-:W-:Y:S08]  /*08c0*/  POPC R30, R34 ;  /* 0x00000022001e7309 */ /* 0x000ff00000000000 */
[----:B------:R-:W1:Y:S02]  /*08d0*/  POPC R35, R35 ;  /* 0x0000002300237309 */ /* 0x000e640000000000 */
[----:B-1----:R-:W-:-:S05]  /*08e0*/  IMAD.IADD R30, R30, 0x1, R35 ;  /* 0x000000011e1e7824 */ /* 0x002fca00078e0223 */
[----:B0-----:R-:W-:-:S13]  /*08f0*/  ISETP.GE.AND P1, PT, R30, UR7, PT ;  /* 0x000000071e007c0c */ /* 0x001fda000bf26270 */
[----:B------:R-:W-:Y:S05]  /*0900*/  @!P1 BRA `(.L_x_87) ;  /* 0xfffffffc00c49947 */ /* 0x000fea000383ffff */
[----:B------:R-:W-:-:S07]  /*0910*/  IMAD.MOV.U32 R30, RZ, RZ, RZ ;  /* 0x000000ffff1e7224 */ /* 0x000fce00078e00ff */
.L_x_86:
[----:B------:R-:W-:Y:S05]  /*0920*/  BSYNC.RECONVERGENT B2 ;  /* 0x0000000000027941 */ /* 0x000fea0003800200 */
.L_x_85:
[----:B------:R-:W-:Y:S01]  /*0930*/  IADD3 R31, PT, PT, R30, R31, RZ ;  /* 0x0000001f1e1f7210 */ /* 0x000fe20007ffe0ff */
[----:B------:R-:W-:Y:S06]  /*0940*/  @P0 BRA `(.L_x_88) ;  /* 0xfffffffc00680947 */ /* 0x000fec000383ffff */
[----:B------:R-:W-:-:S13]  /*0950*/  ISETP.GT.AND P0, PT, R31, R0, PT ;  /* 0x000000001f00720c */ /* 0x000fda0003f04270 */
[----:B------:R-:W-:Y:S01]  /*0960*/  @P0 IMAD.MOV.U32 R31, RZ, RZ, R0 ;  /* 0x000000ffff1f0224 */ /* 0x000fe200078e0000 */
[----:B------:R0:W-:Y:S04]  /*0970*/  @P0 STG.E.64 desc[UR4][R24.64], R22 ;  /* 0x0000001618000986 */ /* 0x0001e8000c101b04 */
[----:B------:R-:W-:-:S13]  /*0980*/  ISETP.GT.AND P0, PT, R31, RZ, PT ;  /* 0x000000ff1f00720c */ /* 0x000fda0003f04270 */
[----:B0-----:R-:W-:Y:S05]  /*0990*/  @!P0 BRA `(.L_x_89) ;  /* 0x0000000000108947 */ /* 0x001fea0003800000 */
[----:B------:R-:W0:Y:S01]  /*09a0*/  LDCU UR7, c[0x0][0x3ac] ;  /* 0x00007580ff0777ac */ /* 0x000e220008000800 */
[----:B------:R-:W-:-:S05]  /*09b0*/  VIADD R28, R28, 0x1 ;  /* 0x000000011c1c7836 */ /* 0x000fca0000000000 */
[----:B0-----:R-:W-:-:S13]  /*09c0*/  ISETP.GE.AND P0, PT, R28, UR7, PT ;  /* 0x000000071c007c0c */ /* 0x001fda000bf06270 */
[----:B------:R-:W-:Y:S05]  /*09d0*/  @!P0 BRA `(.L_x_90) ;  /* 0xfffffff8003c8947 */ /* 0x000fea000383ffff */
.L_x_89:
[----:B------:R-:W-:Y:S05]  /*09e0*/  BSYNC.RECONVERGENT B1 ;  /* 0x0000000000017941 */ /* 0x000fea0003800200 */
.L_x_84:
[----:B------:R-:W-:Y:S05]  /*09f0*/  BRA `(.L_x_81) ;  /* 0x0000000800307947 */ /* 0x000fea0003800000 */
.L_x_83:
[----:B------:R-:W0:Y:S01]  /*0a00*/  LDCU UR7, c[0x3][0x60] ;  /* 0x00c00c00ff0777ac */ /* 0x000e220008000800 */
[----:B------:R-:W1:Y:S01]  /*0a10*/  I2F.U32.RP R0, UR6 ;  /* 0x0000000600007d06 */ /* 0x000e620008209000 */
[----:B------:R-:W-:Y:S01]  /*0a20*/  BSSY.RECONVERGENT B1, `(.L_x_91) ;  /* 0x000004c000017945 */ /* 0x000fe20003800200 */
[----:B------:R-:W-:Y:S01]  /*0a30*/  ISETP.NE.U32.AND P0, PT, RZ, UR6, PT ;  /* 0x00000006ff007c0c */ /* 0x000fe2000bf05070 */
[----:B------:R-:W-:-:S05]  /*0a40*/  IMAD.MOV.U32 R24, RZ, RZ, RZ ;  /* 0x000000ffff187224 */ /* 0x000fca00078e00ff */
[----:B-1----:R-:W1:Y:S01]  /*0a50*/  MUFU.RCP R0, R0 ;  /* 0x0000000000007308 */ /* 0x002e620000001000 */
[----:B0-----:R-:W-:-:S07]  /*0a60*/  ISETP.NE.U32.AND P1, PT, RZ, UR7, PT ;  /* 0x00000007ff007c0c */ /* 0x001fce000bf25070 */
[----:B------:R-:W0:Y:S01]  /*0a70*/  I2F.U32.RP R18, UR7 ;  /* 0x0000000700127d06 */ /* 0x000e220008209000 */
[----:B-1----:R-:W-:Y:S01]  /*0a80*/  IADD3 R2, PT, PT, R0, 0xffffffe, RZ ;  /* 0x0ffffffe00027810 */ /* 0x002fe20007ffe0ff */
[----:B------:R-:W-:-:S06]  /*0a90*/  IMAD.MOV.U32 R0, RZ, RZ, R31 ;  /* 0x000000ffff007224 */ /* 0x000fcc00078e001f */
[----:B------:R1:W2:Y:S08]  /*0aa0*/  F2I.FTZ.U32.TRUNC.NTZ R3, R2 ;  /* 0x0000000200037305 */ /* 0x0002b0000021f000 */
[----:B0-----:R-:W0:Y:S01]  /*0ab0*/  MUFU.RCP R18, R18 ;  /* 0x0000001200127308 */ /* 0x001e220000001000 */
[----:B-1----:R-:W-:Y:S02]  /*0ac0*/  IMAD.MOV.U32 R2, RZ, RZ, RZ ;  /* 0x000000ffff027224 */ /* 0x002fe400078e00ff */
[----:B--2---:R-:W-:-:S04]  /*0ad0*/  IMAD.MOV R19, RZ, RZ, -R3 ;  /* 0x000000ffff137224 */ /* 0x004fc800078e0a03 */
[----:B------:R-:W-:-:S04]  /*0ae0*/  IMAD R19, R19, UR6, RZ ;  /* 0x0000000613137c24 */ /* 0x000fc8000f8e02ff */
[----:B------:R-:W-:Y:S01]  /*0af0*/  IMAD.HI.U32 R2, R3, R19, R2 ;  /* 0x0000001303027227 */ /* 0x000fe200078e0002 */
[----:B------:R-:W-:Y:S02]  /*0b00*/  MOV R3, R5 ;  /* 0x0000000500037202 */ /* 0x000fe40000000f00 */
[----:B------:R-:W-:Y:S01]  /*0b10*/  LOP3.LUT R5, RZ, UR7, RZ, 0x33, !PT ;  /* 0x00000007ff057c12 */ /* 0x000fe2000f8e33ff */
[----:B0-----:R-:W-:Y:S02]  /*0b20*/  VIADD R22, R18, 0xffffffe ;  /* 0x0ffffffe12167836 */ /* 0x001fe40000000000 */
[----:B------:R-:W-:Y:S02]  /*0b30*/  IMAD.MOV.U32 R18, RZ, RZ, R20 ;  /* 0x000000ffff127224 */ /* 0x000fe400078e0014 */
[----:B------:R0:W1:Y:S01]  /*0b40*/  F2I.FTZ.U32.TRUNC.NTZ R23, R22 ;  /* 0x0000001600177305 */ /* 0x000062000021f000 */
[----:B------:R-:W-:Y:S01]  /*0b50*/  IMAD.MOV.U32 R19, RZ, RZ, R21 ;  /* 0x000000ffff137224 */ /* 0x000fe200078e0015 */
[----:B0-----:R-:W-:-:S02]  /*0b60*/  MOV R22, RZ ;  /* 0x000000ff00167202 */ /* 0x001fc40000000f00 */
[----:B-1----:R-:W-:-:S05]  /*0b70*/  IADD3 R25, PT, PT, RZ, -R23, RZ ;  /* 0x80000017ff197210 */ /* 0x002fca0007ffe0ff */
[----:B------:R-:W-:-:S04]  /*0b80*/  IMAD R25, R25, UR7, RZ ;  /* 0x0000000719197c24 */ /* 0x000fc8000f8e02ff */
[----:B------:R-:W-:Y:S01]  /*0b90*/  IMAD.HI.U32 R22, R23, R25, R22 ;  /* 0x0000001917167227 */ /* 0x000fe200078e0016 */
[----:B------:R-:W-:-:S07]  /*0ba0*/  LOP3.LUT R23, RZ, UR6, RZ, 0x33, !PT ;  /* 0x00000006ff177c12 */ /* 0x000fce000f8e33ff */
.L_x_93:
[----:B0----5:R-:W-:Y:S01]  /*0bb0*/  SHF.R.U32.HI R20, RZ, 0x2, R13 ;  /* 0x00000002ff147819 */ /* 0x021fe2000001160d */
[----:B------:R-:W-:-:S03]  /*0bc0*/  IMAD.SHL.U32 R25, R19, 0x10, RZ ;  /* 0x0000001013197824 */ /* 0x000fc600078e00ff */
[----:B------:R-:W-:Y:S02]  /*0bd0*/  LOP3.LUT R20, R20, R13, RZ, 0x3c, !PT ;  /* 0x0000000d14147212 */ /* 0x000fe400078e3cff */
[----:B------:R-:W-:Y:S02]  /*0be0*/  SHF.R.U32.HI R13, RZ, 0x2, R4 ;  /* 0x00000002ff0d7819 */ /* 0x000fe40000011604 */
[----:B------:R-:W-:Y:S02]  /*0bf0*/  SHF.L.U32 R26, R20, 0x1, RZ ;  /* 0x00000001141a7819 */ /* 0x000fe400000006ff */
[----:B------:R-:W-:Y:S02]  /*0c00*/  LOP3.LUT R4, R13, R4, RZ, 0x3c, !PT ;  /* 0x000000040d047212 */ /* 0x000fe400078e3cff */
[----:B------:R-:W-:Y:S02]  /*0c10*/  LOP3.LUT R25, R19, R25, R26, 0x96, !PT ;  /* 0x0000001913197212 */ /* 0x000fe400078e961a */
[----:B------:R-:W-:Y:S01]  /*0c20*/  MOV R13, R3 ;  /* 0x00000003000d7202 */ /* 0x000fe20000000f00 */
[----:B------:R-:W-:Y:S01]  /*0c30*/  IMAD.MOV.U32 R3, RZ, RZ, R19 ;  /* 0x000000ffff037224 */ /* 0x000fe200078e0013 */
[----:B------:R-:W-:Y:S01]  /*0c40*/  LOP3.LUT R25, R25, R20, RZ, 0x3c, !PT ;  /* 0x0000001419197212 */ /* 0x000fe200078e3cff */
[----:B------:R-:W-:-:S03]  /*0c50*/  IMAD.SHL.U32 R20, R4, 0x2, RZ ;  /* 0x0000000204147824 */ /* 0x000fc600078e00ff */
[C---:B------:R-:W-:Y:S01]  /*0c60*/  IADD3 R27, PT, PT, R12.reuse, 0x587c5, R25 ;  /* 0x000587c50c1b7810 */ /* 0x040fe20007ffe019 */
[----:B------:R-:W-:Y:S02]  /*0c70*/  IMAD.SHL.U32 R21, R25, 0x10, RZ ;  /* 0x0000001019157824 */ /* 0x000fe400078e00ff */
[----:B------:R-:W-:-:S03]  /*0c80*/  VIADD R12, R12, 0xb0f8a ;  /* 0x000b0f8a0c0c7836 */ /* 0x000fc60000000000 */
[----:B------:R-:W-:-:S04]  /*0c90*/  LOP3.LUT R20, R4, R20, R21, 0x96, !PT ;  /* 0x0000001404147212 */ /* 0x000fc800078e9615 */
[----:B------:R-:W-:-:S04]  /*0ca0*/  LOP3.LUT R19, R20, R25, RZ, 0x3c, !PT ;  /* 0x0000001914137212 */ /* 0x000fc800078e3cff */
[----:B------:R-:W-:-:S05]  /*0cb0*/  IADD3 R21, PT, PT, R12, R19, RZ ;  /* 0x000000130c157210 */ /* 0x000fca0007ffe0ff */
[----:B------:R-:W-:-:S04]  /*0cc0*/  IMAD.HI.U32 R4, R22, R21, RZ ;  /* 0x0000001516047227 */ /* 0x000fc800078e00ff */
[----:B------:R-:W-:-:S04]  /*0cd0*/  IMAD.MOV R4, RZ, RZ, -R4 ;  /* 0x000000ffff047224 */ /* 0x000fc800078e0a04 */
[----:B------:R-:W-:Y:S02]  /*0ce0*/  IMAD R4, R4, UR12, R21 ;  /* 0x0000000c04047c24 */ /* 0x000fe4000f8e0215 */
[----:B------:R-:W0:Y:S03]  /*0cf0*/  LDC.64 R20, c[0x0][0x390] ;  /* 0x0000e400ff147b82 */ /* 0x000e260000000a00 */
[----:B------:R-:W-:-:S13]  /*0d00*/  ISETP.GE.U32.AND P2, PT, R4, UR12, PT ;  /* 0x0000000c04007c0c */ /* 0x000fda000bf46070 */
[----:B------:R-:W-:-:S05]  /*0d10*/  @P2 VIADD R4, R4, -UR12 ;  /* 0x8000000c04042c36 */ /* 0x000fca0008000000 */
[----:B------:R-:W-:-:S13]  /*0d20*/  ISETP.GE.U32.AND P2, PT, R4, UR12, PT ;  /* 0x0000000c04007c0c */ /* 0x000fda000bf46070 */
[----:B------:R-:W-:-:S04]  /*0d30*/  @P2 IADD3 R4, PT, PT, R4, -UR12, RZ ;  /* 0x8000000c04042c10 */ /* 0x000fc8000fffe0ff */
[----:B------:R-:W-:-:S05]  /*0d40*/  SEL R31, R5, R4, !P1 ;  /* 0x00000004051f7207 */ /* 0x000fca0004800000 */
[----:B0-----:R-:W-:-:S06]  /*0d50*/  IMAD.WIDE R20, R31, 0x8, R20 ;  /* 0x000000081f147825 */ /* 0x001fcc00078e0214 */
[----:B------:R-:W2:Y:S01]  /*0d60*/  LDG.E.64 R20, desc[UR4][R20.64] ;  /* 0x0000000414147981 */ /* 0x000ea2000c1e1b00 */
[----:B------:R-:W-:-:S04]  /*0d70*/  IMAD.HI.U32 R4, R2, R27, RZ ;  /* 0x0000001b02047227 */ /* 0x000fc800078e00ff */
[----:B------:R-:W-:-:S04]  /*0d80*/  IMAD.MOV R4, RZ, RZ, -R4 ;  /* 0x000000ffff047224 */ /* 0x000fc800078e0a04 */
[----:B------:R-:W-:-:S05]  /*0d90*/  IMAD R4, R4, UR10, R27 ;  /* 0x0000000a04047c24 */ /* 0x000fca000f8e021b */
[----:B------:R-:W-:-:S13]  /*0da0*/  ISETP.GE.U32.AND P2, PT, R4, UR10, PT ;  /* 0x0000000a04007c0c */ /* 0x000fda000bf46070 */
[----:B------:R-:W-:-:S05]  /*0db0*/  @P2 VIADD R4, R4, -UR10 ;  /* 0x8000000a04042c36 */ /* 0x000fca0008000000 */
[----:B------:R-:W-:-:S13]  /*0dc0*/  ISETP.GE.U32.AND P2, PT, R4, UR10, PT ;  /* 0x0000000a04007c0c */ /* 0x000fda000bf46070 */
[----:B------:R-:W-:Y:S02]  /*0dd0*/  @P2 IADD3 R4, PT, PT, R4, -UR10, RZ ;  /* 0x8000000a04042c10 */ /* 0x000fe4000fffe0ff */
[----:B------:R-:W-:Y:S02]  /*0de0*/  ISETP.GE.AND P2, PT, R0, UR11, PT ;  /* 0x0000000b00007c0c */ /* 0x000fe4000bf46270 */
[----:B------:R-:W-:-:S05]  /*0df0*/  SEL R27, R23, R4, !P0 ;  /* 0x00000004171b7207 */ /* 0x000fca0004000000 */
[----:B------:R-:W-:-:S06]  /*0e00*/  IMAD.WIDE R26, R27, 0x8, R16 ;  /* 0x000000081b1a7825 */ /* 0x000fcc00078e0210 */
[----:B--2---:R-:W2:Y:S01]  /*0e10*/  @!P2 LDG.E.64 R20, desc[UR4][R26.64] ;  /* 0x000000041a14a981 */ /* 0x004ea2000c1e1b00 */
[----:B------:R-:W0:Y:S01]  /*0e20*/  LDCU UR7, c[0x3][0x5c] ;  /* 0x00c00b80ff0777ac */ /* 0x000e220008000800 */
[----:B------:R-:W-:Y:S01]  /*0e30*/  MOV R4, R18 ;  /* 0x0000001200047202 */ /* 0x000fe20000000f00 */
[----:B------:R-:W-:Y:S02]  /*0e40*/  IMAD.MOV.U32 R18, RZ, RZ, R25 ;  /* 0x000000ffff127224 */ /* 0x000fe400078e0019 */
[----:B0-----:R-:W-:Y:S02]  /*0e50*/  IMAD.U32 R31, RZ, RZ, UR7 ;  /* 0x00000007ff1f7e24 */ /* 0x001fe4000f8e00ff */
[----:B------:R-:W-:-:S05]  /*0e60*/  @!P2 IMAD.MOV.U32 R31, RZ, RZ, R0 ;  /* 0x000000ffff1fa224 */ /* 0x000fca00078e0000 */
[----:B------:R-:W-:Y:S01]  /*0e70*/  ISETP.GT.AND P2, PT, R31, RZ, PT ;  /* 0x000000ff1f00720c */ /* 0x000fe20003f44270 */
[----:B--2---:R0:W-:-:S12]  /*0e80*/  STG.E.64 desc[UR4][R26.64], R20 ;  /* 0x000000141a007986 */ /* 0x0041d8000c101b04 */
[----:B------:R-:W-:Y:S05]  /*0e90*/  @!P2 BRA `(.L_x_92) ;  /* 0x000000000010a947 */ /* 0x000fea0003800000 */
[----:B------:R-:W-:Y:S01]  /*0ea0*/  VIADD R24, R24, 0x1 ;  /* 0x0000000118187836 */ /* 0x000fe20000000000 */
[----:B------:R-:W-:-:S04]  /*0eb0*/  MOV R0, R31 ;  /* 0x0000001f00007202 */ /* 0x000fc80000000f00 */
[----:B------:R-:W-:-:S13]  /*0ec0*/  ISETP.GE.AND P2, PT, R24, UR13, PT ;  /* 0x0000000d18007c0c */ /* 0x000fda000bf46270 */
[----:B------:R-:W-:Y:S05]  /*0ed0*/  @!P2 BRA `(.L_x_93) ;  /* 0xfffffffc0034a947 */ /* 0x000fea000383ffff */
.L_x_92:
[----:B------:R-:W-:Y:S05]  /*0ee0*/  BSYNC.RECONVERGENT B1 ;  /* 0x0000000000017941 */ /* 0x000fea0003800200 */
.L_x_91:
[----:B------:R-:W-:Y:S05]  /*0ef0*/  BRA `(.L_x_81) ;  /* 0x0000000000f07947 */ /* 0x000fea0003800000 */
.L_x_82:
[----:B------:R-:W0:Y:S01]  /*0f00*/  LDCU UR7, c[0x3][0x60] ;  /* 0x00c00c00ff0777ac */ /* 0x000e220008000800 */
[----:B-----5:R-:W-:Y:S02]  /*0f10*/  SHF.R.U32.HI R0, RZ, 0x2, R13 ;  /* 0x00000002ff007819 */ /* 0x020fe4000001160d */
[----:B------:R-:W-:Y:S02]  /*0f20*/  SHF.R.U32.HI R19, RZ, 0x2, R4 ;  /* 0x00000002ff137819 */ /* 0x000fe40000011604 */
[----:B------:R-:W-:Y:S01]  /*0f30*/  LOP3.LUT R18, R0, R13, RZ, 0x3c, !PT ;  /* 0x0000000d00127212 */ /* 0x000fe200078e3cff */
[----:B------:R-:W-:Y:S01]  /*0f40*/  IMAD.SHL.U32 R0, R21, 0x10, RZ ;  /* 0x0000001015007824 */ /* 0x000fe200078e00ff */
[----:B------:R-:W-:Y:S02]  /*0f50*/  LOP3.LUT R19, R19, R4, RZ, 0x3c, !PT ;  /* 0x0000000413137212 */ /* 0x000fe400078e3cff */
[----:B------:R-:W-:-:S04]  /*0f60*/  SHF.L.U32 R2, R18, 0x1, RZ ;  /* 0x0000000112027819 */ /* 0x000fc800000006ff */
[----:B------:R-:W-:Y:S01]  /*0f70*/  LOP3.LUT R13, R21, R0, R2, 0x96, !PT ;  /* 0x00000000150d7212 */ /* 0x000fe200078e9602 */
[----:B------:R-:W-:-:S03]  /*0f80*/  IMAD.SHL.U32 R0, R19, 0x2, RZ ;  /* 0x0000000213007824 */ /* 0x000fc600078e00ff */
[----:B------:R-:W-:Y:S01]  /*0f90*/  LOP3.LUT R18, R13, R18, RZ, 0x3c, !PT ;  /* 0x000000120d127212 */ /* 0x000fe200078e3cff */
[----:B0-----:R-:W0:Y:S01]  /*0fa0*/  I2F.U32.RP R22, UR7 ;  /* 0x0000000700167d06 */ /* 0x001e220008209000 */
[----:B------:R-:W-:Y:S02]  /*0fb0*/  ISETP.NE.U32.AND P1, PT, RZ, UR7, PT ;  /* 0x00000007ff007c0c */ /* 0x000fe4000bf25070 */
[----:B------:R-:W-:-:S04]  /*0fc0*/  SHF.L.U32 R2, R18, 0x4, RZ ;  /* 0x0000000412027819 */ /* 0x000fc800000006ff */
[----:B------:R-:W-:Y:S01]  /*0fd0*/  LOP3.LUT R19, R19, R0, R2, 0x96, !PT ;  /* 0x0000000013137212 */ /* 0x000fe200078e9602 */
[----:B------:R-:W-:Y:S02]  /*0fe0*/  VIADD R0, R12, 0xb0f8a ;  /* 0x000b0f8a0c007836 */ /* 0x000fe40000000000 */
[----:B------:R-:W-:Y:S01]  /*0ff0*/  IMAD.MOV.U32 R2, RZ, RZ, RZ ;  /* 0x000000ffff027224 */ /* 0x000fe200078e00ff */
[----:B------:R-:W-:Y:S01]  /*1000*/  LOP3.LUT R19, R19, R18, RZ, 0x3c, !PT ;  /* 0x0000001213137212 */ /* 0x000fe200078e3cff */
[----:B0-----:R-:W0:Y:S02]  /*1010*/  MUFU.RCP R22, R22 ;  /* 0x0000001600167308 */ /* 0x001e240000001000 */
[----:B0-----:R-:W-:Y:S02]  /*1020*/  VIADD R3, R22, 0xffffffe ;  /* 0x0ffffffe16037836 */ /* 0x001fe40000000000 */
[----:B------:R-:W0:Y:S04]  /*1030*/  LDC.64 R22, c[0x0][0x390] ;  /* 0x0000e400ff167b82 */ /* 0x000e280000000a00 */
[----:B------:R-:W1:Y:S02]  /*1040*/  F2I.FTZ.U32.TRUNC.NTZ R3, R3 ;  /* 0x0000000300037305 */ /* 0x000e64000021f000 */
[----:B-1----:R-:W-:-:S04]  /*1050*/  IMAD.MOV R13, RZ, RZ, -R3 ;  /* 0x000000ffff0d7224 */ /* 0x002fc800078e0a03 */
[----:B------:R-:W-:-:S04]  /*1060*/  IMAD R13, R13, UR7, RZ ;  /* 0x000000070d0d7c24 */ /* 0x000fc8000f8e02ff */
[----:B------:R-:W-:Y:S01]  /*1070*/  IMAD.HI.U32 R3, R3, R13, R2 ;  /* 0x0000000d03037227 */ /* 0x000fe200078e0002 */
[----:B------:R-:W-:-:S05]  /*1080*/  IADD3 R2, PT, PT, R19, R0, RZ ;  /* 0x0000000013027210 */ /* 0x000fca0007ffe0ff */
        /* <DEDUP_REMOVED lines=8> */
[----:B0-----:R-:W-:-:S06]  /*1110*/  IMAD.WIDE R22, R3, 0x8, R22 ;  /* 0x0000000803167825 */ /* 0x001fcc00078e0216 */
[----:B------:R-:W2:Y:S01]  /*1120*/  LDG.E.64 R22, desc[UR4][R22.64] ;  /* 0x0000000416167981 */ /* 0x000ea2000c1e1b00 */
[----:B------:R-:W0:Y:S01]  /*1130*/  I2F.U32.RP R4, UR6 ;  /* 0x0000000600047d06 */ /* 0x000e220008209000 */
[----:B------:R-:W-:Y:S01]  /*1140*/  HFMA2 R2, -RZ, RZ, 0, 0 ;  /* 0x00000000ff027431 */ /* 0x000fe200000001ff */
[----:B------:R-:W-:Y:S01]  /*1150*/  ISETP.NE.U32.AND P1, PT, RZ, UR6, PT ;  /* 0x00000006ff007c0c */ /* 0x000fe2000bf25070 */
[----:B------:R-:W-:-:S05]  /*1160*/  IMAD.MOV.U32 R31, RZ, RZ, RZ ;  /* 0x000000ffff1f7224 */ /* 0x000fca00078e00ff */
[----:B0-----:R-:W0:Y:S02]  /*1170*/  MUFU.RCP R4, R4 ;  /* 0x0000000400047308 */ /* 0x001e240000001000 */
[----:B0-----:R-:W-:Y:S02]  /*1180*/  VIADD R13, R4, 0xffffffe ;  /* 0x0ffffffe040d7836 */ /* 0x001fe40000000000 */
[----:B------:R-:W-:-:S04]  /*1190*/  IMAD.MOV.U32 R4, RZ, RZ, R20 ;  /* 0x000000ffff047224 */ /* 0x000fc800078e0014 */
[----:B------:R0:W1:Y:S02]  /*11a0*/  F2I.FTZ.U32.TRUNC.NTZ R3, R13 ;  /* 0x0000000d00037305 */ /* 0x000064000021f000 */
[----:B0-----:R-:W-:Y:S01]  /*11b0*/  MOV R13, R5 ;  /* 0x00000005000d7202 */ /* 0x001fe20000000f00 */
[----:B-1----:R-:W-:-:S04]  /*11c0*/  IMAD.MOV R25, RZ, RZ, -R3 ;  /* 0x000000ffff197224 */ /* 0x002fc800078e0a03 */
        /* <DEDUP_REMOVED lines=12> */
[----:B------:R-:W-:Y:S01]  /*1290*/  IMAD.WIDE R16, R3, 0x8, R16 ;  /* 0x0000000803107825 */ /* 0x000fe200078e0210 */
[----:B------:R-:W-:-:S04]  /*12a0*/  MOV R3, R21 ;  /* 0x0000001500037202 */ /* 0x000fc80000000f00 */
[----:B--2---:R1:W-:Y:S03]  /*12b0*/  STG.E.64 desc[UR4][R16.64], R22 ;  /* 0x0000001610007986 */ /* 0x0043e6000c101b04 */
.L_x_81:
[----:B------:R-:W-:Y:S05]  /*12c0*/  BSYNC.RECONVERGENT B0 ;  /* 0x0000000000007941 */ /* 0x000fea0003800200 */
.L_x_80:
[----:B------:R-:W-:Y:S01]  /*12d0*/  MOV R2, R4 ;  /* 0x0000000400027202 */ /* 0x000fe20000000f00 */
        /* <DEDUP_REMOVED lines=8> */
.L_x_94:
        /* <DEDUP_REMOVED lines=10> */
.L_x_117:


//--------------------- .text._Z15evaluateFitnessPmS_Pii --------------------------
	.section	.text._Z15evaluateFitnessPmS_Pii,"ax",@progbits
	.align	128
        .global         _Z15evaluateFitnessPmS_Pii
        .type           _Z15evaluateFitnessPmS_Pii,@function
        .size           _Z15evaluateFitnessPmS_Pii,(.L_x_118 - _Z15evaluateFitnessPmS_Pii)
        .other          _Z15evaluateFitnessPmS_Pii,@"STO_CUDA_ENTRY STV_DEFAULT"
_Z15evaluateFitnessPmS_Pii:
.text._Z15evaluateFitnessPmS_Pii:
        /* <DEDUP_REMOVED lines=8> */
[----:B------:R-:W0:Y:S01]  /*0080*/  LDCU UR6, c[0x3][0x5c] ;  /* 0x00c00b80ff0677ac */ /* 0x000e220008000800 */
[----:B------:R-:W-:Y:S01]  /*0090*/  IMAD.MOV.U32 R9, RZ, RZ, RZ ;  /* 0x000000ffff097224 */ /* 0x000fe200078e00ff */
[----:B------:R-:W1:Y:S01]  /*00a0*/  LDCU.64 UR4, c[0x0][0x358] ;  /* 0x00006b00ff0477ac */ /* 0x000e620008000a00 */
[----:B0-----:R-:W-:-:S09]  /*00b0*/  UISETP.GE.AND UP0, UPT, UR6, 0x1, UPT ;  /* 0x000000010600788c */ /* 0x001fd2000bf06270 */
[----:B-1----:R-:W-:Y:S05]  /*00c0*/  BRA.U !UP0, `(.L_x_95) ;  /* 0x00000001089c7547 */ /* 0x002fea000b800000 */
[----:B------:R-:W0:Y:S01]  /*00d0*/  LDCU UR6, c[0x3][0x58] ;  /* 0x00c00b00ff0677ac */ /* 0x000e220008000800 */
[----:B------:R-:W1:Y:S01]  /*00e0*/  LDCU UR7, c[0x3][0x5c] ;  /* 0x00c00b80ff0777ac */ /* 0x000e620008000800 */
[----:B0-----:R-:W-:Y:S01]  /*00f0*/  UISETP.GE.AND UP0, UPT, UR6, 0x1, UPT ;  /* 0x000000010600788c */ /* 0x001fe2000bf06270 */
[----:B-1----:R-:W-:-:S08]  /*0100*/  IMAD.U32 R9, RZ, RZ, UR7 ;  /* 0x00000007ff097e24 */ /* 0x002fd0000f8e00ff */
[----:B------:R-:W-:Y:S05]  /*0110*/  BRA.U !UP0, `(.L_x_95) ;  /* 0x0000000108887547 */ /* 0x000fea000b800000 */
[----:B------:R-:W-:Y:S02]  /*0120*/  HFMA2 R11, -RZ, RZ, 0, 0 ;  /* 0x00000000ff0b7431 */ /* 0x000fe400000001ff */
[----:B------:R-:W-:Y:S02]  /*0130*/  IMAD R0, R7, UR6, RZ ;  /* 0x0000000607007c24 */ /* 0x000fe4000f8e02ff */
[----:B------:R-:W-:-:S07]  /*0140*/  IMAD.MOV.U32 R9, RZ, RZ, RZ ;  /* 0x000000ffff097224 */ /* 0x000fce00078e00ff */
.L_x_99:
[----:B------:R-:W0:Y:S01]  /*0150*/  LDC.64 R2, c[0x0][0x388] ;  /* 0x0000e200ff027b82 */ /* 0x000e220000000a00 */
[----:B------:R-:W1:Y:S01]  /*0160*/  LDCU UR9, c[0x3][0x5c] ;  /* 0x00c00b80ff0977ac */ /* 0x000e620008000800 */
[----:B------:R-:W2:Y:S01]  /*0170*/  LDCU UR10, c[0x3][0x58] ;  /* 0x00c00b00ff0a77ac */ /* 0x000ea20008000800 */
[----:B------:R-:W3:Y:S01]  /*0180*/  LDCU UR8, c[0x3][0x54] ;  /* 0x00c00a80ff0877ac */ /* 0x000ee20008000800 */
[----:B------:R-:W4:Y:S01]  /*0190*/  LDCU.64 UR6, c[0x0][0x380] ;  /* 0x00007000ff0677ac */ /* 0x000f220008000a00 */
[----:B0-----:R-:W-:-:S06]  /*01a0*/  IMAD.WIDE.U32 R2, R11, 0x8, R2 ;  /* 0x000000080b027825 */ /* 0x001fcc00078e0002 */
[----:B------:R-:W5:Y:S01]  /*01b0*/  LDG.E.64 R2, desc[UR4][R2.64] ;  /* 0x0000000402027981 */ /* 0x000f62000c1e1b00 */
[----:B------:R-:W-:Y:S01]  /*01c0*/  VIADD R11, R11, 0x1 ;  /* 0x000000010b0b7836 */ /* 0x000fe20000000000 */
[----:B------:R-:W-:Y:S01]  /*01d0*/  BSSY.RECONVERGENT B0, `(.L_x_96) ;  /* 0x0000014000007945 */ /* 0x000fe20003800200 */
[----:B------:R-:W-:-:S03]  /*01e0*/  MOV R13, RZ ;  /* 0x000000ff000d7202 */ /* 0x000fc60000000f00 */
[----:B-1234-:R-:W-:-:S13]  /*01f0*/  ISETP.NE.AND P0, PT, R11, UR9, PT ;  /* 0x000000090b007c0c */ /* 0x01efda000bf05270 */
.L_x_98:
[----:B------:R-:W-:-:S04]  /*0200*/  IADD3 R5, P1, PT, R0, R13, RZ ;  /* 0x0000000d00057210 */ /* 0x000fc80007f3e0ff */
[----:B------:R-:W-:Y:S02]  /*0210*/  LEA.HI.X.SX32 R6, R0, RZ, 0x1, P1 ;  /* 0x000000ff00067211 */ /* 0x000fe400008f0eff */
[----:B------:R-:W-:-:S04]  /*0220*/  LEA R4, P1, R5, UR6, 0x3 ;  /* 0x0000000605047c11 */ /* 0x000fc8000f8218ff */
[----:B------:R-:W-:-:S06]  /*0230*/  LEA.HI.X R5, R5, UR7, R6, 0x3, P1 ;  /* 0x0000000705057c11 */ /* 0x000fcc00088f1c06 */
[----:B------:R-:W2:Y:S02]  /*0240*/  LDG.E.64 R4, desc[UR4][R4.64] ;  /* 0x0000000404047981 */ /* 0x000ea4000c1e1b00 */
[----:B--2--5:R-:W-:Y:S02]  /*0250*/  LOP3.LUT R15, R5, R3, RZ, 0xc0, !PT ;  /* 0x00000003050f7212 */ /* 0x024fe400078ec0ff */
[----:B------:R-:W-:-:S04]  /*0260*/  LOP3.LUT R8, R4, R2, RZ, 0xc0, !PT ;  /* 0x0000000204087212 */ /* 0x000fc800078ec0ff */
[----:B------:R-:W-:Y:S08]  /*0270*/  POPC R6, R8 ;  /* 0x0000000800067309 */ /* 0x000ff00000000000 */
[----:B------:R-:W0:Y:S02]  /*0280*/  POPC R15, R15 ;  /* 0x0000000f000f7309 */ /* 0x000e240000000000 */
[----:B0-----:R-:W-:-:S05]  /*0290*/  IMAD.IADD R6, R6, 0x1, R15 ;  /* 0x0000000106067824 */ /* 0x001fca00078e020f */
[----:B------:R-:W-:Y:S01]  /*02a0*/  ISETP.GE.AND P1, PT, R6, UR8, PT ;  /* 0x0000000806007c0c */ /* 0x000fe2000bf26270 */
[----:B------:R-:W-:-:S12]  /*02b0*/  IMAD.MOV.U32 R6, RZ, RZ, RZ ;  /* 0x000000ffff067224 */ /* 0x000fd800078e00ff */
[----:B------:R-:W-:Y:S05]  /*02c0*/  @P1 BRA `(.L_x_97) ;  /* 0x0000000000101947 */ /* 0x000fea0003800000 */
[----:B------:R-:W-:-:S04]  /*02d0*/  IADD3 R13, PT, PT, R13, 0x1, RZ ;  /* 0x000000010d0d7810 */ /* 0x000fc80007ffe0ff */
[----:B------:R-:W-:-:S13]  /*02e0*/  ISETP.NE.AND P1, PT, R13, UR10, PT ;  /* 0x0000000a0d007c0c */ /* 0x000fda000bf25270 */
[----:B------:R-:W-:Y:S05]  /*02f0*/  @P1 BRA `(.L_x_98) ;  /* 0xfffffffc00c01947 */ /* 0x000fea000383ffff */
[----:B------:R-:W-:-:S07]  /*0300*/  IMAD.MOV.U32 R6, RZ, RZ, 0x1 ;  /* 0x00000001ff067424 */ /* 0x000fce00078e00ff */
.L_x_97:
[----:B------:R-:W-:Y:S05]  /*0310*/  BSYNC.RECONVERGENT B0 ;  /* 0x0000000000007941 */ /* 0x000fea0003800200 */
.L_x_96:
[----:B------:R-:W-:Y:S01]  /*0320*/  IADD3 R9, PT, PT, R6, R9, RZ ;  /* 0x0000000906097210 */ /* 0x000fe20007ffe0ff */
[----:B------:R-:W-:Y:S06]  /*0330*/  @P0 BRA `(.L_x_99) ;  /* 0xfffffffc00840947 */ /* 0x000fec000383ffff */
.L_x_95:
[----:B------:R-:W0:Y:S02]  /*0340*/  LDC.64 R2, c[0x0][0x390] ;  /* 0x0000e400ff027b82 */ /* 0x000e240000000a00 */
[----:B0-----:R-:W-:-:S05]  /*0350*/  IMAD.WIDE R2, R7, 0x4, R2 ;  /* 0x0000000407027825 */ /* 0x001fca00078e0202 */
[----:B------:R-:W-:Y:S01]  /*0360*/  STG.E desc[UR4][R2.64], R9 ;  /* 0x0000000902007986 */ /* 0x000fe2000c101904 */
[----:B------:R-:W-:Y:S05]  /*0370*/  EXIT ;  /* 0x000000000000794d */ /* 0x000fea0003800000 */
.L_x_100:
        /* <DEDUP_REMOVED lines=16> */
.L_x_118:


//--------------------- .text._Z14initPopulationPmS_P17curandStateXORWOWi --------------------------
	.section	.text._Z14initPopulationPmS_P17curandStateXORWOWi,"ax",@progbits
	.align	128
        .global         _Z14initPopulationPmS_P17curandStateXORWOWi
        .type           _Z14initPopulationPmS_P17curandStateXORWOWi,@function
        .size           _Z14initPopulationPmS_P17curandStateXORWOWi,(.L_x_119 - _Z14initPopulationPmS_P17curandStateXORWOWi)
        .other          _Z14initPopulationPmS_P17curandStateXORWOWi,@"STO_CUDA_ENTRY STV_DEFAULT"
_Z14initPopulationPmS_P17curandStateXORWOWi:
.text._Z14initPopulationPmS_P17curandStateXORWOWi:
        /* <DEDUP_REMOVED lines=10> */
[----:B------:R-:W2:Y:S01]  /*00a0*/  LDCU UR7, c[0x3][0x58] ;  /* 0x00c00b00ff0777ac */ /* 0x000ea20008000800 */
[----:B0-----:R-:W-:-:S05]  /*00b0*/  IMAD.WIDE R14, R5, 0x30, R14 ;  /* 0x00000030050e7825 */ /* 0x001fca00078e020e */
[----:B-1----:R0:W5:Y:S04]  /*00c0*/  LDG.E R0, desc[UR10][R14.64+0x20] ;  /* 0x0000200a0e007981 */ /* 0x002168000c1e1900 */
[----:B------:R0:W5:Y:S04]  /*00d0*/  LDG.E.64 R12, desc[UR10][R14.64+0x28] ;  /* 0x0000280a0e0c7981 */ /* 0x000168000c1e1b00 */
[----:B------:R0:W5:Y:S04]  /*00e0*/  LDG.E.64 R16, desc[UR10][R14.64] ;  /* 0x0000000a0e107981 */ /* 0x000168000c1e1b00 */
[----:B------:R0:W5:Y:S04]  /*00f0*/  LDG.E.64 R10, desc[UR10][R14.64+0x8] ;  /* 0x0000080a0e0a7981 */ /* 0x000168000c1e1b00 */
[----:B------:R0:W5:Y:S04]  /*0100*/  LDG.E.64 R8, desc[UR10][R14.64+0x10] ;  /* 0x0000100a0e087981 */ /* 0x000168000c1e1b00 */
[----:B------:R0:W5:Y:S01]  /*0110*/  LDG.E.64 R6, desc[UR10][R14.64+0x18] ;  /* 0x0000180a0e067981 */ /* 0x000162000c1e1b00 */
[----:B--2---:R-:W-:-:S09]  /*0120*/  UISETP.GE.AND UP0, UPT, UR7, 0x1, UPT ;  /* 0x000000010700788c */ /* 0x004fd2000bf06270 */
[----:B0-----:R-:W-:Y:S05]  /*0130*/  BRA.U !UP0, `(.L_x_101) ;  /* 0x0000000908947547 */ /* 0x001fea000b800000 */
[----:B------:R-:W-:Y:S02]  /*0140*/  UISETP.GE.U32.AND UP0, UPT, UR7, 0x4, UPT ;  /* 0x000000040700788c */ /* 0x000fe4000bf06070 */
[----:B------:R-:W-:Y:S01]  /*0150*/  IMAD R5, R5, UR7, RZ ;  /* 0x0000000705057c24 */ /* 0x000fe2000f8e02ff */
[----:B------:R-:W-:Y:S01]  /*0160*/  ULOP3.LUT UR5, UR7, 0x3, URZ, 0xc0, !UPT ;  /* 0x0000000307057892 */ /* 0x000fe2000f8ec0ff */
[----:B------:R-:W-:-:S05]  /*0170*/  UMOV UR4, URZ ;  /* 0x000000ff00047c82 */ /* 0x000fca0008000000 */
[----:B------:R-:W-:Y:S06]  /*0180*/  BRA.U !UP0, `(.L_x_102) ;  /* 0x0000000508b47547 */ /* 0x000fec000b800000 */
[----:B------:R-:W0:Y:S01]  /*0190*/  LDCU UR12, c[0x3][0x60] ;  /* 0x00c00c00ff0c77ac */ /* 0x000e220008000800 */
[----:B------:R-:W-:Y:S02]  /*01a0*/  HFMA2 R24, -RZ, RZ, 0, 0 ;  /* 0x00000000ff187431 */ /* 0x000fe400000001ff */
[----:B-----5:R-:W-:Y:S01]  /*01b0*/  VIADD R4, R16, 0xb0f8a ;  /* 0x000b0f8a10047836 */ /* 0x020fe20000000000 */
[----:B------:R-:W1:Y:S01]  /*01c0*/  LDCU.64 UR8, c[0x0][0x380] ;  /* 0x00007000ff0877ac */ /* 0x000e620008000a00 */
[----:B------:R-:W-:Y:S01]  /*01d0*/  ULOP3.LUT UR4, UR7, 0x7ffffffc, URZ, 0xc0, !UPT ;  /* 0x7ffffffc07047892 */ /* 0x000fe2000f8ec0ff */
[----:B0-----:R-:W0:Y:S01]  /*01e0*/  I2F.U32.RP R2, UR12 ;  /* 0x0000000c00027d06 */ /* 0x001e220008209000 */
[----:B------:R-:W-:Y:S02]  /*01f0*/  ISETP.NE.U32.AND P0, PT, RZ, UR12, PT ;  /* 0x0000000cff007c0c */ /* 0x000fe4000bf05070 */
[----:B------:R-:W-:Y:S01]  /*0200*/  LOP3.LUT R26, RZ, UR12, RZ, 0x33, !PT ;  /* 0x0000000cff1a7c12 */ /* 0x000fe2000f8e33ff */
[----:B-1----:R-:W-:-:S02]  /*0210*/  UIADD3 UR6, UP0, UPT, UR8, 0x10, URZ ;  /* 0x0000001008067890 */ /* 0x002fc4000ff1e0ff */
[----:B------:R-:W-:Y:S02]  /*0220*/  UIADD3 UR8, UPT, UPT, -UR4, URZ, URZ ;  /* 0x000000ff04087290 */ /* 0x000fe4000fffe1ff */
[----:B------:R-:W-:Y:S01]  /*0230*/  UIADD3.X UR7, UPT, UPT, URZ, UR9, URZ, UP0, !UPT ;  /* 0x00000009ff077290 */ /* 0x000fe200087fe4ff */
[----:B0-----:R-:W0:Y:S02]  /*0240*/  MUFU.RCP R2, R2 ;  /* 0x0000000200027308 */ /* 0x001e240000001000 */
[----:B0-----:R-:W-:Y:S02]  /*0250*/  VIADD R25, R2, 0xffffffe ;  /* 0x0ffffffe02197836 */ /* 0x001fe40000000000 */
[----:B------:R-:W-:-:S04]  /*0260*/  IMAD.MOV.U32 R2, RZ, RZ, R5 ;  /* 0x000000ffff027224 */ /* 0x000fc800078e0005 */
[----:B------:R-:W0:Y:S02]  /*0270*/  F2I.FTZ.U32.TRUNC.NTZ R25, R25 ;  /* 0x0000001900197305 */ /* 0x000e24000021f000 */
[----:B0-----:R-:W-:-:S04]  /*0280*/  IMAD.MOV R3, RZ, RZ, -R25 ;  /* 0x000000ffff037224 */ /* 0x001fc800078e0a19 */
[----:B------:R-:W-:-:S04]  /*0290*/  IMAD R3, R3, UR12, RZ ;  /* 0x0000000c03037c24 */ /* 0x000fc8000f8e02ff */
[----:B------:R-:W-:-:S07]  /*02a0*/  IMAD.HI.U32 R24, R25, R3, R24 ;  /* 0x0000000319187227 */ /* 0x000fce00078e0018 */
.L_x_103:
[----:B------:R-:W-:Y:S02]  /*02b0*/  SHF.R.U32.HI R16, RZ, 0x2, R17 ;  /* 0x00000002ff107819 */ /* 0x000fe40000011611 */
[----:B0-----:R-:W-:Y:S02]  /*02c0*/  SHF.L.U32 R18, R9, 0x4, RZ ;  /* 0x0000000409127819 */ /* 0x001fe400000006ff */
[----:B------:R-:W-:-:S05]  /*02d0*/  LOP3.LUT R16, R16, R17, RZ, 0x3c, !PT ;  /* 0x0000001110107212 */ /* 0x000fca00078e3cff */
[----:B------:R-:W-:-:S05]  /*02e0*/  IMAD.SHL.U32 R3, R16, 0x2, RZ ;  /* 0x0000000210037824 */ /* 0x000fca00078e00ff */
[----:B------:R-:W-:-:S04]  /*02f0*/  LOP3.LUT R3, R9, R18, R3, 0x96, !PT ;  /* 0x0000001209037212 */ /* 0x000fc800078e9603 */
[----:B------:R-:W-:-:S04]  /*0300*/  LOP3.LUT R25, R3, R16, RZ, 0x3c, !PT ;  /* 0x0000001003197212 */ /* 0x000fc800078e3cff */
[----:B------:R-:W-:-:S05]  /*0310*/  IADD3 R3, PT, PT, R4, -0x587c5, R25 ;  /* 0xfffa783b04037810 */ /* 0x000fca0007ffe019 */
[----:B------:R-:W-:-:S04]  /*0320*/  IMAD.HI.U32 R16, R24, R3, RZ ;  /* 0x0000000318107227 */ /* 0x000fc800078e00ff */
[----:B------:R-:W-:-:S04]  /*0330*/  IMAD.MOV R16, RZ, RZ, -R16 ;  /* 0x000000ffff107224 */ /* 0x000fc800078e0a10 */
[----:B------:R-:W-:Y:S02]  /*0340*/  IMAD R3, R16, UR12, R3 ;  /* 0x0000000c10037c24 */ /* 0x000fe4000f8e0203 */
[----:B------:R-:W0:Y:S03]  /*0350*/  LDC.64 R16, c[0x0][0x388] ;  /* 0x0000e200ff107b82 */ /* 0x000e260000000a00 */
[----:B------:R-:W-:-:S13]  /*0360*/  ISETP.GE.U32.AND P1, PT, R3, UR12, PT ;  /* 0x0000000c03007c0c */ /* 0x000fda000bf26070 */
[----:B------:R-:W-:-:S04]  /*0370*/  @P1 IADD3 R3, PT, PT, R3, -UR12, RZ ;  /* 0x8000000c03031c10 */ /* 0x000fc8000fffe0ff */
[----:B------:R-:W-:-:S13]  /*0380*/  ISETP.GE.U32.AND P1, PT, R3, UR12, PT ;  /* 0x0000000c03007c0c */ /* 0x000fda000bf26070 */
[----:B------:R-:W-:-:S05]  /*0390*/  @P1 VIADD R3, R3, -UR12 ;  /* 0x8000000c03031c36 */ /* 0x000fca0008000000 */
[----:B------:R-:W-:-:S05]  /*03a0*/  SEL R19, R26, R3, !P0 ;  /* 0x000000031a137207 */ /* 0x000fca0004000000 */
[----:B0-----:R-:W-:-:S06]  /*03b0*/  IMAD.WIDE R18, R19, 0x8, R16 ;  /* 0x0000000813127825 */ /* 0x001fcc00078e0210 */
[----:B------:R-:W2:Y:S01]  /*03c0*/  LDG.E.64 R18, desc[UR10][R18.64] ;  /* 0x0000000a12127981 */ /* 0x000ea2000c1e1b00 */
[----:B------:R-:W-:-:S04]  /*03d0*/  SHF.R.U32.HI R3, RZ, 0x2, R10 ;  /* 0x00000002ff037819 */ /* 0x000fc8000001160a */
[----:B------:R-:W-:Y:S02]  /*03e0*/  LOP3.LUT R3, R3, R10, RZ, 0x3c, !PT ;  /* 0x0000000a03037212 */ /* 0x000fe400078e3cff */
[----:B------:R-:W-:-:S03]  /*03f0*/  SHF.L.U32 R10, R25, 0x4, RZ ;  /* 0x00000004190a7819 */ /* 0x000fc600000006ff */
[----:B------:R-:W-:-:S05]  /*0400*/  IMAD.SHL.U32 R20, R3, 0x2, RZ ;  /* 0x0000000203147824 */ /* 0x000fca00078e00ff */
[----:B------:R-:W-:Y:S01]  /*0410*/  LOP3.LUT R10, R25, R10, R20, 0x96, !PT ;  /* 0x0000000a190a7212 */ /* 0x000fe200078e9614 */
[----:B------:R-:W-:-:S03]  /*0420*/  IMAD.U32 R20, RZ, RZ, UR6 ;  /* 0x00000006ff147e24 */ /* 0x000fc6000f8e00ff */
[----:B------:R-:W-:-:S05]  /*0430*/  LOP3.LUT R3, R10, R3, RZ, 0x3c, !PT ;  /* 0x000000030a037212 */ /* 0x000fca00078e3cff */
[----:B------:R-:W-:-:S04]  /*0440*/  IMAD.IADD R21, R3, 0x1, R4 ;  /* 0x0000000103157824 */ /* 0x000fc800078e0204 */
[----:B------:R-:W-:-:S04]  /*0450*/  IMAD.HI.U32 R10, R24, R21, RZ ;  /* 0x00000015180a7227 */ /* 0x000fc800078e00ff */
[----:B------:R-:W-:-:S04]  /*0460*/  IMAD.MOV R10, RZ, RZ, -R10 ;  /* 0x000000ffff0a7224 */ /* 0x000fc800078e0a0a */
[----:B------:R-:W-:Y:S01]  /*0470*/  IMAD R23, R10, UR12, R21 ;  /* 0x0000000c0a177c24 */ /* 0x000fe2000f8e0215 */
[----:B------:R-:W-:-:S04]  /*0480*/  MOV R21, UR7 ;  /* 0x0000000700157c02 */ /* 0x000fc80008000f00 */
[----:B------:R-:W-:Y:S01]  /*0490*/  ISETP.GE.U32.AND P1, PT, R23, UR12, PT ;  /* 0x0000000c17007c0c */ /* 0x000fe2000bf26070 */
[----:B------:R-:W-:-:S12]  /*04a0*/  IMAD.WIDE R20, R2, 0x8, R20 ;  /* 0x0000000802147825 */ /* 0x000fd800078e0214 */
[----:B------:R-:W-:-:S04]  /*04b0*/  @P1 IADD3 R23, PT, PT, R23, -UR12, RZ ;  /* 0x8000000c17171c10 */ /* 0x000fc8000fffe0ff */
[----:B------:R-:W-:-:S13]  /*04c0*/  ISETP.GE.U32.AND P1, PT, R23, UR12, PT ;  /* 0x0000000c17007c0c */ /* 0x000fda000bf26070 */
[----:B------:R-:W-:-:S05]  /*04d0*/  @P1 VIADD R23, R23, -UR12 ;  /* 0x8000000c17171c36 */ /* 0x000fca0008000000 */
[----:B------:R-:W-:-:S05]  /*04e0*/  SEL R23, R26, R23, !P0 ;  /* 0x000000171a177207 */ /* 0x000fca0004000000 */
[----:B------:R-:W-:Y:S01]  /*04f0*/  IMAD.WIDE R22, R23, 0x8, R16 ;  /* 0x0000000817167825 */ /* 0x000fe200078e0210 */
[----:B------:R-:W-:Y:S01]  /*0500*/  SHF.R.U32.HI R10, RZ, 0x2, R11 ;  /* 0x00000002ff0a7819 */ /* 0x000fe2000001160b */
[----:B--2---:R0:W-:Y:S04]  /*0510*/  STG.E.64 desc[UR10][R20.64+-0x10], R18 ;  /* 0xfffff01214007986 */ /* 0x0041e8000c101b0a */
[----:B------:R-:W2:Y:S01]  /*0520*/  LDG.E.64 R22, desc[UR10][R22.64] ;  /* 0x0000000a16167981 */ /* 0x000ea2000c1e1b00 */
        /* <DEDUP_REMOVED lines=8> */
[----:B------:R-:W-:-:S05]  /*05b0*/  IMAD R11, R10, UR12, R11 ;  /* 0x0000000c0a0b7c24 */ /* 0x000fca000f8e020b */
[----:B------:R-:W-:-:S13]  /*05c0*/  ISETP.GE.U32.AND P1, PT, R11, UR12, PT ;  /* 0x0000000c0b007c0c */ /* 0x000fda000bf26070 */
[----:B------:R-:W-:-:S05]  /*05d0*/  @P1 VIADD R11, R11, -UR12 ;  /* 0x8000000c0b0b1c36 */ /* 0x000fca0008000000 */
[----:B------:R-:W-:-:S13]  /*05e0*/  ISETP.GE.U32.AND P1, PT, R11, UR12, PT ;  /* 0x0000000c0b007c0c */ /* 0x000fda000bf26070 */
[----:B------:R-:W-:-:S05]  /*05f0*/  @P1 VIADD R11, R11, -UR12 ;  /* 0x8000000c0b0b1c36 */ /* 0x000fca0008000000 */
[----:B------:R-:W-:-:S05]  /*0600*/  SEL R11, R26, R11, !P0 ;  /* 0x0000000b1a0b7207 */ /* 0x000fca0004000000 */
[----:B------:R-:W-:Y:S01]  /*0610*/  IMAD.WIDE R10, R11, 0x8, R16 ;  /* 0x000000080b0a7825 */ /* 0x000fe200078e0210 */
[----:B------:R-:W-:Y:S01]  /*0620*/  SHF.R.U32.HI R29, RZ, 0x2, R8 ;  /* 0x00000002ff1d7819 */ /* 0x000fe20000011608 */
[----:B--2---:R1:W-:Y:S04]  /*0630*/  STG.E.64 desc[UR10][R20.64+-0x8], R22 ;  /* 0xfffff81614007986 */ /* 0x0043e8000c101b0a */
[----:B0-----:R-:W2:Y:S01]  /*0640*/  LDG.E.64 R18, desc[UR10][R10.64] ;  /* 0x0000000a0a127981 */ /* 0x001ea2000c1e1b00 */
[----:B------:R-:W-:Y:S01]  /*0650*/  LOP3.LUT R29, R29, R8, RZ, 0x3c, !PT ;  /* 0x000000081d1d7212 */ /* 0x000fe200078e3cff */
[----:B------:R-:W-:-:S03]  /*0660*/  IMAD.SHL.U32 R8, R27, 0x10, RZ ;  /* 0x000000101b087824 */ /* 0x000fc600078e00ff */
[----:B------:R-:W-:-:S04]  /*0670*/  SHF.L.U32 R28, R29, 0x1, RZ ;  /* 0x000000011d1c7819 */ /* 0x000fc800000006ff */
[----:B------:R-:W-:Y:S01]  /*0680*/  LOP3.LUT R8, R27, R8, R28, 0x96, !PT ;  /* 0x000000081b087212 */ /* 0x000fe200078e961c */
[----:B------:R-:W-:-:S03]  /*0690*/  IMAD.MOV.U32 R28, RZ, RZ, R9 ;  /* 0x000000ffff1c7224 */ /* 0x000fc600078e0009 */
        /* <DEDUP_REMOVED lines=9> */
[----:B-1----:R-:W-:-:S05]  /*0730*/  SEL R23, R26, R29, !P0 ;  /* 0x0000001d1a177207 */ /* 0x002fca0004000000 */
[----:B------:R-:W-:Y:S01]  /*0740*/  IMAD.WIDE R22, R23, 0x8, R16 ;  /* 0x0000000817167825 */ /* 0x000fe200078e0210 */
[----:B--2---:R0:W-:Y:S05]  /*0750*/  STG.E.64 desc[UR10][R20.64], R18 ;  /* 0x0000001214007986 */ /* 0x0041ea000c101b0a */
[----:B------:R-:W2:Y:S01]  /*0760*/  LDG.E.64 R22, desc[UR10][R22.64] ;  /* 0x0000000a16167981 */ /* 0x000ea2000c1e1b00 */
[----:B------:R-:W-:Y:S01]  /*0770*/  UIADD3 UR8, UPT, UPT, UR8, 0x4, URZ ;  /* 0x0000000408087890 */ /* 0x000fe2000fffe0ff */
[----:B------:R-:W-:Y:S01]  /*0780*/  MOV R17, R28 ;  /* 0x0000001c00117202 */ /* 0x000fe20000000f00 */
[----:B------:R-:W-:Y:S01]  /*0790*/  VIADD R2, R2, 0x4 ;  /* 0x0000000402027836 */ /* 0x000fe20000000000 */
[----:B------:R-:W-:Y:S01]  /*07a0*/  MOV R11, R3 ;  /* 0x00000003000b7202 */ /* 0x000fe20000000f00 */
[----:B------:R-:W-:Y:S01]  /*07b0*/  UISETP.NE.AND UP0, UPT, UR8, URZ, UPT ;  /* 0x000000ff0800728c */ /* 0x000fe2000bf05270 */
[----:B------:R-:W-:-:S02]  /*07c0*/  IMAD.MOV.U32 R10, RZ, RZ, R25 ;  /* 0x000000ffff0a7224 */ /* 0x000fc400078e0019 */
[----:B------:R-:W-:Y:S02]  /*07d0*/  IMAD.MOV.U32 R8, RZ, RZ, R27 ;  /* 0x000000ffff087224 */ /* 0x000fe400078e001b */
[----:B------:R-:W-:Y:S01]  /*07e0*/  VIADD R4, R4, 0x161f14 ;  /* 0x00161f1404047836 */ /* 0x000fe20000000000 */
[----:B--2---:R0:W-:Y:S03]  /*07f0*/  STG.E.64 desc[UR10][R20.64+0x8], R22 ;  /* 0x0000081614007986 */ /* 0x0041e6000c101b0a */
[----:B------:R-:W-:Y:S05]  /*0800*/  BRA.U UP0, `(.L_x_103) ;  /* 0xfffffff900a87547 */ /* 0x000fea000b83ffff */
[----:B------:R-:W-:Y:S01]  /*0810*/  IADD3 R16, PT, PT, R4, -0xb0f8a, RZ ;  /* 0xfff4f07604107810 */ /* 0x000fe20007ffe0ff */
[----:B------:R-:W-:Y:S01]  /*0820*/  IMAD.MOV.U32 R17, RZ, RZ, R28 ;  /* 0x000000ffff117224 */ /* 0x000fe200078e001c */
[----:B------:R-:W-:Y:S01]  /*0830*/  MOV R11, R3 ;  /* 0x00000003000b7202 */ /* 0x000fe20000000f00 */
[----:B------:R-:W-:Y:S02]  /*0840*/  IMAD.MOV.U32 R10, RZ, RZ, R25 ;  /* 0x000000ffff0a7224 */ /* 0x000fe400078e0019 */
[----:B------:R-:W-:-:S07]  /*0850*/  IMAD.MOV.U32 R8, RZ, RZ, R27 ;  /* 0x000000ffff087224 */ /* 0x000fce00078e001b */
.L_x_102:
[----:B------:R-:W-:-:S09]  /*0860*/  UISETP.NE.AND UP0, UPT, UR5, URZ, UPT ;  /* 0x000000ff0500728c */ /* 0x000fd2000bf05270 */
[----:B------:R-:W-:Y:S05]  /*0870*/  BRA.U !UP0, `(.L_x_101) ;  /* 0x0000000108c47547 */ /* 0x000fea000b800000 */
[----:B------:R-:W1:Y:S01]  /*0880*/  LDCU UR6, c[0x3][0x60] ;  /* 0x00c00c00ff0677ac */ /* 0x000e620008000800 */
[----:B------:R-:W-:Y:S02]  /*0890*/  IMAD.MOV.U32 R2, RZ, RZ, RZ ;  /* 0x000000ffff027224 */ /* 0x000fe400078e00ff */
[----:B-----5:R-:W-:Y:S01]  /*08a0*/  VIADD R16, R16, 0x587c5 ;  /* 0x000587c510107836 */ /* 0x020fe20000000000 */
[----:B------:R-:W-:Y:S01]  /*08b0*/  UIADD3 UR5, UPT, UPT, -UR5, URZ, URZ ;  /* 0x000000ff05057290 */ /* 0x000fe2000fffe1ff */
[----:B------:R-:W-:Y:S01]  /*08c0*/  VIADD R5, R5, UR4 ;  /* 0x0000000405057c36 */ /* 0x000fe20008000000 */
[----:B-1----:R-:W1:Y:S01]  /*08d0*/  I2F.U32.RP R4, UR6 ;  /* 0x0000000600047d06 */ /* 0x002e620008209000 */
[----:B------:R-:W-:-:S07]  /*08e0*/  ISETP.NE.U32.AND P0, PT, RZ, UR6, PT ;  /* 0x00000006ff007c0c */ /* 0x000fce000bf05070 */
[----:B-1----:R-:W1:Y:S02]  /*08f0*/  MUFU.RCP R4, R4 ;  /* 0x0000000400047308 */ /* 0x002e640000001000 */
[----:B-1----:R-:W-:Y:S01]  /*0900*/  VIADD R3, R4, 0xffffffe ;  /* 0x0ffffffe04037836 */ /* 0x002fe20000000000 */
[----:B------:R-:W-:-:S05]  /*0910*/  MOV R4, R17 ;  /* 0x0000001100047202 */ /* 0x000fca0000000f00 */
[----:B------:R-:W0:Y:S02]  /*0920*/  F2I.FTZ.U32.TRUNC.NTZ R3, R3 ;  /* 0x0000000300037305 */ /* 0x000e24000021f000 */
[----:B0-----:R-:W-:-:S05]  /*0930*/  IADD3 R19, PT, PT, RZ, -R3, RZ ;  /* 0x80000003ff137210 */ /* 0x001fca0007ffe0ff */
[----:B------:R-:W-:-:S04]  /*0940*/  IMAD R19, R19, UR6, RZ ;  /* 0x0000000613137c24 */ /* 0x000fc8000f8e02ff */
[----:B------:R-:W-:Y:S01]  /*0950*/  IMAD.HI.U32 R2, R3, R19, R2 ;  /* 0x0000001303027227 */ /* 0x000fe200078e0002 */
[----:B------:R-:W-:-:S07]  /*0960*/  LOP3.LUT R3, RZ, UR6, RZ, 0x33, !PT ;  /* 0x00000006ff037c12 */ /* 0x000fce000f8e33ff */
.L_x_104:
[----:B------:R-:W-:Y:S01]  /*0970*/  SHF.R.U32.HI R17, RZ, 0x2, R4 ;  /* 0x00000002ff117819 */ /* 0x000fe20000011604 */
[----:B0-----:R-:W0:Y:S03]  /*0980*/  LDC.64 R20, c[0x0][0x388] ;  /* 0x0000e200ff147b82 */ /* 0x001e260000000a00 */
[----:B------:R-:W-:Y:S01]  /*0990*/  LOP3.LUT R17, R17, R4, RZ, 0x3c, !PT ;  /* 0x0000000411117212 */ /* 0x000fe200078e3cff */
[----:B------:R-:W-:-:S03]  /*09a0*/  IMAD.SHL.U32 R4, R9, 0x10, RZ ;  /* 0x0000001009047824 */ /* 0x000fc600078e00ff */
[----:B------:R-:W-:-:S04]  /*09b0*/  SHF.L.U32 R18, R17, 0x1, RZ ;  /* 0x0000000111127819 */ /* 0x000fc800000006ff */
[----:B------:R-:W-:-:S04]  /*09c0*/  LOP3.LUT R4, R9, R4, R18, 0x96, !PT ;  /* 0x0000000409047212 */ /* 0x000fc800078e9612 */
[----:B------:R-:W-:-:S05]  /*09d0*/  LOP3.LUT R17, R4, R17, RZ, 0x3c, !PT ;  /* 0x0000001104117212 */ /* 0x000fca00078e3cff */
[----:B------:R-:W-:-:S04]  /*09e0*/  IMAD.IADD R19, R17, 0x1, R16 ;  /* 0x0000000111137824 */ /* 0x000fc800078e0210 */
[----:B------:R-:W-:-:S05]  /*09f0*/  IMAD.HI.U32 R4, R2, R19, RZ ;  /* 0x0000001302047227 */ /* 0x000fca00078e00ff */
[----:B------:R-:W-:-:S05]  /*0a00*/  IADD3 R4, PT, PT, -R4, RZ, RZ ;  /* 0x000000ff04047210 */ /* 0x000fca0007ffe1ff */
[----:B------:R-:W-:-:S05]  /*0a10*/  IMAD R4, R4, UR6, R19 ;  /* 0x0000000604047c24 */ /* 0x000fca000f8e0213 */
[----:B------:R-:W-:-:S13]  /*0a20*/  ISETP.GE.U32.AND P1, PT, R4, UR6, PT ;  /* 0x0000000604007c0c */ /* 0x000fda000bf26070 */
[----:B------:R-:W-:-:S05]  /*0a30*/  @P1 VIADD R4, R4, -UR6 ;  /* 0x8000000604041c36 */ /* 0x000fca0008000000 */
[----:B------:R-:W-:-:S13]  /*0a40*/  ISETP.GE.U32.AND P1, PT, R4, UR6, PT ;  /* 0x0000000604007c0c */ /* 0x000fda000bf26070 */
[----:B------:R-:W-:-:S04]  /*0a50*/  @P1 IADD3 R4, PT, PT, R4, -UR6, RZ ;  /* 0x8000000604041c10 */ /* 0x000fc8000fffe0ff */
[----:B------:R-:W-:-:S05]  /*0a60*/  SEL R19, R3, R4, !P0 ;  /* 0x0000000403137207 */ /* 0x000fca0004000000 */
[----:B0-----:R-:W-:Y:S02]  /*0a70*/  IMAD.WIDE R20, R19, 0x8, R20 ;  /* 0x0000000813147825 */ /* 0x001fe400078e0214 */
[----:B------:R-:W0:Y:S04]  /*0a80*/  LDC.64 R18, c[0x0][0x380] ;  /* 0x0000e000ff127b82 */ /* 0x000e280000000a00 */
[----:B------:R-:W2:Y:S01]  /*0a90*/  LDG.E.64 R20, desc[UR10][R20.64] ;  /* 0x0000000a14147981 */ /* 0x000ea2000c1e1b00 */
[----:B------:R-:W-:Y:S01]  /*0aa0*/  UIADD3 UR5, UPT, UPT, UR5, 0x1, URZ ;  /* 0x0000000105057890 */ /* 0x000fe2000fffe0ff */
[----:B------:R-:W-:Y:S01]  /*0ab0*/  IMAD.MOV.U32 R4, RZ, RZ, R10 ;  /* 0x000000ffff047224 */ /* 0x000fe200078e000a */
[----:B------:R-:W-:Y:S01]  /*0ac0*/  MOV R22, R16 ;  /* 0x0000001000167202 */ /* 0x000fe20000000f00 */
[----:B------:R-:W-:Y:S01]  /*0ad0*/  IMAD.MOV.U32 R10, RZ, RZ, R11 ;  /* 0x000000ffff0a7224 */ /* 0x000fe200078e000b */
[----:B------:R-:W-:Y:S01]  /*0ae0*/  UISETP.NE.AND UP0, UPT, UR5, URZ, UPT ;  /* 0x000000ff0500728c */ /* 0x000fe2000bf05270 */
[----:B------:R-:W-:Y:S01]  /*0af0*/  IMAD.MOV.U32 R11, RZ, RZ, R8 ;  /* 0x000000ffff0b7224 */ /* 0x000fe200078e0008 */
[----:B------:R-:W-:Y:S01]  /*0b00*/  MOV R8, R9 ;  /* 0x0000000900087202 */ /* 0x000fe20000000f00 */
[----:B------:R-:W-:Y:S01]  /*0b10*/  IMAD.MOV.U32 R9, RZ, RZ, R17 ;  /* 0x000000ffff097224 */ /* 0x000fe200078e0011 */
[----:B------:R-:W-:Y:S01]  /*0b20*/  IADD3 R16, PT, PT, R16, 0x587c5, RZ ;  /* 0x000587c510107810 */ /* 0x000fe20007ffe0ff */
[C---:B0-----:R-:W-:Y:S01]  /*0b30*/  IMAD.WIDE R18, R5.reuse, 0x8, R18 ;  /* 0x0000000805127825 */ /* 0x041fe200078e0212 */
[----:B------:R-:W-:-:S04]  /*0b40*/  IADD3 R5, PT, PT, R5, 0x1, RZ ;  /* 0x0000000105057810 */ /* 0x000fc80007ffe0ff */
[----:B--2---:R0:W-:Y:S01]  /*0b50*/  STG.E.64 desc[UR10][R18.64], R20 ;  /* 0x0000001412007986 */ /* 0x0041e2000c101b0a */
[----:B------:R-:W-:Y:S05]  /*0b60*/  BRA.U UP0, `(.L_x_104) ;  /* 0xfffffffd00807547 */ /* 0x000fea000b83ffff */
[----:B------:R-:W-:Y:S01]  /*0b70*/  IMAD.MOV.U32 R17, RZ, RZ, R4 ;  /* 0x000000ffff117224 */ /* 0x000fe200078e0004 */
[----:B------:R-:W-:-:S07]  /*0b80*/  MOV R16, R22 ;  /* 0x0000001600107202 */ /* 0x000fce0000000f00 */
.L_x_101:
[----:B-----5:R-:W-:Y:S04]  /*0b90*/  STG.E.64 desc[UR10][R14.64], R16 ;  /* 0x000000100e007986 */ /* 0x020fe8000c101b0a */
[----:B------:R-:W-:Y:S04]  /*0ba0*/  STG.E.64 desc[UR10][R14.64+0x8], R10 ;  /* 0x0000080a0e007986 */ /* 0x000fe8000c101b0a */
[----:B------:R-:W-:Y:S04]  /*0bb0*/  STG.E.64 desc[UR10][R14.64+0x10], R8 ;  /* 0x000010080e007986 */ /* 0x000fe8000c101b0a */
[----:B------:R-:W-:Y:S04]  /*0bc0*/  STG.E.64 desc[UR10][R14.64+0x18], R6 ;  /* 0x000018060e007986 */ /* 0x000fe8000c101b0a */
[----:B------:R-:W-:Y:S04]  /*0bd0*/  STG.E.64 desc[UR10][R14.64+0x28], R12 ;  /* 0x0000280c0e007986 */ /* 0x000fe8000c101b0a */
[----:B------:R-:W-:Y:S01]  /*0be0*/  STG.E desc[UR10][R14.64+0x20], R0 ;  /* 0x000020000e007986 */ /* 0x000fe2000c10190a */
[----:B------:R-:W-:Y:S05]  /*0bf0*/  EXIT ;  /* 0x000000000000794d */ /* 0x000fea0003800000 */
.L_x_105:
        /* <DEDUP_REMOVED lines=16> */
.L_x_119:


//--------------------- .text._Z14initRandStatesP17curandStateXORWOWmi --------------------------
	.section	.text._Z14initRandStatesP17curandStateXORWOWmi,"ax",@progbits
	.align	128
        .global         _Z14initRandStatesP17curandStateXORWOWmi
        .type           _Z14initRandStatesP17curandStateXORWOWmi,@function
        .size           _Z14initRandStatesP17curandStateXORWOWmi,(.L_x_120 - _Z14initRandStatesP17curandStateXORWOWmi)
        .other          _Z14initRandStatesP17curandStateXORWOWmi,@"STO_CUDA_ENTRY STV_DEFAULT"
_Z14initRandStatesP17curandStateXORWOWmi:
.text._Z14initRandStatesP17curandStateXORWOWmi:
        /* <DEDUP_REMOVED lines=8> */
[----:B------:R-:W0:Y:S01]  /*0080*/  LDCU.64 UR6, c[0x0][0x388] ;  /* 0x00007100ff0677ac */ /* 0x000e220008000a00 */
[----:B------:R-:W1:Y:S01]  /*0090*/  LDC.64 R6, c[0x0][0x380] ;  /* 0x0000e000ff067b82 */ /* 0x000e620000000a00 */
[----:B------:R-:W-:Y:S01]  /*00a0*/  IMAD R0, R13, 0x3e8, RZ ;  /* 0x000003e80d007824 */ /* 0x000fe200078e02ff */
[----:B------:R-:W-:Y:S01]  /*00b0*/  BSSY.RECONVERGENT B0, `(.L_x_106) ;  /* 0x00000e4000007945 */ /* 0x000fe20003800200 */
[----:B------:R-:W2:Y:S03]  /*00c0*/  LDCU.64 UR4, c[0x0][0x358] ;  /* 0x00006b00ff0477ac */ /* 0x000ea60008000a00 */
[----:B0-----:R-:W-:-:S04]  /*00d0*/  IADD3 R2, P0, PT, R0, UR6, RZ ;  /* 0x0000000600027c10 */ /* 0x001fc8000ff1e0ff */
[----:B------:R-:W-:Y:S02]  /*00e0*/  LEA.HI.X.SX32 R3, R0, UR7, 0x1, P0 ;  /* 0x0000000700037c11 */ /* 0x000fe400080f0eff */
[----:B------:R-:W-:Y:S01]  /*00f0*/  LOP3.LUT R0, R2, 0xaad26b49, RZ, 0x3c, !PT ;  /* 0xaad26b4902007812 */ /* 0x000fe200078e3cff */
[----:B-1----:R-:W-:Y:S01]  /*0100*/  IMAD.WIDE R6, R13, 0x30, R6 ;  /* 0x000000300d067825 */ /* 0x002fe200078e0206 */
[----:B------:R-:W-:Y:S02]  /*0110*/  LOP3.LUT R2, R3, 0xf7dcefdd, RZ, 0x3c, !PT ;  /* 0xf7dcefdd03027812 */ /* 0x000fe400078e3cff */
[----:B------:R-:W-:Y:S01]  /*0120*/  ISETP.NE.AND P0, PT, R13, RZ, PT ;  /* 0x000000ff0d00720c */ /* 0x000fe20003f05270 */
[----:B------:R-:W-:Y:S02]  /*0130*/  IMAD R0, R0, 0x4182bed5, RZ ;  /* 0x4182bed500007824 */ /* 0x000fe400078e02ff */
[----:B------:R-:W-:Y:S02]  /*0140*/  IMAD R3, R2, -0x658354e5, RZ ;  /* 0x9a7cab1b02037824 */ /* 0x000fe400078e02ff */
[C---:B------:R-:W-:Y:S01]  /*0150*/  VIADD R5, R0.reuse, 0x75bcd15 ;  /* 0x075bcd1500057836 */ /* 0x040fe20000000000 */
[C---:B------:R-:W-:Y:S01]  /*0160*/  LOP3.LUT R8, R0.reuse, 0x159a55e5, RZ, 0x3c, !PT ;  /* 0x159a55e500087812 */ /* 0x040fe200078e3cff */
[C---:B------:R-:W-:Y:S01]  /*0170*/  VIADD R11, R0.reuse, 0x583f19 ;  /* 0x00583f19000b7836 */ /* 0x040fe20000000000 */
[----:B------:R-:W-:Y:S01]  /*0180*/  IADD3 R4, PT, PT, R0, 0x64f0c9, R3 ;  /* 0x0064f0c900047810 */ /* 0x000fe20007ffe003 */
[C---:B------:R-:W-:Y:S01]  /*0190*/  VIADD R9, R3.reuse, 0x1f123bb5 ;  /* 0x1f123bb503097836 */ /* 0x040fe20000000000 */
[----:B------:R-:W-:-:S03]  /*01a0*/  LOP3.LUT R10, R3, 0x5491333, RZ, 0x3c, !PT ;  /* 0x05491333030a7812 */ /* 0x000fc600078e3cff */
[----:B--2---:R0:W-:Y:S04]  /*01b0*/  STG.E.64 desc[UR4][R6.64], R4 ;  /* 0x0000000406007986 */ /* 0x0041e8000c101b04 */
[----:B------:R0:W-:Y:S04]  /*01c0*/  STG.E.64 desc[UR4][R6.64+0x8], R8 ;  /* 0x0000080806007986 */ /* 0x0001e8000c101b04 */
[----:B------:R0:W-:Y:S01]  /*01d0*/  STG.E.64 desc[UR4][R6.64+0x10], R10 ;  /* 0x0000100a06007986 */ /* 0x0001e2000c101b04 */
[----:B------:R-:W-:Y:S05]  /*01e0*/  @!P0 BRA `(.L_x_107) ;  /* 0x0000000c00408947 */ /* 0x000fea0003800000 */
[----:B------:R-:W-:Y:S01]  /*01f0*/  SHF.R.S32.HI R0, RZ, 0x1f, R13 ;  /* 0x0000001fff007819 */ /* 0x000fe2000001140d */
[----:B------:R-:W-:-:S07]  /*0200*/  IMAD.MOV.U32 R12, RZ, RZ, RZ ;  /* 0x000000ffff0c7224 */ /* 0x000fce00078e00ff */
.L_x_113:
[----:B-1----:R-:W-:Y:S01]  /*0210*/  LOP3.LUT R2, R13, 0x3, RZ, 0xc0, !PT ;  /* 0x000000030d027812 */ /* 0x002fe200078ec0ff */
[----:B------:R-:W-:Y:S03]  /*0220*/  BSSY.RECONVERGENT B1, `(.L_x_108) ;  /* 0x00000c6000017945 */ /* 0x000fe60003800200 */
[----:B------:R-:W-:-:S04]  /*0230*/  ISETP.NE.U32.AND P0, PT, R2, RZ, PT ;  /* 0x000000ff0200720c */ /* 0x000fc80003f05070 */
[----:B------:R-:W-:-:S13]  /*0240*/  ISETP.NE.AND.EX P0, PT, RZ, RZ, PT, P0 ;  /* 0x000000ffff00720c */ /* 0x000fda0003f05300 */
[----:B------:R-:W-:Y:S05]  /*0250*/  @!P0 BRA `(.L_x_109) ;  /* 0x0000000c00088947 */ /* 0x000fea0003800000 */
[----:B0-----:R-:W0:Y:S01]  /*0260*/  LDC.64 R8, c[0x4][RZ] ;  /* 0x01000000ff087b82 */ /* 0x001e220000000a00 */
[----:B------:R-:W-:Y:S02]  /*0270*/  IMAD.MOV.U32 R14, RZ, RZ, RZ ;  /* 0x000000ffff0e7224 */ /* 0x000fe400078e00ff */
[----:B0-----:R-:W-:-:S07]  /*0280*/  IMAD.WIDE.U32 R8, R12, 0xc80, R8 ;  /* 0x00000c800c087825 */ /* 0x001fce00078e0008 */
.L_x_112:
[----:B-1----:R-:W-:Y:S01]  /*0290*/  IMAD.MOV.U32 R15, RZ, RZ, RZ ;  /* 0x000000ffff0f7224 */ /* 0x002fe200078e00ff */
[----:B------:R-:W-:Y:S01]  /*02a0*/  CS2R R2, SRZ ;  /* 0x0000000000027805 */ /* 0x000fe2000001ff00 */
[----:B------:R-:W-:Y:S01]  /*02b0*/  IMAD.MOV.U32 R17, RZ, RZ, RZ ;  /* 0x000000ffff117224 */ /* 0x000fe200078e00ff */
[----:B------:R-:W-:-:S07]  /*02c0*/  CS2R R4, SRZ ;  /* 0x0000000000047805 */ /* 0x000fce000001ff00 */
.L_x_111:
[----:B------:R-:W-:-:S05]  /*02d0*/  IMAD.WIDE.U32 R10, R17, 0x4, R6 ;  /* 0x00000004110a7825 */ /* 0x000fca00078e0006 */
[----:B------:R0:W5:Y:S01]  /*02e0*/  LDG.E R16, desc[UR4][R10.64+0x4] ;  /* 0x000004040a107981 */ /* 0x000162000c1e1900 */
[----:B------:R-:W-:-:S07]  /*02f0*/  IMAD.MOV.U32 R19, RZ, RZ, RZ ;  /* 0x000000ffff137224 */ /* 0x000fce00078e00ff */
.L_x_110:
[----:B-----5:R-:W-:Y:S01]  /*0300*/  SHF.R.U32.HI R24, RZ, R19, R16 ;  /* 0x00000013ff187219 */ /* 0x020fe20000011610 */
[----:B0-----:R-:W-:-:S03]  /*0310*/  IMAD.SHL.U32 R10, R17, 0x20, RZ ;  /* 0x00000020110a7824 */ /* 0x001fc600078e00ff */
[----:B------:R-:W-:Y:S01]  /*0320*/  LOP3.LUT R11, R24, 0x1, RZ, 0xc0, !PT ;  /* 0x00000001180b7812 */ /* 0x000fe200078ec0ff */
[----:B------:R-:W-:-:S03]  /*0330*/  IMAD.IADD R10, R10, 0x1, R19 ;  /* 0x000000010a0a7824 */ /* 0x000fc600078e0213 */
[----:B------:R-:W-:Y:S01]  /*0340*/  ISETP.NE.U32.AND P0, PT, R11, 0x1, PT ;  /* 0x000000010b00780c */ /* 0x000fe20003f05070 */
[----:B------:R-:W-:-:S03]  /*0350*/  IMAD R11, R10, 0x5, RZ ;  /* 0x000000050a0b7824 */ /* 0x000fc600078e02ff */
[----:B------:R-:W-:Y:S01]  /*0360*/  R2P PR, R24, 0x7e ;  /* 0x0000007e18007804 */ /* 0x000fe20000000000 */
[----:B------:R-:W-:-:S08]  /*0370*/  IMAD.WIDE.U32 R10, R11, 0x4, R8 ;  /* 0x000000040b0a7825 */ /* 0x000fd000078e0008 */
[----:B------:R-:W2:Y:S04]  /*0380*/  @!P0 LDG.E R18, desc[UR4][R10.64] ;  /* 0x000000040a128981 */ /* 0x000ea8000c1e1900 */
[----:B------:R-:W3:Y:S04]  /*0390*/  @!P0 LDG.E R20, desc[UR4][R10.64+0x10] ;  /* 0x000010040a148981 */ /* 0x000ee8000c1e1900 */
[----:B------:R-:W4:Y:S04]  /*03a0*/  @P1 LDG.E R22, desc[UR4][R10.64+0x14] ;  /* 0x000014040a161981 */ /* 0x000f28000c1e1900 */
[----:B------:R-:W4:Y:S04]  /*03b0*/  @P2 LDG.E R26, desc[UR4][R10.64+0x28] ;  /* 0x000028040a1a2981 */ /* 0x000f28000c1e1900 */
[----:B------:R-:W4:Y:S04]  /*03c0*/  @!P0 LDG.E R21, desc[UR4][R10.64+0x4] ;  /* 0x000004040a158981 */ /* 0x000f28000c1e1900 */
[----:B------:R-:W4:Y:S04]  /*03d0*/  @!P0 LDG.E R23, desc[UR4][R10.64+0xc] ;  /* 0x00000c040a178981 */ /* 0x000f28000c1e1900 */
[----:B------:R-:W4:Y:S04]  /*03e0*/  @P1 LDG.E R25, desc[UR4][R10.64+0x18] ;  /* 0x000018040a191981 */ /* 0x000f28000c1e1900 */
[----:B------:R-:W4:Y:S04]  /*03f0*/  @P3 LDG.E R28, desc[UR4][R10.64+0x3c] ;  /* 0x00003c040a1c3981 */ /* 0x000f28000c1e1900 */
[----:B------:R-:W4:Y:S01]  /*0400*/  @P6 LDG.E R27, desc[UR4][R10.64+0x7c] ;  /* 0x00007c040a1b6981 */ /* 0x000f22000c1e1900 */
[----:B--2---:R-:W-:-:S03]  /*0410*/  @!P0 LOP3.LUT R15, R15, R18, RZ, 0x3c, !PT ;  /* 0x000000120f0f8212 */ /* 0x004fc600078e3cff */
[----:B------:R-:W2:Y:S01]  /*0420*/  @!P0 LDG.E R18, desc[UR4][R10.64+0x8] ;  /* 0x000008040a128981 */ /* 0x000ea2000c1e1900 */
[----:B---3--:R-:W-:-:S03]  /*0430*/  @!P0 LOP3.LUT R3, R3, R20, RZ, 0x3c, !PT ;  /* 0x0000001403038212 */ /* 0x008fc600078e3cff */
[----:B------:R-:W3:Y:S01]  /*0440*/  @P1 LDG.E R20, desc[UR4][R10.64+0x24] ;  /* 0x000024040a141981 */ /* 0x000ee2000c1e1900 */
[----:B----4-:R-:W-:-:S03]  /*0450*/  @P1 LOP3.LUT R15, R15, R22, RZ, 0x3c, !PT ;  /* 0x000000160f0f1212 */ /* 0x010fc600078e3cff */
[----:B------:R-:W4:Y:S01]  /*0460*/  @P2 LDG.E R22, desc[UR4][R10.64+0x38] ;  /* 0x000038040a162981 */ /* 0x000f22000c1e1900 */
[----:B------:R-:W-:-:S03]  /*0470*/  @P2 LOP3.LUT R15, R15, R26, RZ, 0x3c, !PT ;  /* 0x0000001a0f0f2212 */ /* 0x000fc600078e3cff */
[----:B------:R-:W4:Y:S01]  /*0480*/  @P4 LDG.E R26, desc[UR4][R10.64+0x50] ;  /* 0x000050040a1a4981 */ /* 0x000f22000c1e1900 */
[----:B------:R-:W-:-:S03]  /*0490*/  @!P0 LOP3.LUT R4, R4, R21, RZ, 0x3c, !PT ;  /* 0x0000001504048212 */ /* 0x000fc600078e3cff */
[----:B------:R-:W4:Y:S01]  /*04a0*/  @P1 LDG.E R21, desc[UR4][R10.64+0x20] ;  /* 0x000020040a151981 */ /* 0x000f22000c1e1900 */
[----:B------:R-:W-:-:S03]  /*04b0*/  @!P0 LOP3.LUT R2, R2, R23, RZ, 0x3c, !PT ;  /* 0x0000001702028212 */ /* 0x000fc600078e3cff */
[----:B------:R-:W4:Y:S01]  /*04c0*/  @P2 LDG.E R23, desc[UR4][R10.64+0x2c] ;  /* 0x00002c040a172981 */ /* 0x000f22000c1e1900 */
[----:B------:R-:W-:-:S03]  /*04d0*/  @P1 LOP3.LUT R4, R4, R25, RZ, 0x3c, !PT ;  /* 0x0000001904041212 */ /* 0x000fc600078e3cff */
[----:B------:R-:W4:Y:S01]  /*04e0*/  @P2 LDG.E R25, desc[UR4][R10.64+0x34] ;  /* 0x000034040a192981 */ /* 0x000f22000c1e1900 */
[----:B--2---:R-:W-:-:S03]  /*04f0*/  @!P0 LOP3.LUT R5, R5, R18, RZ, 0x3c, !PT ;  /* 0x0000001205058212 */ /* 0x004fc600078e3cff */
[----:B------:R-:W2:Y:S01]  /*0500*/  @P1 LDG.E R18, desc[UR4][R10.64+0x1c] ;  /* 0x00001c040a121981 */ /* 0x000ea2000c1e1900 */
[----:B---3--:R-:W-:-:S03]  /*0510*/  @P1 LOP3.LUT R3, R3, R20, RZ, 0x3c, !PT ;  /* 0x0000001403031212 */ /* 0x008fc600078e3cff */
[----:B------:R-:W3:Y:S01]  /*0520*/  @P2 LDG.E R20, desc[UR4][R10.64+0x30] ;  /* 0x000030040a142981 */ /* 0x000ee2000c1e1900 */
[----:B----4-:R-:W-:-:S03]  /*0530*/  @P2 LOP3.LUT R3, R3, R22, RZ, 0x3c, !PT ;  /* 0x0000001603032212 */ /* 0x010fc600078e3cff */
[----:B------:R-:W4:Y:S01]  /*0540*/  @P3 LDG.E R22, desc[UR4][R10.64+0x4c] ;  /* 0x00004c040a163981 */ /* 0x000f22000c1e1900 */
[----:B------:R-:W-:-:S04]  /*0550*/  @P3 LOP3.LUT R15, R15, R28, RZ, 0x3c, !PT ;  /* 0x0000001c0f0f3212 */ /* 0x000fc800078e3cff */
[----:B------:R-:W-:Y:S02]  /*0560*/  @P4 LOP3.LUT R15, R15, R26, RZ, 0x3c, !PT ;  /* 0x0000001a0f0f4212 */ /* 0x000fe400078e3cff */
[----:B------:R-:W-:Y:S01]  /*0570*/  @P1 LOP3.LUT R2, R2, R21, RZ, 0x3c, !PT ;  /* 0x0000001502021212 */ /* 0x000fe200078e3cff */
[----:B------:R-:W4:Y:S04]  /*0580*/  @P5 LDG.E R26, desc[UR4][R10.64+0x64] ;  /* 0x000064040a1a5981 */ /* 0x000f28000c1e1900 */
[----:B------:R-:W4:Y:S01]  /*0590*/  @P3 LDG.E R21, desc[UR4][R10.64+0x40] ;  /* 0x000040040a153981 */ /* 0x000f22000c1e1900 */
[----:B------:R-:W-:Y:S02]  /*05a0*/  @P2 LOP3.LUT R4, R4, R23, RZ, 0x3c, !PT ;  /* 0x0000001704042212 */ /* 0x000fe400078e3cff */
[----:B------:R-:W-:Y:S01]  /*05b0*/  @P2 LOP3.LUT R2, R2, R25, RZ, 0x3c, !PT ;  /* 0x0000001902022212 */ /* 0x000fe200078e3cff */
[----:B------:R-:W4:Y:S04]  /*05c0*/  @P3 LDG.E R23, desc[UR4][R10.64+0x48] ;  /* 0x000048040a173981 */ /* 0x000f28000c1e1900 */
[----:B------:R-:W4:Y:S01]  /*05d0*/  @P4 LDG.E R25, desc[UR4][R10.64+0x54] ;  /* 0x000054040a194981 */ /* 0x000f22000c1e1900 */
[----:B--2---:R-:W-:-:S03]  /*05e0*/  @P1 LOP3.LUT R5, R5, R18, RZ, 0x3c, !PT ;  /* 0x0000001205051212 */ /* 0x004fc600078e3cff */
[----:B------:R-:W2:Y:S01]  /*05f0*/  @P3 LDG.E R18, desc[UR4][R10.64+0x44] ;  /* 0x000044040a123981 */ /* 0x000ea2000c1e1900 */
[----:B---3--:R-:W-:-:S03]  /*0600*/  @P2 LOP3.LUT R5, R5, R20, RZ, 0x3c, !PT ;  /* 0x0000001405052212 */ /* 0x008fc600078e3cff */
[----:B------:R-:W3:Y:S01]  /*0610*/  @P4 LDG.E R20, desc[UR4][R10.64+0x58] ;  /* 0x000058040a144981 */ /* 0x000ee2000c1e1900 */
[----:B----4-:R-:W-:-:S03]  /*0620*/  @P3 LOP3.LUT R3, R3, R22, RZ, 0x3c, !PT ;  /* 0x0000001603033212 */ /* 0x010fc600078e3cff */
[----:B------:R-:W4:Y:S01]  /*0630*/  @P4 LDG.E R22, desc[UR4][R10.64+0x60] ;  /* 0x000060040a164981 */ /* 0x000f22000c1e1900 */
[----:B------:R-:W-:Y:S02]  /*0640*/  LOP3.LUT P0, RZ, R24, 0x80, RZ, 0xc0, !PT ;  /* 0x0000008018ff7812 */ /* 0x000fe4000780c0ff */
[----:B------:R-:W-:Y:S02]  /*0650*/  @P5 LOP3.LUT R15, R15, R26, RZ, 0x3c, !PT ;  /* 0x0000001a0f0f5212 */ /* 0x000fe400078e3cff */
[----:B------:R-:W4:Y:S01]  /*0660*/  @P6 LDG.E R26, desc[UR4][R10.64+0x78] ;  /* 0x000078040a1a6981 */ /* 0x000f22000c1e1900 */
[----:B------:R-:W-:-:S03]  /*0670*/  @P3 LOP3.LUT R4, R4, R21, RZ, 0x3c, !PT ;  /* 0x0000001504043212 */ /* 0x000fc600078e3cff */
[----:B------:R-:W4:Y:S01]  /*0680*/  @P4 LDG.E R21, desc[UR4][R10.64+0x5c] ;  /* 0x00005c040a154981 */ /* 0x000f22000c1e1900 */
[----:B------:R-:W-:-:S03]  /*0690*/  @P3 LOP3.LUT R2, R2, R23, RZ, 0x3c, !PT ;  /* 0x0000001702023212 */ /* 0x000fc600078e3cff */
[----:B------:R-:W4:Y:S01]  /*06a0*/  @P5 LDG.E R23, desc[UR4][R10.64+0x68] ;  /* 0x000068040a175981 */ /* 0x000f22000c1e1900 */
[----:B------:R-:W-:-:S03]  /*06b0*/  @P4 LOP3.LUT R4, R4, R25, RZ, 0x3c, !PT ;  /* 0x0000001904044212 */ /* 0x000fc600078e3cff */
[----:B------:R-:W4:Y:S01]  /*06c0*/  @P5 LDG.E R25, desc[UR4][R10.64+0x70] ;  /* 0x000070040a195981 */ /* 0x000f22000c1e1900 */
[----:B--2---:R-:W-:-:S03]  /*06d0*/  @P3 LOP3.LUT R5, R5, R18, RZ, 0x3c, !PT ;  /* 0x0000001205053212 */ /* 0x004fc600078e3cff */
[----:B------:R-:W2:Y:S01]  /*06e0*/  @P5 LDG.E R18, desc[UR4][R10.64+0x6c] ;  /* 0x00006c040a125981 */ /* 0x000ea2000c1e1900 */
[----:B---3--:R-:W-:-:S03]  /*06f0*/  @P4 LOP3.LUT R5, R5, R20, RZ, 0x3c, !PT ;  /* 0x0000001405054212 */ /* 0x008fc600078e3cff */
[----:B------:R-:W3:Y:S01]  /*0700*/  @P5 LDG.E R20, desc[UR4][R10.64+0x74] ;  /* 0x000074040a145981 */ /* 0x000ee2000c1e1900 */
[----:B----4-:R-:W-:-:S03]  /*0710*/  @P4 LOP3.LUT R3, R3, R22, RZ, 0x3c, !PT ;  /* 0x0000001603034212 */ /* 0x010fc600078e3cff */
[----:B------:R-:W4:Y:S01]  /*0720*/  @P0 LDG.E R22, desc[UR4][R10.64+0x8c] ;  /* 0x00008c040a160981 */ /* 0x000f22000c1e1900 */
[----:B------:R-:W-:-:S03]  /*0730*/  @P6 LOP3.LUT R15, R15, R26, RZ, 0x3c, !PT ;  /* 0x0000001a0f0f6212 */ /* 0x000fc600078e3cff */
        /* <DEDUP_REMOVED lines=13> */
[----:B------:R-:W-:Y:S02]  /*0810*/  @P6 LOP3.LUT R4, R4, R27, RZ, 0x3c, !PT ;  /* 0x0000001b04046212 */ /* 0x000fe400078e3cff */
[----:B------:R-:W-:Y:S02]  /*0820*/  @P6 LOP3.LUT R2, R2, R21, RZ, 0x3c, !PT ;  /* 0x0000001502026212 */ /* 0x000fe400078e3cff */
[----:B------:R-:W-:Y:S02]  /*0830*/  @P0 LOP3.LUT R4, R4, R23, RZ, 0x3c, !PT ;  /* 0x0000001704040212 */ /* 0x000fe400078e3cff */
[----:B------:R-:W-:Y:S02]  /*0840*/  @P0 LOP3.LUT R2, R2, R25, RZ, 0x3c, !PT ;  /* 0x0000001902020212 */ /* 0x000fe400078e3cff */
[----:B--2---:R-:W-:Y:S02]  /*0850*/  @P6 LOP3.LUT R5, R5, R18, RZ, 0x3c, !PT ;  /* 0x0000001205056212 */ /* 0x004fe400078e3cff */
[----:B---3--:R-:W-:-:S02]  /*0860*/  @P6 LOP3.LUT R3, R3, R20, RZ, 0x3c, !PT ;  /* 0x0000001403036212 */ /* 0x008fc400078e3cff */
[----:B----4-:R-:W-:Y:S02]  /*0870*/  @P0 LOP3.LUT R5, R5, R22, RZ, 0x3c, !PT ;  /* 0x0000001605050212 */ /* 0x010fe400078e3cff */
[----:B------:R-:W-:Y:S02]  /*0880*/  @P0 LOP3.LUT R3, R3, R26, RZ, 0x3c, !PT ;  /* 0x0000001a03030212 */ /* 0x000fe400078e3cff */
[----:B------:R-:W-:-:S13]  /*0890*/  R2P PR, R24.B1, 0x7f ;  /* 0x0000007f18007804 */ /* 0x000fda0000001000 */
[----:B------:R-:W2:Y:S04]  /*08a0*/  @P0 LDG.E R18, desc[UR4][R10.64+0xa0] ;  /* 0x0000a0040a120981 */ /* 0x000ea8000c1e1900 */
[----:B------:R-:W3:Y:S04]  /*08b0*/  @P1 LDG.E R22, desc[UR4][R10.64+0xb4] ;  /* 0x0000b4040a161981 */ /* 0x000ee8000c1e1900 */
[----:B------:R-:W4:Y:S04]  /*08c0*/  @P2 LDG.E R26, desc[UR4][R10.64+0xc8] ;  /* 0x0000c8040a1a2981 */ /* 0x000f28000c1e1900 */
[----:B------:R-:W4:Y:S04]  /*08d0*/  @P3 LDG.E R28, desc[UR4][R10.64+0xdc] ;  /* 0x0000dc040a1c3981 */ /* 0x000f28000c1e1900 */
[----:B------:R-:W4:Y:S04]  /*08e0*/  @P0 LDG.E R23, desc[UR4][R10.64+0xa4] ;  /* 0x0000a4040a170981 */ /* 0x000f28000c1e1900 */
[----:B------:R-:W4:Y:S04]  /*08f0*/  @P0 LDG.E R20, desc[UR4][R10.64+0xa8] ;  /* 0x0000a8040a140981 */ /* 0x000f28000c1e1900 */
[----:B------:R-:W4:Y:S04]  /*0900*/  @P4 LDG.E R25, desc[UR4][R10.64+0xf0] ;  /* 0x0000f0040a194981 */ /* 0x000f28000c1e1900 */
        /* <DEDUP_REMOVED lines=21> */
[----:B------:R-:W-:Y:S02]  /*0a60*/  LOP3.LUT P0, RZ, R24, 0x8000, RZ, 0xc0, !PT ;  /* 0x0000800018ff7812 */ /* 0x000fe4000780c0ff */
[----:B----4-:R-:W-:Y:S01]  /*0a70*/  @P5 LOP3.LUT R15, R15, R26, RZ, 0x3c, !PT ;  /* 0x0000001a0f0f5212 */ /* 0x010fe200078e3cff */
[----:B------:R-:W4:Y:S04]  /*0a80*/  @P3 LDG.E R24, desc[UR4][R10.64+0xe4] ;  /* 0x0000e4040a183981 */ /* 0x000f28000c1e1900 */
[----:B------:R-:W2:Y:S01]  /*0a90*/  @P6 LDG.E R26, desc[UR4][R10.64+0x118] ;  /* 0x000118040a1a6981 */ /* 0x000ea2000c1e1900 */
        /* <DEDUP_REMOVED lines=8> */
[----:B---3--:R-:W-:-:S03]  /*0b20*/  @P2 LOP3.LUT R3, R3, R22, RZ, 0x3c, !PT ;  /* 0x0000001603032212 */ /* 0x008fc600078e3cff */
[----:B------:R-:W3:Y:S01]  /*0b30*/  @P4 LDG.E R22, desc[UR4][R10.64+0x100] ;  /* 0x000100040a164981 */ /* 0x000ee2000c1e1900 */
[----:B--2---:R-:W-:-:S03]  /*0b40*/  @P6 LOP3.LUT R15, R15, R26, RZ, 0x3c, !PT ;  /* 0x0000001a0f0f6212 */ /* 0x004fc600078e3cff */
[----:B------:R-:W2:Y:S01]  /*0b50*/  @P0 LDG.E R26, desc[UR4][R10.64+0x12c] ;  /* 0x00012c040a1a0981 */ /* 0x000ea2000c1e1900 */
[----:B----4-:R-:W-:-:S03]  /*0b60*/  @P2 LOP3.LUT R2, R2, R23, RZ, 0x3c, !PT ;  /* 0x0000001702022212 */ /* 0x010fc600078e3cff */
[----:B------:R-:W4:Y:S01]  /*0b70*/  @P4 LDG.E R23, desc[UR4][R10.64+0xfc] ;  /* 0x0000fc040a174981 */ /* 0x000f22000c1e1900 */
[----:B------:R-:W-:-:S03]  /*0b80*/  @P2 LOP3.LUT R5, R5, R20, RZ, 0x3c, !PT ;  /* 0x0000001405052212 */ /* 0x000fc600078e3cff */
[----:B------:R-:W4:Y:S01]  /*0b90*/  @P4 LDG.E R20, desc[UR4][R10.64+0xf8] ;  /* 0x0000f8040a144981 */ /* 0x000f22000c1e1900 */
[----:B------:R-:W-:Y:S02]  /*0ba0*/  @P3 LOP3.LUT R2, R2, R27, RZ, 0x3c, !PT ;  /* 0x0000001b02023212 */ /* 0x000fe400078e3cff */
[----:B------:R-:W-:Y:S01]  /*0bb0*/  @P3 LOP3.LUT R4, R4, R25, RZ, 0x3c, !PT ;  /* 0x0000001904043212 */ /* 0x000fe200078e3cff */
[----:B------:R-:W4:Y:S01]  /*0bc0*/  @P5 LDG.E R27, desc[UR4][R10.64+0x110] ;  /* 0x000110040a1b5981 */ /* 0x000f22000c1e1900 */
[----:B------:R-:W-:-:S03]  /*0bd0*/  @P3 LOP3.LUT R5, R5, R24, RZ, 0x3c, !PT ;  /* 0x0000001805053212 */ /* 0x000fc600078e3cff */
[----:B------:R-:W4:Y:S04]  /*0be0*/  @P5 LDG.E R25, desc[UR4][R10.64+0x108] ;  /* 0x000108040a195981 */ /* 0x000f28000c1e1900 */
        /* <DEDUP_REMOVED lines=19> */
[----:B------:R-:W-:-:S05]  /*0d20*/  VIADD R19, R19, 0x10 ;  /* 0x0000001013137836 */ /* 0x000fca0000000000 */
[----:B------:R-:W-:Y:S02]  /*0d30*/  ISETP.NE.AND P1, PT, R19, 0x20, PT ;  /* 0x000000201300780c */ /* 0x000fe40003f25270 */
[----:B------:R-:W-:Y:S02]  /*0d40*/  @P5 LOP3.LUT R3, R3, R18, RZ, 0x3c, !PT ;  /* 0x0000001203035212 */ /* 0x000fe400078e3cff */
[----:B------:R-:W-:Y:S02]  /*0d50*/  @P6 LOP3.LUT R4, R4, R21, RZ, 0x3c, !PT ;  /* 0x0000001504046212 */ /* 0x000fe400078e3cff */
[----:B---3--:R-:W-:-:S04]  /*0d60*/  @P6 LOP3.LUT R3, R3, R22, RZ, 0x3c, !PT ;  /* 0x0000001603036212 */ /* 0x008fc800078e3cff */
[----:B--2---:R-:W-:Y:S02]  /*0d70*/  @P0 LOP3.LUT R3, R3, R26, RZ, 0x3c, !PT ;  /* 0x0000001a03030212 */ /* 0x004fe400078e3cff */
[----:B----4-:R-:W-:Y:S02]  /*0d80*/  @P6 LOP3.LUT R2, R2, R23, RZ, 0x3c, !PT ;  /* 0x0000001702026212 */ /* 0x010fe400078e3cff */
[----:B------:R-:W-:Y:S02]  /*0d90*/  @P6 LOP3.LUT R5, R5, R20, RZ, 0x3c, !PT ;  /* 0x0000001405056212 */ /* 0x000fe400078e3cff */
[----:B------:R-:W-:Y:S02]  /*0da0*/  @P0 LOP3.LUT R2, R2, R27, RZ, 0x3c, !PT ;  /* 0x0000001b02020212 */ /* 0x000fe400078e3cff */
[----:B------:R-:W-:Y:S02]  /*0db0*/  @P0 LOP3.LUT R4, R4, R25, RZ, 0x3c, !PT ;  /* 0x0000001904040212 */ /* 0x000fe400078e3cff */
[----:B------:R-:W-:Y:S01]  /*0dc0*/  @P0 LOP3.LUT R5, R5, R24, RZ, 0x3c, !PT ;  /* 0x0000001805050212 */ /* 0x000fe200078e3cff */
[----:B------:R-:W-:Y:S06]  /*0dd0*/  @P1 BRA `(.L_x_110) ;  /* 0xfffffff400481947 */ /* 0x000fec000383ffff */
[----:B------:R-:W-:-:S05]  /*0de0*/  VIADD R17, R17, 0x1 ;  /* 0x0000000111117836 */ /* 0x000fca0000000000 */
[----:B------:R-:W-:-:S13]  /*0df0*/  ISETP.NE.AND P0, PT, R17, 0x5, PT ;  /* 0x000000051100780c */ /* 0x000fda0003f05270 */
[----:B------:R-:W-:Y:S05]  /*0e00*/  @P0 BRA `(.L_x_111) ;  /* 0xfffffff400300947 */ /* 0x000fea000383ffff */
[----:B------:R1:W-:Y:S01]  /*0e10*/  STG.E.64 desc[UR4][R6.64+0x8], R4 ;  /* 0x0000080406007986 */ /* 0x0003e2000c101b04 */
[----:B------:R-:W-:Y:S01]  /*0e20*/  VIADD R14, R14, 0x1 ;  /* 0x000000010e0e7836 */ /* 0x000fe20000000000 */
[----:B------:R-:W-:Y:S02]  /*0e30*/  LOP3.LUT R11, R13, 0x3, RZ, 0xc0, !PT ;  /* 0x000000030d0b7812 */ /* 0x000fe400078ec0ff */
[----:B------:R1:W-:Y:S02]  /*0e40*/  STG.E.64 desc[UR4][R6.64+0x10], R2 ;  /* 0x0000100206007986 */ /* 0x0003e4000c101b04 */
[----:B------:R-:W-:Y:S02]  /*0e50*/  ISETP.GE.U32.AND P0, PT, R14, R11, PT ;  /* 0x0000000b0e00720c */ /* 0x000fe40003f06070 */
[----:B------:R1:W-:Y:S11]  /*0e60*/  STG.E desc[UR4][R6.64+0x4], R15 ;  /* 0x0000040f06007986 */ /* 0x0003f6000c101904 */
[----:B------:R-:W-:Y:S05]  /*0e70*/  @!P0 BRA `(.L_x_112) ;  /* 0xfffffff400048947 */ /* 0x000fea000383ffff */
.L_x_109:
[----:B------:R-:W-:Y:S05]  /*0e80*/  BSYNC.RECONVERGENT B1 ;  /* 0x0000000000017941 */ /* 0x000fea0003800200 */
.L_x_108:
[C---:B------:R-:W-:Y:S01]  /*0e90*/  ISETP.GT.U32.AND P0, PT, R13.reuse, 0x3, PT ;  /* 0x000000030d00780c */ /* 0x040fe20003f04070 */
[----:B------:R-:W-:Y:S01]  /*0ea0*/  VIADD R12, R12, 0x1 ;  /* 0x000000010c0c7836 */ /* 0x000fe20000000000 */
[--C-:B------:R-:W-:Y:S02]  /*0eb0*/  SHF.R.U64 R13, R13, 0x2, R0.reuse ;  /* 0x000000020d0d7819 */ /* 0x100fe40000001200 */
[----:B------:R-:W-:Y:S02]  /*0ec0*/  ISETP.GT.U32.AND.EX P0, PT, R0, RZ, PT, P0 ;  /* 0x000000ff0000720c */ /* 0x000fe40003f04100 */
[----:B------:R-:W-:-:S11]  /*0ed0*/  SHF.R.U32.HI R0, RZ, 0x2, R0 ;  /* 0x00000002ff007819 */ /* 0x000fd60000011600 */
[----:B------:R-:W-:Y:S05]  /*0ee0*/  @P0 BRA `(.L_x_113) ;  /* 0xfffffff000c80947 */ /* 0x000fea000383ffff */
.L_x_107:
[----:B------:R-:W-:Y:S05]  /*0ef0*/  BSYNC.RECONVERGENT B0 ;  /* 0x0000000000007941 */ /* 0x000fea0003800200 */
.L_x_106:
[----:B------:R-:W-:Y:S04]  /*0f00*/  STG.E.64 desc[UR4][R6.64+0x18], RZ ;  /* 0x000018ff06007986 */ /* 0x000fe8000c101b04 */
[----:B------:R-:W-:Y:S04]  /*0f10*/  STG.E desc[UR4][R6.64+0x20], RZ ;  /* 0x000020ff06007986 */ /* 0x000fe8000c101904 */
[----:B------:R-:W-:Y:S01]  /*0f20*/  STG.E.64 desc[UR4][R6.64+0x28], RZ ;  /* 0x000028ff06007986 */ /* 0x000fe2000c101b04 */
[----:B------:R-:W-:Y:S05]  /*0f30*/  EXIT ;  /* 0x000000000000794d */ /* 0x000fea0003800000 */
.L_x_114:
        /* <DEDUP_REMOVED lines=12> */
.L_x_120:


//--------------------- .nv.global.init           --------------------------
	.section	.nv.global.init,"aw",@progbits
	.align	4
.nv.global.init:
	.type		mrg32k3aM1SubSeq,@object
	.size		mrg32k3aM1SubSeq,(mrg32k3aM2SubSeq - mrg32k3aM1SubSeq)
mrg32k3aM1SubSeq:
        /*0000*/ 	.byte	0x0b, 0xcc, 0xee, 0x04, 0x73, 0x29, 0x8b, 0x6f, 0xf6, 0x53, 0x03, 0xf6, 0x23, 0xf6, 0xea, 0xda
        /* <DEDUP_REMOVED lines=125> */
	.type		mrg32k3aM2SubSeq,@object
	.size		mrg32k3aM2SubSeq,(mrg32k3aM1 - mrg32k3aM2SubSeq)
mrg32k3aM2SubSeq:
        /* <DEDUP_REMOVED lines=126> */
	.type		mrg32k3aM1,@object
	.size		mrg32k3aM1,(mrg32k3aM1Seq - mrg32k3aM1)
mrg32k3aM1:
        /* <DEDUP_REMOVED lines=144> */
	.type		mrg32k3aM1Seq,@object
	.size		mrg32k3aM1Seq,(mrg32k3aM2 - mrg32k3aM1Seq)
mrg32k3aM1Seq:
        /* <DEDUP_REMOVED lines=144> */
	.type		mrg32k3aM2,@object
	.size		mrg32k3aM2,(mrg32k3aM2Seq - mrg32k3aM2)
mrg32k3aM2:
        /* <DEDUP_REMOVED lines=144> */
	.type		mrg32k3aM2Seq,@object
	.size		mrg32k3aM2Seq,(precalc_xorwow_matrix - mrg32k3aM2Seq)
mrg32k3aM2Seq:
        /* <DEDUP_REMOVED lines=144> */
	.type		precalc_xorwow_matrix,@object
	.size		precalc_xorwow_matrix,(precalc_xorwow_offset_matrix - precalc_xorwow_matrix)
precalc_xorwow_matrix:
        /* <DEDUP_REMOVED lines=6400> */
	.type		precalc_xorwow_offset_matrix,@object
	.size		precalc_xorwow_offset_matrix,(.L_1 - precalc_xorwow_offset_matrix)
precalc_xorwow_offset_matrix:
        /* <DEDUP_REMOVED lines=6400> */
.L_1:


//--------------------- .nv.shared.reserved.0     --------------------------
	.section	.nv.shared.reserved.0,"aw",@nobits
	.weak		__nv_reservedSMEM_offset_0_alias
	.size		__nv_reservedSMEM_offset_0_alias, 0, 64
	.other		__nv_reservedSMEM_offset_0_alias,@"STO_CUDA_RESERVED_SHARED STV_DEFAULT"
__nv_reservedSMEM_offset_0_alias:
	.zero		0
	.zero		64


//--------------------- .nv.constant0._Z6evolvePmS_PiS_P17curandStateXORWOWiifi --------------------------
	.section	.nv.constant0._Z6evolvePmS_PiS_P17curandStateXORWOWiifi,"a",@progbits
	.sectionflags	@""
	.align	4
.nv.constant0._Z6evolvePmS_PiS_P17curandStateXORWOWiifi:
	.zero		952


//--------------------- .nv.constant0._Z19localSearchSteepestPmS_S_PiP17curandStateXORWOWii --------------------------
	.section	.nv.constant0._Z19localSearchSteepestPmS_S_PiP17curandStateXORWOWii,"a",@progbits
	.sectionflags	@""
	.align	4
.nv.constant0._Z19localSearchSteepestPmS_S_PiP17curandStateXORWOWii:
	.zero		944


//--------------------- .nv.constant0._Z11localSearchPmS_S_PiP17curandStateXORWOWii --------------------------
	.section	.nv.constant0._Z11localSearchPmS_S_PiP17curandStateXORWOWii,"a",@progbits
	.sectionflags	@""
	.align	4
.nv.constant0._Z11localSearchPmS_S_PiP17curandStateXORWOWii:
	.zero		944


//--------------------- .nv.constant0._Z15evaluateFitnessPmS_Pii --------------------------
	.section	.nv.constant0._Z15evaluateFitnessPmS_Pii,"a",@progbits
	.sectionflags	@""
	.align	4
.nv.constant0._Z15evaluateFitnessPmS_Pii:
	.zero		924


//--------------------- .nv.constant0._Z14initPopulationPmS_P17curandStateXORWOWi --------------------------
	.section	.nv.constant0._Z14initPopulationPmS_P17curandStateXORWOWi,"a",@progbits
	.sectionflags	@""
	.align	4
.nv.constant0._Z14initPopulationPmS_P17curandStateXORWOWi:
	.zero		924


//--------------------- .nv.constant0._Z14initRandStatesP17curandStateXORWOWmi --------------------------
	.section	.nv.constant0._Z14initRandStatesP17curandStateXORWOWmi,"a",@progbits
	.sectionflags	@""
	.align	4
.nv.constant0._Z14initRandStatesP17curandStateXORWOWmi:
	.zero		916


//--------------------- SYMBOLS --------------------------

	.type		.nv.reservedSmem.offset0,@object
	.size		.nv.reservedSmem.offset0,0x4
